	.target	sm_80

	.elftype	@"ET_EXEC"


//--------------------- .note.nv.tkinfo           --------------------------
	.section	.note.nv.tkinfo,"",@"SHT_NOTE"
	.sectionflags	@"SHF_NOTE_NV_TKINFO"
	.tkinfo
        /*0018*/ 	.word	0x00000002
        /*0030*/ 	.string	""
        /*0030*/ 	.string	"ptxas"
        /*0030*/ 	.string	"Cuda compilation tools, release 13.0, V13.0.88"
        /*0030*/ 	.string	"Build cuda_13.0.r13.0/compiler.36424714_0"
        /*0030*/ 	.string	"-v  -suppress-debug-info  -lineinfo  -arch sm_80 "



//--------------------- .note.nv.cuinfo           --------------------------
	.section	.note.nv.cuinfo,"",@"SHT_NOTE"
	.sectionflags	@"SHF_NOTE_NV_CUINFO"
        /*0018*/ 	.short	0x0002
        /*001a*/ 	.short	0x0050
        /*001c*/ 	.short	0x0082
	.zero		2


//--------------------- .nv.info                  --------------------------
	.section	.nv.info,"",@"SHT_CUDA_INFO"
	.align	4


	//----- nvinfo : EIATTR_REGCOUNT
	.align		4
        /*0000*/ 	.byte	0x04, 0x2f
        /*0002*/ 	.short	(.L_1 - .L_0)
	.align		4
.L_0:
        /*0004*/ 	.word	index@(matmul_kernel)
        /*0008*/ 	.word	0x00000020


	//----- nvinfo : EIATTR_FRAME_SIZE
	.align		4
.L_1:
        /*000c*/ 	.byte	0x04, 0x11
        /*000e*/ 	.short	(.L_3 - .L_2)
	.align		4
.L_2:
        /*0010*/ 	.word	index@(matmul_kernel)
        /*0014*/ 	.word	0x00006a78


	//----- nvinfo : EIATTR_MIN_STACK_SIZE
	.align		4
.L_3:
        /*0018*/ 	.byte	0x04, 0x12
        /*001a*/ 	.short	(.L_5 - .L_4)
	.align		4
.L_4:
        /*001c*/ 	.word	index@(matmul_kernel)
        /*0020*/ 	.word	0x00006a78
.L_5:


//--------------------- .nv.info.matmul_kernel    --------------------------
	.section	.nv.info.matmul_kernel,"",@"SHT_CUDA_INFO"
	.sectionflags	@""
	.align	4


	//----- nvinfo : EIATTR_CUDA_API_VERSION
	.align		4
        /*0000*/ 	.byte	0x04, 0x37
        /*0002*/ 	.short	(.L_7 - .L_6)
.L_6:
        /*0004*/ 	.word	0x00000082


	//----- nvinfo : EIATTR_SW2861232_WAR
	.align		4
.L_7:
        /*0008*/ 	.byte	0x01, 0x35
	.zero		2


	//----- nvinfo : EIATTR_PARAM_CBANK
	.align		4
        /*000c*/ 	.byte	0x04, 0x0a
        /*000e*/ 	.short	(.L_9 - .L_8)
	.align		4
.L_8:
        /*0010*/ 	.word	index@(.nv.constant0.matmul_kernel)
        /*0014*/ 	.short	0x0160
        /*0016*/ 	.short	0x0050


	//----- nvinfo : EIATTR_CBANK_PARAM_SIZE
	.align		4
.L_9:
        /*0018*/ 	.byte	0x03, 0x19
        /*001a*/ 	.short	0x0050


	//----- nvinfo : EIATTR_KPARAM_INFO
	.align		4
        /*001c*/ 	.byte	0x04, 0x17
        /*001e*/ 	.short	(.L_11 - .L_10)
.L_10:
        /*0020*/ 	.word	0x00000000
        /*0024*/ 	.short	0x000d
        /*0026*/ 	.short	0x0048
        /*0028*/ 	.byte	0x00, 0xf4, 0x21, 0x00


	//----- nvinfo : EIATTR_KPARAM_INFO
	.align		4
.L_11:
        /*002c*/ 	.byte	0x04, 0x17
        /*002e*/ 	.short	(.L_13 - .L_12)
.L_12:
        /*0030*/ 	.word	0x00000000
        /*0034*/ 	.short	0x000c
        /*0036*/ 	.short	0x0040
        /*0038*/ 	.byte	0x00, 0xf4, 0x21, 0x00


	//----- nvinfo : EIATTR_KPARAM_INFO
	.align		4
.L_13:
        /*003c*/ 	.byte	0x04, 0x17
        /*003e*/ 	.short	(.L_15 - .L_14)
.L_14:
        /*0040*/ 	.word	0x00000000
        /*0044*/ 	.short	0x000b
        /*0046*/ 	.short	0x0038
        /*0048*/ 	.byte	0x00, 0xf0, 0x11, 0x00


	//----- nvinfo : EIATTR_KPARAM_INFO
	.align		4
.L_15:
        /*004c*/ 	.byte	0x04, 0x17
        /*004e*/ 	.short	(.L_17 - .L_16)
.L_16:
        /*0050*/ 	.word	0x00000000
        /*0054*/ 	.short	0x000a
        /*0056*/ 	.short	0x0034
        /*0058*/ 	.byte	0x00, 0xf0, 0x11, 0x00


	//----- nvinfo : EIATTR_KPARAM_INFO
	.align		4
.L_17:
        /*005c*/ 	.byte	0x04, 0x17
        /*005e*/ 	.short	(.L_19 - .L_18)
.L_18:
        /*0060*/ 	.word	0x00000000
        /*0064*/ 	.short	0x0009
        /*0066*/ 	.short	0x0030
        /*0068*/ 	.byte	0x00, 0xf0, 0x11, 0x00


	//----- nvinfo : EIATTR_KPARAM_INFO
	.align		4
.L_19:
        /*006c*/ 	.byte	0x04, 0x17
        /*006e*/ 	.short	(.L_21 - .L_20)
.L_20:
        /*0070*/ 	.word	0x00000000
        /*0074*/ 	.short	0x0008
        /*0076*/ 	.short	0x002c
        /*0078*/ 	.byte	0x00, 0xf0, 0x11, 0x00


	//----- nvinfo : EIATTR_KPARAM_INFO
	.align		4
.L_21:
        /*007c*/ 	.byte	0x04, 0x17
        /*007e*/ 	.short	(.L_23 - .L_22)
.L_22:
        /*0080*/ 	.word	0x00000000
        /*0084*/ 	.short	0x0007
        /*0086*/ 	.short	0x0028
        /*0088*/ 	.byte	0x00, 0xf0, 0x11, 0x00


	//----- nvinfo : EIATTR_KPARAM_INFO
	.align		4
.L_23:
        /*008c*/ 	.byte	0x04, 0x17
        /*008e*/ 	.short	(.L_25 - .L_24)
.L_24:
        /*0090*/ 	.word	0x00000000
        /*0094*/ 	.short	0x0006
        /*0096*/ 	.short	0x0024
        /*0098*/ 	.byte	0x00, 0xf0, 0x11, 0x00


	//----- nvinfo : EIATTR_KPARAM_INFO
	.align		4
.L_25:
        /*009c*/ 	.byte	0x04, 0x17
        /*009e*/ 	.short	(.L_27 - .L_26)
.L_26:
        /*00a0*/ 	.word	0x00000000
        /*00a4*/ 	.short	0x0005
        /*00a6*/ 	.short	0x0020
        /*00a8*/ 	.byte	0x00, 0xf0, 0x11, 0x00


	//----- nvinfo : EIATTR_KPARAM_INFO
	.align		4
.L_27:
        /*00ac*/ 	.byte	0x04, 0x17
        /*00ae*/ 	.short	(.L_29 - .L_28)
.L_28:
        /*00b0*/ 	.word	0x00000000
        /*00b4*/ 	.short	0x0004
        /*00b6*/ 	.short	0x001c
        /*00b8*/ 	.byte	0x00, 0xf0, 0x11, 0x00


	//----- nvinfo : EIATTR_KPARAM_INFO
	.align		4
.L_29:
        /*00bc*/ 	.byte	0x04, 0x17
        /*00be*/ 	.short	(.L_31 - .L_30)
.L_30:
        /*00c0*/ 	.word	0x00000000
        /*00c4*/ 	.short	0x0003
        /*00c6*/ 	.short	0x0018
        /*00c8*/ 	.byte	0x00, 0xf0, 0x11, 0x00


	//----- nvinfo : EIATTR_KPARAM_INFO
	.align		4
.L_31:
        /*00cc*/ 	.byte	0x04, 0x17
        /*00ce*/ 	.short	(.L_33 - .L_32)
.L_32:
        /*00d0*/ 	.word	0x00000000
        /*00d4*/ 	.short	0x0002
        /*00d6*/ 	.short	0x0010
        /*00d8*/ 	.byte	0x00, 0xf4, 0x21, 0x00


	//----- nvinfo : EIATTR_KPARAM_INFO
	.align		4
.L_33:
        /*00dc*/ 	.byte	0x04, 0x17
        /*00de*/ 	.short	(.L_35 - .L_34)
.L_34:
        /*00e0*/ 	.word	0x00000000
        /*00e4*/ 	.short	0x0001
        /*00e6*/ 	.short	0x0008
        /*00e8*/ 	.byte	0x00, 0xf4, 0x21, 0x00


	//----- nvinfo : EIATTR_KPARAM_INFO
	.align		4
.L_35:
        /*00ec*/ 	.byte	0x04, 0x17
        /*00ee*/ 	.short	(.L_37 - .L_36)
.L_36:
        /*00f0*/ 	.word	0x00000000
        /*00f4*/ 	.short	0x0000
        /*00f6*/ 	.short	0x0000
        /*00f8*/ 	.byte	0x00, 0xf4, 0x21, 0x00


	//----- nvinfo : EIATTR_MAXREG_COUNT
	.align		4
.L_37:
        /*00fc*/ 	.byte	0x03, 0x1b
        /*00fe*/ 	.short	0x00ff


	//----- nvinfo : EIATTR_NUM_BARRIERS
	.align		4
        /*0100*/ 	.byte	0x02, 0x4c
        /*0102*/ 	.byte	0x01
	.zero		1


	//----- nvinfo : EIATTR_ANNOTATIONS
	.align		4
        /*0104*/ 	.byte	0x04, 0x55
        /*0106*/ 	.short	(.L_39 - .L_38)


	//   ....[0]....
.L_38:
        /*0108*/ 	.word	0x00000001
        /*010c*/ 	.byte	0x00, 0x05, 0x00, 0x00, 0x01, 0x00, 0x00, 0x00, 0x10, 0x05, 0x00, 0x00, 0x01, 0x00, 0x00, 0x00
        /* <DEDUP_REMOVED lines=2064> */
        /*821c*/ 	.byte	0x40, 0xf2, 0x01, 0x00, 0x01, 0x00, 0x00, 0x00, 0xf0, 0xf2, 0x01, 0x00


	//----- nvinfo : EIATTR_MERCURY_ISA_VERSION
	.align		4
.L_39:
        /*8228*/ 	.byte	0x03, 0x5f
        /*822a*/ 	.short	0x0000


	//----- nvinfo : EIATTR_EXIT_INSTR_OFFSETS
	.align		4
        /*822c*/ 	.byte	0x04, 0x1c
        /*822e*/ 	.short	(.L_41 - .L_40)


	//   ....[0]....
.L_40:
        /*8230*/ 	.word	0x000884f0


	//   ....[1]....
        /*8234*/ 	.word	0x00088520


	//----- nvinfo : EIATTR_REQNTID
	.align		4
.L_41:
        /*8238*/ 	.byte	0x04, 0x10
        /*823a*/ 	.short	(.L_43 - .L_42)
.L_42:
        /*823c*/ 	.word	0x00000100
        /*8240*/ 	.word	0x00000001
        /*8244*/ 	.word	0x00000001
.L_43:


//--------------------- .nv.callgraph             --------------------------
	.section	.nv.callgraph,"",@"SHT_CUDA_CALLGRAPH"
	.align	4
	.sectionentsize	8
	.align		4
        /*0000*/ 	.word	0x00000000
	.align		4
        /*0004*/ 	.word	0xffffffff
	.align		4
        /*0008*/ 	.word	0x00000000
	.align		4
        /*000c*/ 	.word	0xfffffffe
	.align		4
        /*0010*/ 	.word	0x00000000
	.align		4
        /*0014*/ 	.word	0xfffffffd
	.align		4
        /*0018*/ 	.word	0x00000000
	.align		4
        /*001c*/ 	.word	0xfffffffc


//--------------------- .nv.rel.action            --------------------------
	.section	.nv.rel.action,"",@"SHT_CUDA_RELOCINFO"
	.align	8
	.sectionentsize	8
        /*0000*/ 	.byte	0x73, 0x00, 0x00, 0x00, 0x00, 0x00, 0x00, 0x00, 0x00, 0x00, 0x00, 0x11, 0x25, 0x00, 0x05, 0x36


//--------------------- .nv.constant0.matmul_kernel --------------------------
	.section	.nv.constant0.matmul_kernel,"a",@progbits
	.sectionflags	@""
	.align	4
.nv.constant0.matmul_kernel:
	.zero		432


//--------------------- .text.matmul_kernel       --------------------------
	.section	.text.matmul_kernel,"ax",@progbits
	.sectioninfo	@"SHI_REGISTERS=32"
	.align	128
        .global         matmul_kernel
        .type           matmul_kernel,@function
        .size           matmul_kernel,(.L_x_5 - matmul_kernel)
        .other          matmul_kernel,@"STO_CUDA_ENTRY STV_DEFAULT"
matmul_kernel:
.text.matmul_kernel:
[----:B------:R-:W-:-:S03]  /*0000*/  IMAD.MOV.U32 R1, RZ, RZ, c[0x0][0x28] ;  /* 0x00000a00ff017624 */ /* 0x000fc600078e00ff */
[----:B------:R-:W-:Y:S01]  /*0010*/  IMAD.MOV.U32 R7, RZ, RZ, 0x1ff ;  /* 0x000001ffff077424 */ /* 0x000fe200078e00ff */
[----:B------:R-:W0:Y:S01]  /*0020*/  S2R R12, SR_TID.X ;  /* 0x00000000000c7919 */ /* 0x000e220000002100 */
[----:B------:R-:W-:Y:S01]  /*0030*/  IADD3 R1, R1, -0x6a78, RZ ;  /* 0xffff958801017810 */ /* 0x000fe20007ffe0ff */
[----:B------:R-:W-:Y:S02]  /*0040*/  ULDC.64 UR6, c[0x0][0x118] ;  /* 0x0000460000067ab9 */ /* 0x000fe40000000a00 */
[----:B------:R-:W-:-:S04]  /*0050*/  IADD3 R0, R7, c[0x0][0x17c], RZ ;  /* 0x00005f0007007a10 */ /* 0x000fc80007ffe0ff */
[----:B------:R-:W-:-:S04]  /*0060*/  SHF.R.S32.HI R3, RZ, 0x1f, R0 ;  /* 0x0000001fff037819 */ /* 0x000fc80000011400 */
[----:B------:R-:W-:-:S04]  /*0070*/  LEA.HI R3, R3, R0, RZ, 0x9 ;  /* 0x0000000003037211 */ /* 0x000fc800078f48ff */
[----:B------:R-:W-:Y:S02]  /*0080*/  SHF.R.S32.HI R0, RZ, 0x9, R3 ;  /* 0x00000009ff007819 */ /* 0x000fe40000011403 */
[----:B------:R-:W1:Y:S03]  /*0090*/  S2R R3, SR_CTAID.X ;  /* 0x0000000000037919 */ /* 0x000e660000002500 */
[----:B------:R-:W-:Y:S01]  /*00a0*/  IMAD.SHL.U32 R0, R0, 0x8, RZ ;  /* 0x0000000800007824 */ /* 0x000fe200078e00ff */
[----:B0-----:R-:W-:-:S04]  /*00b0*/  LOP3.LUT R14, R12, 0xff, RZ, 0xc0, !PT ;  /* 0x000000ff0c0e7812 */ /* 0x001fc800078ec0ff */
[-C--:B------:R-:W-:Y:S02]  /*00c0*/  IABS R9, R0.reuse ;  /* 0x0000000000097213 */ /* 0x080fe40000000000 */
[----:B------:R-:W-:Y:S02]  /*00d0*/  IABS R10, R0 ;  /* 0x00000000000a7213 */ /* 0x000fe40000000000 */
[----:B------:R-:W0:Y:S01]  /*00e0*/  I2F.RP R2, R9 ;  /* 0x0000000900027306 */ /* 0x000e220000209400 */
[----:B-1----:R-:W-:-:S07]  /*00f0*/  IABS R8, R3 ;  /* 0x0000000300087213 */ /* 0x002fce0000000000 */
[----:B0-----:R-:W0:Y:S02]  /*0100*/  MUFU.RCP R2, R2 ;  /* 0x0000000200027308 */ /* 0x001e240000001000 */
[----:B0-----:R-:W-:Y:S01]  /*0110*/  IADD3 R4, R2, 0xffffffe, RZ ;  /* 0x0ffffffe02047810 */ /* 0x001fe20007ffe0ff */
[----:B------:R-:W-:-:S05]  /*0120*/  IMAD.MOV R2, RZ, RZ, -R10 ;  /* 0x000000ffff027224 */ /* 0x000fca00078e0a0a */
[----:B------:R0:W1:Y:S02]  /*0130*/  F2I.FTZ.U32.TRUNC.NTZ R5, R4 ;  /* 0x0000000400057305 */ /* 0x000064000021f000 */
[----:B0-----:R-:W-:Y:S02]  /*0140*/  IMAD.MOV.U32 R4, RZ, RZ, RZ ;  /* 0x000000ffff047224 */ /* 0x001fe400078e00ff */
[----:B-1----:R-:W-:-:S04]  /*0150*/  IMAD.MOV R6, RZ, RZ, -R5 ;  /* 0x000000ffff067224 */ /* 0x002fc800078e0a05 */
[----:B------:R-:W-:Y:S02]  /*0160*/  IMAD R11, R6, R9, RZ ;  /* 0x00000009060b7224 */ /* 0x000fe400078e02ff */
[----:B------:R-:W-:Y:S02]  /*0170*/  IMAD.MOV.U32 R6, RZ, RZ, R8 ;  /* 0x000000ffff067224 */ /* 0x000fe400078e0008 */
[----:B------:R-:W-:-:S06]  /*0180*/  IMAD.HI.U32 R5, R5, R11, R4 ;  /* 0x0000000b05057227 */ /* 0x000fcc00078e0004 */
[----:B------:R-:W-:-:S04]  /*0190*/  IMAD.HI.U32 R5, R5, R6, RZ ;  /* 0x0000000605057227 */ /* 0x000fc800078e00ff */
[----:B------:R-:W-:-:S05]  /*01a0*/  IMAD R2, R5, R2, R6 ;  /* 0x0000000205027224 */ /* 0x000fca00078e0206 */
[----:B------:R-:W-:-:S13]  /*01b0*/  ISETP.GT.U32.AND P1, PT, R9, R2, PT ;  /* 0x000000020900720c */ /* 0x000fda0003f24070 */
[----:B------:R-:W-:Y:S01]  /*01c0*/  @!P1 IMAD.IADD R2, R2, 0x1, -R9 ;  /* 0x0000000102029824 */ /* 0x000fe200078e0a09 */
[----:B------:R-:W-:Y:S02]  /*01d0*/  @!P1 IADD3 R5, R5, 0x1, RZ ;  /* 0x0000000105059810 */ /* 0x000fe40007ffe0ff */
[----:B------:R-:W-:Y:S02]  /*01e0*/  ISETP.NE.AND P1, PT, R0, RZ, PT ;  /* 0x000000ff0000720c */ /* 0x000fe40003f25270 */
[----:B------:R-:W-:Y:S02]  /*01f0*/  ISETP.GE.U32.AND P0, PT, R2, R9, PT ;  /* 0x000000090200720c */ /* 0x000fe40003f06070 */
[----:B------:R-:W-:-:S04]  /*0200*/  LOP3.LUT R2, R3, R0, RZ, 0x3c, !PT ;  /* 0x0000000003027212 */ /* 0x000fc800078e3cff */
[----:B------:R-:W-:Y:S02]  /*0210*/  ISETP.GE.AND P2, PT, R2, RZ, PT ;  /* 0x000000ff0200720c */ /* 0x000fe40003f46270 */
[----:B------:R-:W-:-:S05]  /*0220*/  IADD3 R2, R7, c[0x0][0x178], RZ ;  /* 0x00005e0007027a10 */ /* 0x000fca0007ffe0ff */
[----:B------:R-:W-:-:S05]  /*0230*/  @P0 IADD3 R5, R5, 0x1, RZ ;  /* 0x0000000105050810 */ /* 0x000fca0007ffe0ff */
[----:B------:R-:W-:Y:S01]  /*0240*/  IMAD.MOV.U32 R6, RZ, RZ, R5 ;  /* 0x000000ffff067224 */ /* 0x000fe200078e0005 */
[----:B------:R-:W-:-:S03]  /*0250*/  SHF.R.S32.HI R5, RZ, 0x1f, R2 ;  /* 0x0000001fff057819 */ /* 0x000fc60000011402 */
[----:B------:R-:W-:Y:S01]  /*0260*/  @!P2 IMAD.MOV R6, RZ, RZ, -R6 ;  /* 0x000000ffff06a224 */ /* 0x000fe200078e0a06 */
[----:B------:R-:W-:Y:S02]  /*0270*/  @!P1 LOP3.LUT R6, RZ, R0, RZ, 0x33, !PT ;  /* 0x00000000ff069212 */ /* 0x000fe400078e33ff */
[----:B------:R-:W-:-:S03]  /*0280*/  LEA.HI R5, R5, R2, RZ, 0x9 ;  /* 0x0000000205057211 */ /* 0x000fc600078f48ff */
[----:B------:R-:W-:Y:S02]  /*0290*/  IMAD.SHL.U32 R4, R6, 0x8, RZ ;  /* 0x0000000806047824 */ /* 0x000fe400078e00ff */
[----:B------:R-:W-:-:S03]  /*02a0*/  IMAD.MOV R6, RZ, RZ, -R6 ;  /* 0x000000ffff067224 */ /* 0x000fc600078e0a06 */
[----:B------:R-:W-:Y:S01]  /*02b0*/  LEA.HI.SX32 R2, R5, -R4, 0x17 ;  /* 0x8000000405027211 */ /* 0x000fe200078fbaff */
[----:B------:R-:W-:Y:S02]  /*02c0*/  IMAD R13, R0, R6, R3 ;  /* 0x00000006000d7224 */ /* 0x000fe400078e0203 */
[----:B------:R-:W-:Y:S01]  /*02d0*/  IMAD.MOV.U32 R6, RZ, RZ, RZ ;  /* 0x000000ffff067224 */ /* 0x000fe200078e00ff */
[----:B------:R-:W-:Y:S02]  /*02e0*/  IMNMX R2, R2, 0x8, PT ;  /* 0x0000000802027817 */ /* 0x000fe40003800200 */
[----:B------:R-:W-:Y:S02]  /*02f0*/  IABS R11, R13 ;  /* 0x0000000d000b7213 */ /* 0x000fe40000000000 */
[----:B------:R-:W-:-:S04]  /*0300*/  IABS R9, R2 ;  /* 0x0000000200097213 */ /* 0x000fc80000000000 */
[----:B------:R-:W0:Y:S08]  /*0310*/  I2F.RP R5, R9 ;  /* 0x0000000900057306 */ /* 0x000e300000209400 */
[----:B0-----:R-:W0:Y:S02]  /*0320*/  MUFU.RCP R5, R5 ;  /* 0x0000000500057308 */ /* 0x001e240000001000 */
[----:B0-----:R-:W-:-:S06]  /*0330*/  IADD3 R7, R5, 0xffffffe, RZ ;  /* 0x0ffffffe05077810 */ /* 0x001fcc0007ffe0ff */
[----:B------:R-:W0:Y:S02]  /*0340*/  F2I.FTZ.U32.TRUNC.NTZ R7, R7 ;  /* 0x0000000700077305 */ /* 0x000e24000021f000 */
[----:B0-----:R-:W-:-:S04]  /*0350*/  IMAD.MOV R8, RZ, RZ, -R7 ;  /* 0x000000ffff087224 */ /* 0x001fc800078e0a07 */
[----:B------:R-:W-:-:S04]  /*0360*/  IMAD.MOV.U32 R0, RZ, RZ, R8 ;  /* 0x000000ffff007224 */ /* 0x000fc800078e0008 */
[----:B------:R-:W-:Y:S01]  /*0370*/  IMAD R3, R0, R9, RZ ;  /* 0x0000000900037224 */ /* 0x000fe200078e02ff */
[----:B------:R-:W-:-:S03]  /*0380*/  IABS R0, R2 ;  /* 0x0000000200007213 */ /* 0x000fc60000000000 */
[----:B------:R-:W-:-:S04]  /*0390*/  IMAD.HI.U32 R6, R7, R3, R6 ;  /* 0x0000000307067227 */ /* 0x000fc800078e0006 */
[----:B------:R-:W-:Y:S02]  /*03a0*/  IMAD.MOV R0, RZ, RZ, -R0 ;  /* 0x000000ffff007224 */ /* 0x000fe400078e0a00 */
        /* <DEDUP_REMOVED lines=8> */
[----:B------:R-:W-:Y:S01]  /*0430*/  ISETP.GE.AND P2, PT, R0, RZ, PT ;  /* 0x000000ff0000720c */ /* 0x000fe20003f46270 */
[----:B------:R-:W-:-:S06]  /*0440*/  IMAD.MOV.U32 R0, RZ, RZ, 0x3f ;  /* 0x0000003fff007424 */ /* 0x000fcc00078e00ff */
[----:B------:R-:W-:-:S06]  /*0450*/  @P0 IADD3 R6, R6, 0x1, RZ ;  /* 0x0000000106060810 */ /* 0x000fcc0007ffe0ff */
[----:B------:R-:W-:Y:S01]  /*0460*/  @!P2 IMAD.MOV R6, RZ, RZ, -R6 ;  /* 0x000000ffff06a224 */ /* 0x000fe200078e0a06 */
[----:B------:R-:W-:-:S05]  /*0470*/  @!P1 LOP3.LUT R6, RZ, R2, RZ, 0x33, !PT ;  /* 0x00000002ff069212 */ /* 0x000fca00078e33ff */
[----:B------:R-:W-:Y:S02]  /*0480*/  IMAD.MOV R3, RZ, RZ, -R6 ;  /* 0x000000ffff037224 */ /* 0x000fe400078e0a06 */
[----:B------:R-:W-:Y:S02]  /*0490*/  IMAD.SHL.U32 R28, R6, 0x200, RZ ;  /* 0x00000200061c7824 */ /* 0x000fe400078e00ff */
[----:B------:R-:W-:Y:S01]  /*04a0*/  IMAD R3, R2, R3, R13 ;  /* 0x0000000302037224 */ /* 0x000fe200078e020d */
[----:B------:R-:W-:-:S03]  /*04b0*/  IADD3 R2, R0, c[0x0][0x180], RZ ;  /* 0x0000600000027a10 */ /* 0x000fc60007ffe0ff */
[----:B------:R-:W-:Y:S01]  /*04c0*/  IMAD.IADD R3, R4, 0x1, R3 ;  /* 0x0000000104037824 */ /* 0x000fe200078e0203 */
[----:B------:R-:W-:-:S03]  /*04d0*/  ISETP.GT.AND P0, PT, R2, 0x3f, PT ;  /* 0x0000003f0200780c */ /* 0x000fc60003f04270 */
[----:B------:R-:W-:-:S05]  /*04e0*/  IMAD R0, R3, 0x200, R14 ;  /* 0x0000020003007824 */ /* 0x000fca00078e020e */
[----:B------:R-:W-:Y:S01]  /*04f0*/  IADD3 R29, R0, 0x100, RZ ;  /* 0x00000100001d7810 */ /* 0x000fe20007ffe0ff */
[----:B------:R0:W-:Y:S04]  /*0500*/  STL [R1+0x1624], R0 ;  /* 0x0016240001007387 */ /* 0x0001e80000100800 */
[----:B------:R0:W-:Y:S01]  /*0510*/  STL [R1+0x1628], R29 ;  /* 0x0016281d01007387 */ /* 0x0001e20000100800 */
[----:B------:R-:W-:Y:S05]  /*0520*/  @P0 BRA `(.L_x_0) ;  /* 0x00001f9000000947 */ /* 0x000fea0003800000 */
[C---:B------:R-:W-:Y:S01]  /*0530*/  IMAD.SHL.U32 R2, R12.reuse, 0x20, RZ ;  /* 0x000000200c027824 */ /* 0x040fe200078e00ff */
[----:B------:R-:W-:Y:S01]  /*0540*/  CS2R R24, SRZ ;  /* 0x0000000000187805 */ /* 0x000fe2000001ff00 */
[----:B0-----:R-:W-:Y:S01]  /*0550*/  IMAD.SHL.U32 R0, R12, 0x2, RZ ;  /* 0x000000020c007824 */ /* 0x001fe200078e00ff */
[----:B------:R-:W-:Y:S01]  /*0560*/  CS2R R26, SRZ ;  /* 0x00000000001a7805 */ /* 0x000fe2000001ff00 */
[----:B------:R-:W-:Y:S01]  /*0570*/  CS2R R20, SRZ ;  /* 0x0000000000147805 */ /* 0x000fe2000001ff00 */
[----:B------:R0:W-:Y:S01]  /*0580*/  STL [R1+0x1ee8], R2 ;  /* 0x001ee80201007387 */ /* 0x0001e20000100800 */
[----:B------:R-:W-:Y:S01]  /*0590*/  CS2R R22, SRZ ;  /* 0x0000000000167805 */ /* 0x000fe2000001ff00 */
[----:B------:R-:W-:Y:S01]  /*05a0*/  CS2R R16, SRZ ;  /* 0x0000000000107805 */ /* 0x000fe2000001ff00 */
[----:B------:R-:W-:Y:S01]  /*05b0*/  CS2R R18, SRZ ;  /* 0x0000000000127805 */ /* 0x000fe2000001ff00 */
[----:B------:R0:W-:Y:S01]  /*05c0*/  STL [R1+0x1ee4], R0 ;  /* 0x001ee40001007387 */ /* 0x0001e20000100800 */
[----:B------:R-:W-:Y:S01]  /*05d0*/  CS2R R12, SRZ ;  /* 0x00000000000c7805 */ /* 0x000fe2000001ff00 */
[----:B------:R-:W-:Y:S01]  /*05e0*/  CS2R R14, SRZ ;  /* 0x00000000000e7805 */ /* 0x000fe2000001ff00 */
[----:B------:R-:W-:Y:S01]  /*05f0*/  CS2R R8, SRZ ;  /* 0x0000000000087805 */ /* 0x000fe2000001ff00 */
[----:B------:R0:W-:Y:S01]  /*0600*/  STL [R1], RZ ;  /* 0x000000ff01007387 */ /* 0x0001e20000100800 */
[----:B------:R-:W-:Y:S01]  /*0610*/  CS2R R10, SRZ ;  /* 0x00000000000a7805 */ /* 0x000fe2000001ff00 */
[----:B------:R-:W-:Y:S01]  /*0620*/  CS2R R4, SRZ ;  /* 0x0000000000047805 */ /* 0x000fe2000001ff00 */
[----:B------:R-:W-:Y:S01]  /*0630*/  CS2R R6, SRZ ;  /* 0x0000000000067805 */ /* 0x000fe2000001ff00 */
[----:B------:R0:W-:Y:S04]  /*0640*/  STL [R1+0x4], RZ ;  /* 0x000004ff01007387 */ /* 0x0001e80000100800 */
        /* <DEDUP_REMOVED lines=485> */
[----:B------:R0:W-:Y:S01]  /*24a0*/  STL [R1+0xeac], RZ ;  /* 0x000eacff01007387 */ /* 0x0001e20000100800 */
[----:B------:R-:W-:Y:S05]  /*24b0*/  BRA `(.L_x_1) ;  /* 0x0006a57000007947 */ /* 0x000fea0003800000 */
.L_x_0:
[----:B------:R-:W-:Y:S01]  /*24c0*/  IMAD.MOV.U32 R19, RZ, RZ, R0 ;  /* 0x000000ffff137224 */ /* 0x000fe200078e0000 */
[----:B0-----:R-:W-:Y:S01]  /*24d0*/  IABS R0, c[0x0][0x178] ;  /* 0x00005e0000007a13 */ /* 0x001fe20000000000 */
[----:B------:R-:W0:Y:S01]  /*24e0*/  S2R R11, SR_TID.X ;  /* 0x00000000000b7919 */ /* 0x000e220000002100 */
[----:B------:R-:W-:-:S02]  /*24f0*/  IABS R10, c[0x0][0x17c] ;  /* 0x00005f00000a7a13 */ /* 0x000fc40000000000 */
[----:B------:R-:W1:Y:S01]  /*2500*/  I2F.RP R3, R0 ;  /* 0x0000000000037306 */ /* 0x000e620000209400 */
[----:B------:R-:W-:Y:S01]  /*2510*/  IABS R8, R29 ;  /* 0x0000001d00087213 */ /* 0x000fe20000000000 */
[----:B------:R-:W-:Y:S06]  /*2520*/  STL [R1+0x1eec], R28 ;  /* 0x001eec1c01007387 */ /* 0x000fec0000100800 */
[----:B------:R-:W2:Y:S08]  /*2530*/  I2F.RP R6, R10 ;  /* 0x0000000a00067306 */ /* 0x000eb00000209400 */
[----:B-1----:R-:W1:Y:S01]  /*2540*/  MUFU.RCP R3, R3 ;  /* 0x0000000300037308 */ /* 0x002e620000001000 */
[----:B0-----:R-:W-:-:S07]  /*2550*/  IMAD.SHL.U32 R16, R11, 0x2, RZ ;  /* 0x000000020b107824 */ /* 0x001fce00078e00ff */
[----:B--2---:R-:W0:Y:S01]  /*2560*/  MUFU.RCP R6, R6 ;  /* 0x0000000600067308 */ /* 0x004e220000001000 */
[----:B------:R-:W-:Y:S01]  /*2570*/  STL [R1+0x1ee4], R16 ;  /* 0x001ee41001007387 */ /* 0x000fe20000100800 */
[----:B-1----:R-:W-:Y:S02]  /*2580*/  IADD3 R4, R3, 0xffffffe, RZ ;  /* 0x0ffffffe03047810 */ /* 0x002fe40007ffe0ff */
[----:B------:R-:W-:-:S04]  /*2590*/  SHF.R.U32.HI R3, RZ, 0x6, R11 ;  /* 0x00000006ff037819 */ /* 0x000fc8000001160b */
[----:B------:R1:W2:Y:S01]  /*25a0*/  F2I.FTZ.U32.TRUNC.NTZ R5, R4 ;  /* 0x0000000400057305 */ /* 0x0002a2000021f000 */
[----:B------:R-:W-:Y:S02]  /*25b0*/  SGXT.U32 R3, R3, 0x2 ;  /* 0x000000020303781a */ /* 0x000fe40000000000 */
[----:B0-----:R-:W-:Y:S02]  /*25c0*/  IADD3 R14, R6, 0xffffffe, RZ ;  /* 0x0ffffffe060e7810 */ /* 0x001fe40007ffe0ff */
[----:B------:R-:W-:-:S03]  /*25d0*/  IABS R6, R19 ;  /* 0x0000001300067213 */ /* 0x000fc60000000000 */
[----:B------:R0:W3:Y:S01]  /*25e0*/  F2I.FTZ.U32.TRUNC.NTZ R15, R14 ;  /* 0x0000000e000f7305 */ /* 0x0000e2000021f000 */
[----:B-1----:R-:W-:Y:S01]  /*25f0*/  IMAD.MOV.U32 R4, RZ, RZ, RZ ;  /* 0x000000ffff047224 */ /* 0x002fe200078e00ff */
[----:B------:R-:W-:-:S04]  /*2600*/  LOP3.LUT R12, R28, R3, RZ, 0xfc, !PT ;  /* 0x000000031c0c7212 */ /* 0x000fc800078efcff */
[----:B------:R-:W-:Y:S01]  /*2610*/  IABS R23, R12 ;  /* 0x0000000c00177213 */ /* 0x000fe20000000000 */
[----:B--2---:R-:W-:Y:S01]  /*2620*/  IMAD.MOV R7, RZ, RZ, -R5 ;  /* 0x000000ffff077224 */ /* 0x004fe200078e0a05 */
[C---:B------:R-:W-:Y:S01]  /*2630*/  LOP3.LUT R13, R12.reuse, 0x1fc, RZ, 0xfc, !PT ;  /* 0x000001fc0c0d7812 */ /* 0x040fe200078efcff */
[----:B0-----:R-:W-:Y:S01]  /*2640*/  IMAD.MOV.U32 R14, RZ, RZ, RZ ;  /* 0x000000ffff0e7224 */ /* 0x001fe200078e00ff */
[C---:B------:R-:W-:Y:S01]  /*2650*/  LOP3.LUT R18, R12.reuse, 0x1e4, RZ, 0xfc, !PT ;  /* 0x000001e40c127812 */ /* 0x040fe200078efcff */
[----:B------:R-:W-:Y:S01]  /*2660*/  IMAD R7, R7, R0, RZ ;  /* 0x0000000007077224 */ /* 0x000fe200078e02ff */
[----:B------:R-:W-:Y:S02]  /*2670*/  ISETP.GE.AND P4, PT, R13, RZ, PT ;  /* 0x000000ff0d00720c */ /* 0x000fe40003f86270 */
[C---:B------:R-:W-:Y:S01]  /*2680*/  LOP3.LUT R25, R12.reuse, 0x40, RZ, 0xfc, !PT ;  /* 0x000000400c197812 */ /* 0x040fe200078efcff */
[----:B---3--:R-:W-:Y:S01]  /*2690*/  IMAD.MOV R9, RZ, RZ, -R15 ;  /* 0x000000ffff097224 */ /* 0x008fe200078e0a0f */
[----:B------:R-:W-:Y:S01]  /*26a0*/  LOP3.LUT R26, R12, 0x34, RZ, 0xfc, !PT ;  /* 0x000000340c1a7812 */ /* 0x000fe200078efcff */
[----:B------:R-:W-:Y:S01]  /*26b0*/  IMAD.HI.U32 R5, R5, R7, R4 ;  /* 0x0000000705057227 */ /* 0x000fe200078e0004 */
[----:B------:R-:W-:-:S03]  /*26c0*/  LOP3.LUT R4, R16, 0x10, RZ, 0xc0, !PT ;  /* 0x0000001010047812 */ /* 0x000fc600078ec0ff */
[----:B------:R-:W-:Y:S01]  /*26d0*/  IMAD R7, R9, R10, RZ ;  /* 0x0000000a09077224 */ /* 0x000fe200078e02ff */
[----:B------:R-:W-:Y:S01]  /*26e0*/  SHF.R.S32.HI R9, RZ, 0x1f, R2 ;  /* 0x0000001fff097819 */ /* 0x000fe20000011402 */
[----:B------:R-:W-:-:S03]  /*26f0*/  IMAD.HI.U32 R3, R5, R6, RZ ;  /* 0x0000000605037227 */ /* 0x000fc600078e00ff */
[----:B------:R-:W-:Y:S01]  /*2700*/  LEA.HI R9, R9, R2, RZ, 0x6 ;  /* 0x0000000209097211 */ /* 0x000fe200078f30ff */
[----:B------:R-:W-:-:S04]  /*2710*/  IMAD.HI.U32 R5, R5, R8, RZ ;  /* 0x0000000805057227 */ /* 0x000fc800078e00ff */
[----:B------:R-:W-:Y:S01]  /*2720*/  IMAD.HI.U32 R14, R15, R7, R14 ;  /* 0x000000070f0e7227 */ /* 0x000fe200078e000e */
[----:B------:R-:W-:Y:S01]  /*2730*/  SHF.R.U32.HI R7, RZ, 0x2, R11 ;  /* 0x00000002ff077819 */ /* 0x000fe2000001160b */
[----:B------:R0:W-:Y:S01]  /*2740*/  STL [R1+0x6d4], R9 ;  /* 0x0006d40901007387 */ /* 0x0001e20000100800 */
[----:B------:R-:W-:Y:S01]  /*2750*/  LOP3.LUT R15, R12, 0x1f8, RZ, 0xfc, !PT ;  /* 0x000001f80c0f7812 */ /* 0x000fe200078efcff */
[----:B------:R-:W-:Y:S01]  /*2760*/  IMAD.MOV R3, RZ, RZ, -R3 ;  /* 0x000000ffff037224 */ /* 0x000fe200078e0a03 */
[----:B------:R-:W-:Y:S01]  /*2770*/  LOP3.LUT R2, R4, 0x20, R7, 0xf8, !PT ;  /* 0x0000002004027812 */ /* 0x000fe200078ef807 */
[----:B------:R-:W-:Y:S01]  /*2780*/  IMAD.MOV R5, RZ, RZ, -R5 ;  /* 0x000000ffff057224 */ /* 0x000fe200078e0a05 */
[----:B------:R-:W-:Y:S01]  /*2790*/  IABS R27, R15 ;  /* 0x0000000f001b7213 */ /* 0x000fe20000000000 */
[C---:B------:R-:W-:Y:S01]  /*27a0*/  IMAD R7, R0.reuse, R3, R6 ;  /* 0x0000000300077224 */ /* 0x040fe200078e0206 */
[----:B------:R-:W-:Y:S01]  /*27b0*/  LOP3.LUT R6, R11, 0x7, RZ, 0xc0, !PT ;  /* 0x000000070b067812 */ /* 0x000fe200078ec0ff */
[----:B------:R-:W-:Y:S01]  /*27c0*/  IMAD R3, R0, R5, R8 ;  /* 0x0000000500037224 */ /* 0x000fe200078e0208 */
[----:B------:R-:W-:Y:S01]  /*27d0*/  IABS R8, R13 ;  /* 0x0000000d00087213 */ /* 0x000fe20000000000 */
[----:B------:R-:W-:Y:S01]  /*27e0*/  IMAD.HI.U32 R4, R14, R23, RZ ;  /* 0x000000170e047227 */ /* 0x000fe200078e00ff */
[----:B------:R-:W-:-:S02]  /*27f0*/  ISETP.GT.U32.AND P0, PT, R0, R7, PT ;  /* 0x000000070000720c */ /* 0x000fc40003f04070 */
[----:B------:R-:W-:Y:S01]  /*2800*/  ISETP.GT.U32.AND P1, PT, R0, R3, PT ;  /* 0x000000030000720c */ /* 0x000fe20003f24070 */
[----:B------:R-:W-:Y:S02]  /*2810*/  IMAD.MOV R4, RZ, RZ, -R4 ;  /* 0x000000ffff047224 */ /* 0x000fe400078e0a04 */
[----:B------:R-:W-:Y:S02]  /*2820*/  IMAD.SHL.U32 R5, R11, 0x20, RZ ;  /* 0x000000200b057824 */ /* 0x000fe400078e00ff */
[----:B------:R-:W-:Y:S02]  /*2830*/  IMAD R23, R10, R4, R23 ;  /* 0x000000040a177224 */ /* 0x000fe400078e0217 */
[C---:B------:R-:W-:Y:S01]  /*2840*/  IMAD R11, R6.reuse, 0x410, RZ ;  /* 0x00000410060b7824 */ /* 0x040fe200078e02ff */
[----:B------:R1:W-:Y:S01]  /*2850*/  STL [R1+0x1ee8], R5 ;  /* 0x001ee80501007387 */ /* 0x0003e20000100800 */
[----:B0-----:R-:W-:Y:S01]  /*2860*/  IMAD.SHL.U32 R9, R6, 0x10, RZ ;  /* 0x0000001006097824 */ /* 0x001fe200078e00ff */
[----:B------:R-:W-:Y:S01]  /*2870*/  ISETP.GT.U32.AND P2, PT, R10, R23, PT ;  /* 0x000000170a00720c */ /* 0x000fe20003f44070 */
[--C-:B------:R-:W-:Y:S01]  /*2880*/  @!P0 IMAD.IADD R7, R7, 0x1, -R0.reuse ;  /* 0x0000000107078824 */ /* 0x100fe200078e0a00 */
[----:B------:R-:W-:Y:S01]  /*2890*/  ISETP.GE.AND P0, PT, R19, RZ, PT ;  /* 0x000000ff1300720c */ /* 0x000fe20003f06270 */
[----:B------:R-:W-:Y:S01]  /*28a0*/  @!P1 IMAD.IADD R3, R3, 0x1, -R0 ;  /* 0x0000000103039824 */ /* 0x000fe200078e0a00 */
[----:B------:R-:W-:-:S02]  /*28b0*/  LOP3.LUT R2, R11, R2, RZ, 0x3c, !PT ;  /* 0x000000020b027212 */ /* 0x000fc400078e3cff */
[C---:B------:R-:W-:Y:S02]  /*28c0*/  ISETP.GT.U32.AND P3, PT, R0.reuse, R7, PT ;  /* 0x000000070000720c */ /* 0x040fe40003f64070 */
[----:B------:R-:W-:Y:S01]  /*28d0*/  ISETP.GT.U32.AND P5, PT, R0, R3, PT ;  /* 0x000000030000720c */ /* 0x000fe20003fa4070 */
[----:B------:R0:W-:Y:S01]  /*28e0*/  STL [R1+0x1d4], R2 ;  /* 0x0001d40201007387 */ /* 0x0001e20000100800 */
[----:B-1----:R-:W-:Y:S02]  /*28f0*/  LOP3.LUT R5, R5, 0xc00, RZ, 0xc0, !PT ;  /* 0x00000c0005057812 */ /* 0x002fe400078ec0ff */
[----:B------:R-:W-:Y:S01]  /*2900*/  LOP3.LUT R9, R9, 0x30, R16, 0x78, !PT ;  /* 0x0000003009097812 */ /* 0x000fe200078e7810 */
[----:B------:R-:W-:Y:S01]  /*2910*/  @!P2 IMAD.IADD R23, R23, 0x1, -R10 ;  /* 0x000000011717a824 */ /* 0x000fe200078e0a0a */
[----:B------:R-:W-:Y:S01]  /*2920*/  ISETP.GE.AND P1, PT, R15, RZ, PT ;  /* 0x000000ff0f00720c */ /* 0x000fe20003f26270 */
[----:B------:R-:W-:Y:S01]  /*2930*/  IMAD R4, R6, 0x80, R5 ;  /* 0x0000008006047824 */ /* 0x000fe200078e0205 */
[----:B------:R-:W-:Y:S01]  /*2940*/  LOP3.LUT R15, R12, 0x1e0, RZ, 0xfc, !PT ;  /* 0x000001e00c0f7812 */ /* 0x000fe200078efcff */
[----:B------:R-:W-:Y:S01]  /*2950*/  IMAD.MOV.U32 R5, RZ, RZ, R8 ;  /* 0x000000ffff057224 */ /* 0x000fe200078e0008 */
[----:B------:R-:W-:Y:S01]  /*2960*/  ISETP.GT.U32.AND P6, PT, R10, R23, PT ;  /* 0x000000170a00720c */ /* 0x000fe20003fc4070 */
[----:B------:R-:W-:Y:S01]  /*2970*/  IMAD.HI.U32 R8, R14, R27, RZ ;  /* 0x0000001b0e087227 */ /* 0x000fe200078e00ff */
[----:B0-----:R-:W-:-:S03]  /*2980*/  LOP3.LUT R2, R12, 0x1f4, RZ, 0xfc, !PT ;  /* 0x000001f40c027812 */ /* 0x001fc600078efcff */
[----:B------:R-:W-:Y:S01]  /*2990*/  @!P5 IMAD.IADD R3, R3, 0x1, -R0 ;  /* 0x000000010303d824 */ /* 0x000fe200078e0a00 */
[----:B------:R-:W-:Y:S01]  /*29a0*/  ISETP.GE.AND P5, PT, R29, RZ, PT ;  /* 0x000000ff1d00720c */ /* 0x000fe20003fa6270 */
[----:B------:R-:W-:Y:S01]  /*29b0*/  IMAD.HI.U32 R6, R14, R5, RZ ;  /* 0x000000050e067227 */ /* 0x000fe200078e00ff */
[----:B------:R-:W-:Y:S02]  /*29c0*/  ISETP.GE.AND P2, PT, R2, RZ, PT ;  /* 0x000000ff0200720c */ /* 0x000fe40003f46270 */
[----:B------:R-:W-:Y:S01]  /*29d0*/  LOP3.LUT R29, R12, 0x3c, RZ, 0xfc, !PT ;  /* 0x0000003c0c1d7812 */ /* 0x000fe200078efcff */
[----:B------:R-:W-:Y:S02]  /*29e0*/  IMAD.MOV R6, RZ, RZ, -R6 ;  /* 0x000000ffff067224 */ /* 0x000fe400078e0a06 */
[----:B------:R-:W-:Y:S02]  /*29f0*/  IMAD.MOV R8, RZ, RZ, -R8 ;  /* 0x000000ffff087224 */ /* 0x000fe400078e0a08 */
[----:B------:R-:W-:-:S02]  /*2a00*/  IMAD R5, R10, R6, R5 ;  /* 0x000000060a057224 */ /* 0x000fc400078e0205 */
[C---:B------:R-:W-:Y:S02]  /*2a10*/  IMAD R27, R10.reuse, R8, R27 ;  /* 0x000000080a1b7224 */ /* 0x040fe400078e021b */
[----:B------:R-:W-:Y:S01]  /*2a20*/  @!P5 IMAD.MOV R3, RZ, RZ, -R3 ;  /* 0x000000ffff03d224 */ /* 0x000fe200078e0a03 */
[C---:B------:R-:W-:Y:S01]  /*2a30*/  ISETP.GT.U32.AND P5, PT, R10.reuse, R5, PT ;  /* 0x000000050a00720c */ /* 0x040fe20003fa4070 */
[----:B------:R-:W-:Y:S01]  /*2a40*/  @!P3 IMAD.IADD R7, R7, 0x1, -R0 ;  /* 0x000000010707b824 */ /* 0x000fe200078e0a00 */
[----:B------:R-:W-:Y:S01]  /*2a50*/  ISETP.NE.AND P3, PT, RZ, c[0x0][0x178], PT ;  /* 0x00005e00ff007a0c */ /* 0x000fe20003f65270 */
[----:B------:R-:W-:Y:S01]  /*2a60*/  @!P6 IMAD.IADD R23, R23, 0x1, -R10 ;  /* 0x000000011717e824 */ /* 0x000fe200078e0a0a */
[----:B------:R-:W-:Y:S01]  /*2a70*/  LOP3.LUT R0, RZ, c[0x0][0x178], RZ, 0x33, !PT ;  /* 0x00005e00ff007a12 */ /* 0x000fe200078e33ff */
[----:B------:R-:W-:Y:S01]  /*2a80*/  @!P0 IMAD.MOV R7, RZ, RZ, -R7 ;  /* 0x000000ffff078224 */ /* 0x000fe200078e0a07 */
[----:B------:R-:W-:Y:S01]  /*2a90*/  ISETP.GT.U32.AND P6, PT, R10, R27, PT ;  /* 0x0000001b0a00720c */ /* 0x000fe20003fc4070 */
[----:B------:R-:W-:Y:S01]  /*2aa0*/  IMAD.IADD R28, R4, 0x1, R9 ;  /* 0x00000001041c7824 */ /* 0x000fe200078e0209 */
[----:B------:R-:W-:-:S02]  /*2ab0*/  IABS R9, R2 ;  /* 0x0000000200097213 */ /* 0x000fc40000000000 */
[----:B------:R-:W-:Y:S02]  /*2ac0*/  LOP3.LUT R2, R12, 0x1f0, RZ, 0xfc, !PT ;  /* 0x000001f00c027812 */ /* 0x000fe400078efcff */
[C---:B------:R-:W-:Y:S01]  /*2ad0*/  SEL R4, R0.reuse, R7, !P3 ;  /* 0x0000000700047207 */ /* 0x040fe20005800000 */
[----:B------:R-:W-:Y:S01]  /*2ae0*/  @!P5 IMAD.IADD R5, R5, 0x1, -R10 ;  /* 0x000000010505d824 */ /* 0x000fe200078e0a0a */
[----:B------:R-:W-:Y:S01]  /*2af0*/  STL [R1+0x16c4], R28 ;  /* 0x0016c41c01007387 */ /* 0x000fe20000100800 */
[----:B------:R-:W-:Y:S02]  /*2b00*/  SEL R0, R0, R3, !P3 ;  /* 0x0000000300007207 */ /* 0x000fe40005800000 */
[----:B------:R-:W-:Y:S01]  /*2b10*/  ISETP.GE.AND P3, PT, R2, RZ, PT ;  /* 0x000000ff0200720c */ /* 0x000fe20003f66270 */
[----:B------:R-:W-:Y:S01]  /*2b20*/  STL [R1+0x1ef0], R28 ;  /* 0x001ef01c01007387 */ /* 0x000fe20000100800 */
[----:B------:R-:W-:Y:S01]  /*2b30*/  IABS R3, R2 ;  /* 0x0000000200037213 */ /* 0x000fe20000000000 */
[----:B------:R-:W-:Y:S01]  /*2b40*/  IMAD.HI.U32 R2, R14, R9, RZ ;  /* 0x000000090e027227 */ /* 0x000fe200078e00ff */
[----:B------:R-:W-:Y:S01]  /*2b50*/  ISETP.GT.U32.AND P5, PT, R10, R5, PT ;  /* 0x000000050a00720c */ /* 0x000fe20003fa4070 */
[----:B------:R0:W-:Y:S01]  /*2b60*/  STL [R1+0x1dc], R4 ;  /* 0x0001dc0401007387 */ /* 0x0001e20000100800 */
[----:B------:R-:W-:Y:S01]  /*2b70*/  ISETP.GE.AND P0, PT, R12, RZ, PT ;  /* 0x000000ff0c00720c */ /* 0x000fe20003f06270 */
[----:B------:R-:W-:-:S02]  /*2b80*/  IMAD.MOV R6, RZ, RZ, -R2 ;  /* 0x000000ffff067224 */ /* 0x000fc400078e0a02 */
[----:B------:R1:W-:Y:S01]  /*2b90*/  STL [R1+0x1e0], R0 ;  /* 0x0001e00001007387 */ /* 0x0003e20000100800 */
[----:B------:R-:W-:Y:S02]  /*2ba0*/  @!P6 IMAD.IADD R27, R27, 0x1, -R10 ;  /* 0x000000011b1be824 */ /* 0x000fe400078e0a0a */
[----:B------:R-:W-:Y:S01]  /*2bb0*/  IMAD.HI.U32 R2, R14, R3, RZ ;  /* 0x000000030e027227 */ /* 0x000fe200078e00ff */
[----:B0-----:R-:W-:-:S03]  /*2bc0*/  LOP3.LUT R4, R12, 0x1ec, RZ, 0xfc, !PT ;  /* 0x000001ec0c047812 */ /* 0x001fc600078efcff */
[C---:B------:R-:W-:Y:S01]  /*2bd0*/  IMAD R9, R10.reuse, R6, R9 ;  /* 0x000000060a097224 */ /* 0x040fe200078e0209 */
[----:B------:R-:W-:Y:S01]  /*2be0*/  ISETP.GT.U32.AND P6, PT, R10, R27, PT ;  /* 0x0000001b0a00720c */ /* 0x000fe20003fc4070 */
[----:B------:R-:W-:Y:S01]  /*2bf0*/  IMAD.MOV R2, RZ, RZ, -R2 ;  /* 0x000000ffff027224 */ /* 0x000fe200078e0a02 */
[----:B-1----:R-:W-:Y:S01]  /*2c00*/  LOP3.LUT R0, R12, 0x1e8, RZ, 0xfc, !PT ;  /* 0x000001e80c007812 */ /* 0x002fe200078efcff */
[----:B------:R-:W-:Y:S01]  /*2c10*/  @!P5 IMAD.IADD R5, R5, 0x1, -R10 ;  /* 0x000000010505d824 */ /* 0x000fe200078e0a0a */
[----:B------:R-:W-:Y:S01]  /*2c20*/  IABS R11, R4 ;  /* 0x00000004000b7213 */ /* 0x000fe20000000000 */
[C---:B------:R-:W-:Y:S01]  /*2c30*/  IMAD R6, R10.reuse, R2, R3 ;  /* 0x000000020a067224 */ /* 0x040fe200078e0203 */
[----:B------:R-:W-:Y:S01]  /*2c40*/  IABS R7, R0 ;  /* 0x0000000000077213 */ /* 0x000fe20000000000 */
[----:B------:R-:W-:Y:S01]  /*2c50*/  @!P0 IMAD.MOV R23, RZ, RZ, -R23 ;  /* 0x000000ffff178224 */ /* 0x000fe200078e0a17 */
[----:B------:R-:W-:Y:S01]  /*2c60*/  ISETP.GT.U32.AND P5, PT, R10, R9, PT ;  /* 0x000000090a00720c */ /* 0x000fe20003fa4070 */
[----:B------:R-:W-:Y:S01]  /*2c70*/  IMAD.HI.U32 R8, R14, R11, RZ ;  /* 0x0000000b0e087227 */ /* 0x000fe200078e00ff */
[----:B------:R-:W-:-:S02]  /*2c80*/  ISETP.GE.AND P0, PT, R4, RZ, PT ;  /* 0x000000ff0400720c */ /* 0x000fc40003f06270 */
[----:B------:R-:W-:Y:S01]  /*2c90*/  IABS R3, R18 ;  /* 0x0000001200037213 */ /* 0x000fe20000000000 */
[----:B------:R-:W-:Y:S01]  /*2ca0*/  IMAD.HI.U32 R2, R14, R7, RZ ;  /* 0x000000070e027227 */ /* 0x000fe200078e00ff */
[----:B------:R-:W-:Y:S03]  /*2cb0*/  STL [R1+0x2048], R23 ;  /* 0x0020481701007387 */ /* 0x000fe60000100800 */
[----:B------:R-:W-:Y:S02]  /*2cc0*/  IMAD.MOV R8, RZ, RZ, -R8 ;  /* 0x000000ffff087224 */ /* 0x000fe400078e0a08 */
[----:B------:R-:W-:Y:S02]  /*2cd0*/  IMAD.MOV R4, RZ, RZ, -R2 ;  /* 0x000000ffff047224 */ /* 0x000fe400078e0a02 */
[----:B------:R-:W-:Y:S02]  /*2ce0*/  IMAD R8, R10, R8, R11 ;  /* 0x000000080a087224 */ /* 0x000fe400078e020b */
[----:B------:R-:W-:Y:S01]  /*2cf0*/  IMAD.MOV.U32 R13, RZ, RZ, R5 ;  /* 0x000000ffff0d7224 */ /* 0x000fe200078e0005 */
[----:B------:R-:W-:Y:S01]  /*2d00*/  LOP3.LUT R5, R12, 0x1dc, RZ, 0xfc, !PT ;  /* 0x000001dc0c057812 */ /* 0x000fe200078efcff */
[----:B------:R-:W-:Y:S01]  /*2d10*/  IMAD R7, R10, R4, R7 ;  /* 0x000000040a077224 */ /* 0x000fe200078e0207 */
[----:B------:R-:W-:Y:S01]  /*2d20*/  LOP3.LUT R4, R12, 0x1d8, RZ, 0xfc, !PT ;  /* 0x000001d80c047812 */ /* 0x000fe200078efcff */
[--C-:B------:R-:W-:Y:S01]  /*2d30*/  @!P6 IMAD.IADD R27, R27, 0x1, -R10.reuse ;  /* 0x000000011b1be824 */ /* 0x100fe200078e0a0a */
[C---:B------:R-:W-:Y:S01]  /*2d40*/  ISETP.GT.U32.AND P6, PT, R10.reuse, R8, PT ;  /* 0x000000080a00720c */ /* 0x040fe20003fc4070 */
[----:B------:R-:W-:Y:S01]  /*2d50*/  @!P4 IMAD.MOV R13, RZ, RZ, -R13 ;  /* 0x000000ffff0dc224 */ /* 0x000fe200078e0a0d */
[C---:B------:R-:W-:Y:S01]  /*2d60*/  ISETP.GT.U32.AND P4, PT, R10.reuse, R6, PT ;  /* 0x000000060a00720c */ /* 0x040fe20003f84070 */
[----:B------:R-:W-:Y:S01]  /*2d70*/  @!P5 IMAD.IADD R9, R9, 0x1, -R10 ;  /* 0x000000010909d824 */ /* 0x000fe200078e0a0a */
[----:B------:R-:W-:Y:S01]  /*2d80*/  ISETP.GT.U32.AND P5, PT, R10, R7, PT ;  /* 0x000000070a00720c */ /* 0x000fe20003fa4070 */
[----:B------:R-:W-:Y:S01]  /*2d90*/  IMAD.HI.U32 R2, R14, R3, RZ ;  /* 0x000000030e027227 */ /* 0x000fe200078e00ff */
[----:B------:R0:W-:Y:S01]  /*2da0*/  STL [R1], R13 ;  /* 0x0000000d01007387 */ /* 0x0001e20000100800 */
[----:B------:R-:W-:-:S02]  /*2db0*/  IABS R17, R5 ;  /* 0x0000000500117213 */ /* 0x000fc40000000000 */
[----:B------:R-:W-:Y:S01]  /*2dc0*/  IMAD.MOV R2, RZ, RZ, -R2 ;  /* 0x000000ffff027224 */ /* 0x000fe200078e0a02 */
[----:B------:R-:W-:Y:S01]  /*2dd0*/  IABS R16, R4 ;  /* 0x0000000400107213 */ /* 0x000fe20000000000 */
[----:B------:R-:W-:Y:S02]  /*2de0*/  @!P1 IMAD.MOV R27, RZ, RZ, -R27 ;  /* 0x000000ffff1b9224 */ /* 0x000fe400078e0a1b */
[--C-:B------:R-:W-:Y:S02]  /*2df0*/  @!P6 IMAD.IADD R8, R8, 0x1, -R10.reuse ;  /* 0x000000010808e824 */ /* 0x100fe400078e0a0a */
[--C-:B------:R-:W-:Y:S01]  /*2e00*/  @!P4 IMAD.IADD R6, R6, 0x1, -R10.reuse ;  /* 0x000000010606c824 */ /* 0x100fe200078e0a0a */
[----:B0-----:R-:W-:Y:S01]  /*2e10*/  IABS R13, R15 ;  /* 0x0000000f000d7213 */ /* 0x001fe20000000000 */
[----:B------:R-:W-:Y:S01]  /*2e20*/  @!P5 IMAD.IADD R7, R7, 0x1, -R10 ;  /* 0x000000010707d824 */ /* 0x000fe200078e0a0a */
[C---:B------:R-:W-:Y:S01]  /*2e30*/  ISETP.GT.U32.AND P4, PT, R10.reuse, R9, PT ;  /* 0x000000090a00720c */ /* 0x040fe20003f84070 */
[C---:B------:R-:W-:Y:S01]  /*2e40*/  IMAD R2, R10.reuse, R2, R3 ;  /* 0x000000020a027224 */ /* 0x040fe200078e0203 */
[----:B------:R-:W-:Y:S01]  /*2e50*/  ISETP.GT.U32.AND P5, PT, R10, R8, PT ;  /* 0x000000080a00720c */ /* 0x000fe20003fa4070 */
[----:B------:R-:W-:Y:S01]  /*2e60*/  IMAD.HI.U32 R3, R14, R13, RZ ;  /* 0x0000000d0e037227 */ /* 0x000fe200078e00ff */
[C---:B------:R-:W-:Y:S01]  /*2e70*/  ISETP.GT.U32.AND P1, PT, R10.reuse, R7, PT ;  /* 0x000000070a00720c */ /* 0x040fe20003f24070 */
[----:B------:R0:W-:Y:S01]  /*2e80*/  STL [R1+0x204c], R27 ;  /* 0x00204c1b01007387 */ /* 0x0001e20000100800 */
[----:B------:R-:W-:Y:S01]  /*2e90*/  ISETP.GT.U32.AND P6, PT, R10, R6, PT ;  /* 0x000000060a00720c */ /* 0x000fe20003fc4070 */
[----:B------:R-:W-:-:S02]  /*2ea0*/  IMAD.MOV R3, RZ, RZ, -R3 ;  /* 0x000000ffff037224 */ /* 0x000fc400078e0a03 */
[----:B------:R-:W-:-:S04]  /*2eb0*/  IMAD.HI.U32 R11, R14, R17, RZ ;  /* 0x000000110e0b7227 */ /* 0x000fc800078e00ff */
[----:B------:R-:W-:Y:S01]  /*2ec0*/  IMAD R13, R10, R3, R13 ;  /* 0x000000030a0d7224 */ /* 0x000fe200078e020d */
[----:B------:R-:W-:Y:S01]  /*2ed0*/  LOP3.LUT R3, R12, 0x1d4, RZ, 0xfc, !PT ;  /* 0x000001d40c037812 */ /* 0x000fe200078efcff */
[--C-:B------:R-:W-:Y:S01]  /*2ee0*/  @!P4 IMAD.IADD R9, R9, 0x1, -R10.reuse ;  /* 0x000000010909c824 */ /* 0x100fe200078e0a0a */
[----:B------:R-:W-:Y:S01]  /*2ef0*/  ISETP.GT.U32.AND P4, PT, R10, R2, PT ;  /* 0x000000020a00720c */ /* 0x000fe20003f84070 */
[--C-:B------:R-:W-:Y:S01]  /*2f00*/  @!P5 IMAD.IADD R8, R8, 0x1, -R10.reuse ;  /* 0x000000010808d824 */ /* 0x100fe200078e0a0a */
[----:B------:R-:W-:Y:S01]  /*2f10*/  ISETP.GT.U32.AND P5, PT, R10, R13, PT ;  /* 0x0000000d0a00720c */ /* 0x000fe20003fa4070 */
[--C-:B------:R-:W-:Y:S01]  /*2f20*/  @!P1 IMAD.IADD R7, R7, 0x1, -R10.reuse ;  /* 0x0000000107079824 */ /* 0x100fe200078e0a0a */
[----:B------:R-:W-:Y:S01]  /*2f30*/  ISETP.GE.AND P1, PT, R18, RZ, PT ;  /* 0x000000ff1200720c */ /* 0x000fe20003f26270 */
[----:B------:R-:W-:Y:S01]  /*2f40*/  @!P6 IMAD.IADD R6, R6, 0x1, -R10 ;  /* 0x000000010606e824 */ /* 0x000fe200078e0a0a */
[----:B------:R-:W-:Y:S01]  /*2f50*/  IABS R18, R3 ;  /* 0x0000000300127213 */ /* 0x000fe20000000000 */
[----:B------:R-:W-:Y:S01]  /*2f60*/  IMAD.MOV.U32 R20, RZ, RZ, R9 ;  /* 0x000000ffff147224 */ /* 0x000fe200078e0009 */
[----:B------:R-:W-:Y:S01]  /*2f70*/  ISETP.GE.AND P6, PT, R0, RZ, PT ;  /* 0x000000ff0000720c */ /* 0x000fe20003fc6270 */
[----:B------:R-:W-:Y:S01]  /*2f80*/  IMAD.MOV R11, RZ, RZ, -R11 ;  /* 0x000000ffff0b7224 */ /* 0x000fe200078e0a0b */
[----:B0-----:R-:W-:Y:S01]  /*2f90*/  LOP3.LUT R27, R12, 0x20, RZ, 0xfc, !PT ;  /* 0x000000200c1b7812 */ /* 0x001fe200078efcff */
[----:B------:R-:W-:-:S02]  /*2fa0*/  IMAD.MOV.U32 R19, RZ, RZ, R6 ;  /* 0x000000ffff137224 */ /* 0x000fc400078e0006 */
[--C-:B------:R-:W-:Y:S01]  /*2fb0*/  @!P4 IMAD.IADD R2, R2, 0x1, -R10.reuse ;  /* 0x000000010202c824 */ /* 0x100fe200078e0a0a */
[----:B------:R-:W-:Y:S01]  /*2fc0*/  ISETP.GE.AND P4, PT, R15, RZ, PT ;  /* 0x000000ff0f00720c */ /* 0x000fe20003f86270 */
[----:B------:R-:W-:Y:S01]  /*2fd0*/  @!P5 IMAD.IADD R13, R13, 0x1, -R10 ;  /* 0x000000010d0dd824 */ /* 0x000fe200078e0a0a */
[----:B------:R-:W-:Y:S01]  /*2fe0*/  IABS R24, R27 ;  /* 0x0000001b00187213 */ /* 0x000fe20000000000 */
[----:B------:R-:W-:Y:S02]  /*2ff0*/  IMAD.MOV.U32 R15, RZ, RZ, R18 ;  /* 0x000000ffff0f7224 */ /* 0x000fe400078e0012 */
[----:B------:R-:W-:Y:S01]  /*3000*/  @!P2 IMAD.MOV R20, RZ, RZ, -R20 ;  /* 0x000000ffff14a224 */ /* 0x000fe200078e0a14 */
[----:B------:R-:W-:Y:S01]  /*3010*/  ISETP.GT.U32.AND P5, PT, R10, R13, PT ;  /* 0x0000000d0a00720c */ /* 0x000fe20003fa4070 */
[----:B------:R-:W-:Y:S01]  /*3020*/  IMAD.HI.U32 R9, R14, R15, RZ ;  /* 0x0000000f0e097227 */ /* 0x000fe200078e00ff */
[----:B------:R-:W-:Y:S02]  /*3030*/  ISETP.GT.U32.AND P2, PT, R10, R2, PT ;  /* 0x000000020a00720c */ /* 0x000fe40003f44070 */
[----:B------:R0:W-:Y:S01]  /*3040*/  STL [R1+0x70], R20 ;  /* 0x0000701401007387 */ /* 0x0001e20000100800 */
[----:B------:R-:W-:-:S02]  /*3050*/  IMAD.MOV R6, RZ, RZ, -R9 ;  /* 0x000000ffff067224 */ /* 0x000fc400078e0a09 */
[C---:B------:R-:W-:Y:S02]  /*3060*/  IMAD R17, R10.reuse, R11, R17 ;  /* 0x0000000b0a117224 */ /* 0x040fe400078e0211 */
[----:B------:R-:W-:Y:S02]  /*3070*/  IMAD R15, R10, R6, R15 ;  /* 0x000000060a0f7224 */ /* 0x000fe400078e020f */
[----:B------:R-:W-:-:S04]  /*3080*/  IMAD.HI.U32 R0, R14, R16, RZ ;  /* 0x000000100e007227 */ /* 0x000fc800078e00ff */
[----:B------:R-:W-:Y:S01]  /*3090*/  @!P3 IMAD.MOV R19, RZ, RZ, -R19 ;  /* 0x000000ffff13b224 */ /* 0x000fe200078e0a13 */
[C---:B------:R-:W-:Y:S01]  /*30a0*/  ISETP.GT.U32.AND P3, PT, R10.reuse, R17, PT ;  /* 0x000000110a00720c */ /* 0x040fe20003f64070 */
[----:B------:R-:W-:Y:S01]  /*30b0*/  @!P5 IMAD.IADD R13, R13, 0x1, -R10 ;  /* 0x000000010d0dd824 */ /* 0x000fe200078e0a0a */
[----:B------:R-:W-:Y:S01]  /*30c0*/  ISETP.GT.U32.AND P5, PT, R10, R15, PT ;  /* 0x0000000f0a00720c */ /* 0x000fe20003fa4070 */
[----:B------:R-:W-:Y:S01]  /*30d0*/  IMAD.MOV R0, RZ, RZ, -R0 ;  /* 0x000000ffff007224 */ /* 0x000fe200078e0a00 */
[----:B------:R-:W-:Y:S01]  /*30e0*/  STL [R1+0x8c], R19 ;  /* 0x00008c1301007387 */ /* 0x000fe20000100800 */
[----:B------:R-:W-:Y:S01]  /*30f0*/  @!P2 IMAD.IADD R2, R2, 0x1, -R10 ;  /* 0x000000010202a824 */ /* 0x000fe200078e0a0a */
[----:B------:R-:W-:Y:S01]  /*3100*/  ISETP.GE.AND P2, PT, R4, RZ, PT ;  /* 0x000000ff0400720c */ /* 0x000fe20003f46270 */
[----:B------:R-:W-:Y:S01]  /*3110*/  IMAD R16, R10, R0, R16 ;  /* 0x000000000a107224 */ /* 0x000fe200078e0210 */
[----:B------:R-:W-:Y:S01]  /*3120*/  LOP3.LUT R4, R12, 0x1cc, RZ, 0xfc, !PT ;  /* 0x000001cc0c047812 */ /* 0x000fe200078efcff */
[----:B------:R-:W-:Y:S01]  /*3130*/  @!P0 IMAD.MOV R8, RZ, RZ, -R8 ;  /* 0x000000ffff088224 */ /* 0x000fe200078e0a08 */
[----:B------:R-:W-:Y:S01]  /*3140*/  ISETP.GE.AND P0, PT, R5, RZ, PT ;  /* 0x000000ff0500720c */ /* 0x000fe20003f06270 */
[----:B------:R-:W-:Y:S01]  /*3150*/  @!P6 IMAD.MOV R7, RZ, RZ, -R7 ;  /* 0x000000ffff07e224 */ /* 0x000fe200078e0a07 */
[----:B------:R-:W-:Y:S01]  /*3160*/  ISETP.GT.U32.AND P6, PT, R10, R16, PT ;  /* 0x000000100a00720c */ /* 0x000fe20003fc4070 */
[----:B------:R-:W-:Y:S01]  /*3170*/  IMAD.MOV.U32 R5, RZ, RZ, R2 ;  /* 0x000000ffff057224 */ /* 0x000fe200078e0002 */
[C---:B------:R-:W-:Y:S01]  /*3180*/  LOP3.LUT R0, R12.reuse, 0x1d0, RZ, 0xfc, !PT ;  /* 0x000001d00c007812 */ /* 0x040fe200078efcff */
[--C-:B------:R-:W-:Y:S01]  /*3190*/  @!P3 IMAD.IADD R17, R17, 0x1, -R10.reuse ;  /* 0x000000011111b824 */ /* 0x100fe200078e0a0a */
[----:B------:R-:W-:Y:S01]  /*31a0*/  ISETP.GE.AND P3, PT, R3, RZ, PT ;  /* 0x000000ff0300720c */ /* 0x000fe20003f66270 */
[----:B------:R-:W-:Y:S01]  /*31b0*/  @!P1 IMAD.MOV R5, RZ, RZ, -R5 ;  /* 0x000000ffff059224 */ /* 0x000fe200078e0a05 */
[----:B------:R-:W-:Y:S01]  /*31c0*/  IABS R3, R4 ;  /* 0x0000000400037213 */ /* 0x000fe20000000000 */
[--C-:B------:R-:W-:Y:S01]  /*31d0*/  @!P5 IMAD.IADD R15, R15, 0x1, -R10.reuse ;  /* 0x000000010f0fd824 */ /* 0x100fe200078e0a0a */
[----:B------:R-:W-:Y:S01]  /*31e0*/  STL [R1+0x90], R8 ;  /* 0x0000900801007387 */ /* 0x000fe20000100800 */
[----:B------:R-:W-:Y:S01]  /*31f0*/  IABS R9, R0 ;  /* 0x0000000000097213 */ /* 0x000fe20000000000 */
[----:B0-----:R-:W-:Y:S01]  /*3200*/  IMAD.MOV.U32 R20, RZ, RZ, R13 ;  /* 0x000000ffff147224 */ /* 0x001fe200078e000d */
[----:B------:R-:W-:Y:S01]  /*3210*/  LOP3.LUT R2, R12, 0x1c4, RZ, 0xfc, !PT ;  /* 0x000001c40c027812 */ /* 0x000fe200078efcff */
[----:B------:R0:W-:Y:S01]  /*3220*/  STL [R1+0x9c], R7 ;  /* 0x00009c0701007387 */ /* 0x0001e20000100800 */
[----:B------:R-:W-:Y:S01]  /*3230*/  ISETP.GT.U32.AND P5, PT, R10, R15, PT ;  /* 0x0000000f0a00720c */ /* 0x000fe20003fa4070 */
[----:B------:R-:W-:Y:S01]  /*3240*/  @!P6 IMAD.IADD R16, R16, 0x1, -R10 ;  /* 0x000000011010e824 */ /* 0x000fe200078e0a0a */
[----:B------:R-:W-:Y:S01]  /*3250*/  ISETP.GT.U32.AND P6, PT, R10, R17, PT ;  /* 0x000000110a00720c */ /* 0x000fe20003fc4070 */
[----:B------:R1:W-:Y:S01]  /*3260*/  STL [R1+0x1d0], R5 ;  /* 0x0001d00501007387 */ /* 0x0003e20000100800 */
[----:B------:R-:W-:-:S02]  /*3270*/  IMAD.HI.U32 R6, R14, R9, RZ ;  /* 0x000000090e067227 */ /* 0x000fc400078e00ff */
[----:B------:R-:W-:Y:S02]  /*3280*/  ISETP.GT.U32.AND P1, PT, R10, R16, PT ;  /* 0x000000100a00720c */ /* 0x000fe40003f24070 */
[----:B------:R-:W-:Y:S01]  /*3290*/  IMAD.MOV R6, RZ, RZ, -R6 ;  /* 0x000000ffff067224 */ /* 0x000fe200078e0a06 */
[----:B0-----:R-:W-:Y:S01]  /*32a0*/  LOP3.LUT R7, R12, 0x1c8, RZ, 0xfc, !PT ;  /* 0x000001c80c077812 */ /* 0x001fe200078efcff */
[----:B------:R-:W-:Y:S02]  /*32b0*/  @!P4 IMAD.MOV R20, RZ, RZ, -R20 ;  /* 0x000000ffff14c224 */ /* 0x000fe400078e0a14 */
[----:B------:R-:W-:Y:S01]  /*32c0*/  IMAD R9, R10, R6, R9 ;  /* 0x000000060a097224 */ /* 0x000fe200078e0209 */
[----:B------:R-:W-:Y:S01]  /*32d0*/  IABS R11, R7 ;  /* 0x00000007000b7213 */ /* 0x000fe20000000000 */
[----:B-1----:R-:W-:Y:S01]  /*32e0*/  IMAD.HI.U32 R5, R14, R3, RZ ;  /* 0x000000030e057227 */ /* 0x002fe200078e00ff */
[----:B------:R-:W-:Y:S01]  /*32f0*/  IABS R6, R2 ;  /* 0x0000000200067213 */ /* 0x000fe20000000000 */
[----:B------:R-:W-:Y:S02]  /*3300*/  STL [R1+0xa4], R20 ;  /* 0x0000a41401007387 */ /* 0x000fe40000100800 */
[----:B------:R-:W-:-:S02]  /*3310*/  IMAD.MOV R5, RZ, RZ, -R5 ;  /* 0x000000ffff057224 */ /* 0x000fc400078e0a05 */
[--C-:B------:R-:W-:Y:S02]  /*3320*/  @!P5 IMAD.IADD R15, R15, 0x1, -R10.reuse ;  /* 0x000000010f0fd824 */ /* 0x100fe400078e0a0a */
[----:B------:R-:W-:Y:S01]  /*3330*/  IMAD R3, R10, R5, R3 ;  /* 0x000000050a037224 */ /* 0x000fe200078e0203 */
[----:B------:R-:W-:Y:S01]  /*3340*/  LOP3.LUT R5, R12, 0x1c0, RZ, 0xfc, !PT ;  /* 0x000001c00c057812 */ /* 0x000fe200078efcff */
[--C-:B------:R-:W-:Y:S01]  /*3350*/  @!P6 IMAD.IADD R17, R17, 0x1, -R10.reuse ;  /* 0x000000011111e824 */ /* 0x100fe200078e0a0a */
[----:B------:R-:W-:Y:S01]  /*3360*/  ISETP.GT.U32.AND P6, PT, R10, R9, PT ;  /* 0x000000090a00720c */ /* 0x000fe20003fc4070 */
[----:B------:R-:W-:Y:S01]  /*3370*/  @!P1 IMAD.IADD R16, R16, 0x1, -R10 ;  /* 0x0000000110109824 */ /* 0x000fe200078e0a0a */
[----:B------:R-:W-:Y:S01]  /*3380*/  ISETP.GT.U32.AND P5, PT, R10, R3, PT ;  /* 0x000000030a00720c */ /* 0x000fe20003fa4070 */
[----:B------:R-:W-:Y:S01]  /*3390*/  IMAD.HI.U32 R18, R14, R11, RZ ;  /* 0x0000000b0e127227 */ /* 0x000fe200078e00ff */
[----:B------:R-:W-:Y:S02]  /*33a0*/  IABS R8, R5 ;  /* 0x0000000500087213 */ /* 0x000fe40000000000 */
[----:B------:R-:W-:Y:S01]  /*33b0*/  ISETP.GE.AND P1, PT, R0, RZ, PT ;  /* 0x000000ff0000720c */ /* 0x000fe20003f26270 */
[----:B------:R-:W-:-:S04]  /*33c0*/  IMAD.HI.U32 R0, R14, R6, RZ ;  /* 0x000000060e007227 */ /* 0x000fc800078e00ff */
[----:B------:R-:W-:-:S04]  /*33d0*/  IMAD.HI.U32 R13, R14, R8, RZ ;  /* 0x000000080e0d7227 */ /* 0x000fc800078e00ff */
[--C-:B------:R-:W-:Y:S02]  /*33e0*/  @!P5 IMAD.IADD R3, R3, 0x1, -R10.reuse ;  /* 0x000000010303d824 */ /* 0x100fe400078e0a0a */
[----:B------:R-:W-:Y:S01]  /*33f0*/  @!P6 IMAD.IADD R9, R9, 0x1, -R10 ;  /* 0x000000010909e824 */ /* 0x000fe200078e0a0a */
[----:B------:R-:W-:Y:S01]  /*3400*/  ISETP.GE.AND P6, PT, R4, RZ, PT ;  /* 0x000000ff0400720c */ /* 0x000fe20003fc6270 */
[----:B------:R-:W-:Y:S01]  /*3410*/  IMAD.MOV R13, RZ, RZ, -R13 ;  /* 0x000000ffff0d7224 */ /* 0x000fe200078e0a0d */
[C---:B------:R-:W-:Y:S01]  /*3420*/  ISETP.GT.U32.AND P4, PT, R10.reuse, R3, PT ;  /* 0x000000030a00720c */ /* 0x040fe20003f84070 */
[----:B------:R-:W-:Y:S01]  /*3430*/  IMAD.MOV R18, RZ, RZ, -R18 ;  /* 0x000000ffff127224 */ /* 0x000fe200078e0a12 */
[C---:B------:R-:W-:Y:S01]  /*3440*/  ISETP.GT.U32.AND P5, PT, R10.reuse, R9, PT ;  /* 0x000000090a00720c */ /* 0x040fe20003fa4070 */
[----:B------:R-:W-:Y:S01]  /*3450*/  @!P2 IMAD.MOV R16, RZ, RZ, -R16 ;  /* 0x000000ffff10a224 */ /* 0x000fe200078e0a10 */
[----:B------:R-:W-:Y:S01]  /*3460*/  ISETP.GE.AND P2, PT, R7, RZ, PT ;  /* 0x000000ff0700720c */ /* 0x000fe20003f46270 */
[----:B------:R-:W-:Y:S01]  /*3470*/  IMAD R7, R10, R13, R8 ;  /* 0x0000000d0a077224 */ /* 0x000fe200078e0208 */
[----:B------:R-:W-:Y:S01]  /*3480*/  LOP3.LUT R4, R12, 0x1bc, RZ, 0xfc, !PT ;  /* 0x000001bc0c047812 */ /* 0x000fe200078efcff */
[----:B------:R-:W-:-:S02]  /*3490*/  IMAD.MOV R0, RZ, RZ, -R0 ;  /* 0x000000ffff007224 */ /* 0x000fc400078e0a00 */
[C---:B------:R-:W-:Y:S02]  /*34a0*/  IMAD R11, R10.reuse, R18, R11 ;  /* 0x000000120a0b7224 */ /* 0x040fe400078e020b */
[----:B------:R-:W-:Y:S02]  /*34b0*/  IMAD.MOV.U32 R19, RZ, RZ, R17 ;  /* 0x000000ffff137224 */ /* 0x000fe400078e0011 */
[----:B------:R-:W-:Y:S01]  /*34c0*/  @!P4 IMAD.IADD R3, R3, 0x1, -R10 ;  /* 0x000000010303c824 */ /* 0x000fe200078e0a0a */
[C---:B------:R-:W-:Y:S01]  /*34d0*/  ISETP.GT.U32.AND P4, PT, R10.reuse, R7, PT ;  /* 0x000000070a00720c */ /* 0x040fe20003f84070 */
[C---:B------:R-:W-:Y:S01]  /*34e0*/  IMAD R6, R10.reuse, R0, R6 ;  /* 0x000000000a067224 */ /* 0x040fe200078e0206 */
[----:B------:R-:W-:Y:S01]  /*34f0*/  IABS R0, R4 ;  /* 0x0000000400007213 */ /* 0x000fe20000000000 */
[----:B------:R-:W-:Y:S01]  /*3500*/  @!P0 IMAD.MOV R19, RZ, RZ, -R19 ;  /* 0x000000ffff138224 */ /* 0x000fe200078e0a13 */
[----:B------:R-:W-:Y:S01]  /*3510*/  ISETP.GT.U32.AND P0, PT, R10, R11, PT ;  /* 0x0000000b0a00720c */ /* 0x000fe20003f04070 */
[----:B------:R-:W-:Y:S01]  /*3520*/  @!P5 IMAD.IADD R9, R9, 0x1, -R10 ;  /* 0x000000010909d824 */ /* 0x000fe200078e0a0a */
[----:B------:R-:W-:Y:S01]  /*3530*/  ISETP.GE.AND P5, PT, R2, RZ, PT ;  /* 0x000000ff0200720c */ /* 0x000fe20003fa6270 */
[----:B------:R-:W-:Y:S01]  /*3540*/  @!P3 IMAD.MOV R15, RZ, RZ, -R15 ;  /* 0x000000ffff0fb224 */ /* 0x000fe200078e0a0f */
[----:B------:R-:W-:Y:S01]  /*3550*/  ISETP.GT.U32.AND P3, PT, R10, R6, PT ;  /* 0x000000060a00720c */ /* 0x000fe20003f64070 */
[----:B------:R-:W-:Y:S01]  /*3560*/  IMAD.MOV.U32 R13, RZ, RZ, R9 ;  /* 0x000000ffff0d7224 */ /* 0x000fe200078e0009 */
[----:B------:R-:W-:Y:S01]  /*3570*/  LOP3.LUT R2, R12, 0x1b8, RZ, 0xfc, !PT ;  /* 0x000001b80c027812 */ /* 0x000fe200078efcff */
[----:B------:R-:W-:Y:S01]  /*3580*/  STL [R1+0xac], R19 ;  /* 0x0000ac1301007387 */ /* 0x000fe20000100800 */
[----:B------:R-:W-:-:S02]  /*3590*/  IMAD.HI.U32 R8, R14, R0, RZ ;  /* 0x000000000e087227 */ /* 0x000fc400078e00ff */
[----:B------:R-:W-:Y:S01]  /*35a0*/  IABS R9, R2 ;  /* 0x0000000200097213 */ /* 0x000fe20000000000 */
[----:B------:R-:W-:Y:S01]  /*35b0*/  STL [R1+0x17c], R16 ;  /* 0x00017c1001007387 */ /* 0x000fe20000100800 */
[----:B------:R-:W-:Y:S02]  /*35c0*/  @!P1 IMAD.MOV R13, RZ, RZ, -R13 ;  /* 0x000000ffff0d9224 */ /* 0x000fe400078e0a0d */
[--C-:B------:R-:W-:Y:S01]  /*35d0*/  @!P4 IMAD.IADD R7, R7, 0x1, -R10.reuse ;  /* 0x000000010707c824 */ /* 0x100fe200078e0a0a */
[----:B------:R-:W-:Y:S01]  /*35e0*/  STL [R1+0x1c0], R15 ;  /* 0x0001c00f01007387 */ /* 0x000fe20000100800 */
[--C-:B------:R-:W-:Y:S01]  /*35f0*/  @!P0 IMAD.IADD R11, R11, 0x1, -R10.reuse ;  /* 0x000000010b0b8824 */ /* 0x100fe200078e0a0a */
[----:B------:R-:W-:Y:S01]  /*3600*/  ISETP.GE.AND P0, PT, R5, RZ, PT ;  /* 0x000000ff0500720c */ /* 0x000fe20003f06270 */
[----:B------:R-:W-:Y:S01]  /*3610*/  @!P3 IMAD.IADD R6, R6, 0x1, -R10 ;  /* 0x000000010606b824 */ /* 0x000fe200078e0a0a */
[----:B------:R0:W-:Y:S01]  /*3620*/  STL [R1+0x1c4], R13 ;  /* 0x0001c40d01007387 */ /* 0x0001e20000100800 */
[C---:B------:R-:W-:Y:S01]  /*3630*/  ISETP.GT.U32.AND P4, PT, R10.reuse, R7, PT ;  /* 0x000000070a00720c */ /* 0x040fe20003f84070 */
[----:B------:R-:W-:Y:S01]  /*3640*/  IMAD.MOV R8, RZ, RZ, -R8 ;  /* 0x000000ffff087224 */ /* 0x000fe200078e0a08 */
[----:B------:R-:W-:-:S02]  /*3650*/  ISETP.GT.U32.AND P3, PT, R10, R11, PT ;  /* 0x0000000b0a00720c */ /* 0x000fc40003f64070 */
[C---:B------:R-:W-:Y:S01]  /*3660*/  ISETP.GT.U32.AND P1, PT, R10.reuse, R6, PT ;  /* 0x000000060a00720c */ /* 0x040fe20003f24070 */
[----:B------:R-:W-:Y:S01]  /*3670*/  IMAD R0, R10, R8, R0 ;  /* 0x000000080a007224 */ /* 0x000fe200078e0200 */
[----:B------:R-:W-:Y:S01]  /*3680*/  LOP3.LUT R5, R12, 0x1b4, RZ, 0xfc, !PT ;  /* 0x000001b40c057812 */ /* 0x000fe200078efcff */
[----:B0-----:R-:W-:-:S03]  /*3690*/  IMAD.MOV.U32 R13, RZ, RZ, R3 ;  /* 0x000000ffff0d7224 */ /* 0x001fc600078e0003 */
[----:B------:R-:W-:Y:S01]  /*36a0*/  IABS R8, R5 ;  /* 0x0000000500087213 */ /* 0x000fe20000000000 */
[----:B------:R-:W-:-:S04]  /*36b0*/  IMAD.HI.U32 R3, R14, R9, RZ ;  /* 0x000000090e037227 */ /* 0x000fc800078e00ff */
[----:B------:R-:W-:Y:S02]  /*36c0*/  IMAD.MOV R3, RZ, RZ, -R3 ;  /* 0x000000ffff037224 */ /* 0x000fe400078e0a03 */
[--C-:B------:R-:W-:Y:S02]  /*36d0*/  @!P4 IMAD.IADD R7, R7, 0x1, -R10.reuse ;  /* 0x000000010707c824 */ /* 0x100fe400078e0a0a */
[----:B------:R-:W-:Y:S01]  /*36e0*/  IMAD R9, R10, R3, R9 ;  /* 0x000000030a097224 */ /* 0x000fe200078e0209 */
[----:B------:R-:W-:Y:S01]  /*36f0*/  LOP3.LUT R3, R12, 0x1ac, RZ, 0xfc, !PT ;  /* 0x000001ac0c037812 */ /* 0x000fe200078efcff */
[--C-:B------:R-:W-:Y:S01]  /*3700*/  @!P3 IMAD.IADD R11, R11, 0x1, -R10.reuse ;  /* 0x000000010b0bb824 */ /* 0x100fe200078e0a0a */
[----:B------:R-:W-:Y:S01]  /*3710*/  ISETP.GT.U32.AND P3, PT, R10, R0, PT ;  /* 0x000000000a00720c */ /* 0x000fe20003f64070 */
[----:B------:R-:W-:Y:S01]  /*3720*/  @!P1 IMAD.IADD R6, R6, 0x1, -R10 ;  /* 0x0000000106069824 */ /* 0x000fe200078e0a0a */
[----:B------:R-:W-:Y:S01]  /*3730*/  ISETP.GT.U32.AND P4, PT, R10, R9, PT ;  /* 0x000000090a00720c */ /* 0x000fe20003f84070 */
[----:B------:R-:W-:Y:S01]  /*3740*/  @!P6 IMAD.MOV R13, RZ, RZ, -R13 ;  /* 0x000000ffff0de224 */ /* 0x000fe200078e0a0d */
[----:B------:R-:W-:Y:S01]  /*3750*/  ISETP.GE.AND P1, PT, R2, RZ, PT ;  /* 0x000000ff0200720c */ /* 0x000fe20003f26270 */
[----:B------:R-:W-:Y:S01]  /*3760*/  IMAD.HI.U32 R15, R14, R8, RZ ;  /* 0x000000080e0f7227 */ /* 0x000fe200078e00ff */
[----:B------:R-:W-:-:S02]  /*3770*/  LOP3.LUT R2, R12, 0x1b0, RZ, 0xfc, !PT ;  /* 0x000001b00c027812 */ /* 0x000fc400078efcff */
[----:B------:R-:W-:Y:S01]  /*3780*/  ISETP.GE.AND P6, PT, R4, RZ, PT ;  /* 0x000000ff0400720c */ /* 0x000fe20003fc6270 */
[----:B------:R-:W-:Y:S01]  /*3790*/  IMAD.MOV.U32 R16, RZ, RZ, R11 ;  /* 0x000000ffff107224 */ /* 0x000fe200078e000b */
[----:B------:R-:W-:Y:S01]  /*37a0*/  IABS R4, R2 ;  /* 0x0000000200047213 */ /* 0x000fe20000000000 */
[----:B------:R-:W-:Y:S01]  /*37b0*/  IMAD.MOV R15, RZ, RZ, -R15 ;  /* 0x000000ffff0f7224 */ /* 0x000fe200078e0a0f */
[----:B------:R0:W-:Y:S01]  /*37c0*/  STL [R1+0x1cc], R13 ;  /* 0x0001cc0d01007387 */ /* 0x0001e20000100800 */
[--C-:B------:R-:W-:Y:S01]  /*37d0*/  @!P3 IMAD.IADD R0, R0, 0x1, -R10.reuse ;  /* 0x000000010000b824 */ /* 0x100fe200078e0a0a */
[----:B------:R-:W-:Y:S01]  /*37e0*/  ISETP.GE.AND P3, PT, R5, RZ, PT ;  /* 0x000000ff0500720c */ /* 0x000fe20003f66270 */
[----:B------:R-:W-:Y:S02]  /*37f0*/  @!P4 IMAD.IADD R9, R9, 0x1, -R10 ;  /* 0x000000010909c824 */ /* 0x000fe400078e0a0a */
[----:B------:R-:W-:Y:S01]  /*3800*/  @!P2 IMAD.MOV R16, RZ, RZ, -R16 ;  /* 0x000000ffff10a224 */ /* 0x000fe200078e0a10 */
[----:B------:R-:W-:Y:S01]  /*3810*/  ISETP.GT.U32.AND P2, PT, R10, R0, PT ;  /* 0x000000000a00720c */ /* 0x000fe20003f44070 */
[----:B------:R-:W-:Y:S01]  /*3820*/  IMAD.HI.U32 R5, R14, R4, RZ ;  /* 0x000000040e057227 */ /* 0x000fe200078e00ff */
[----:B------:R-:W-:-:S02]  /*3830*/  ISETP.GT.U32.AND P4, PT, R10, R9, PT ;  /* 0x000000090a00720c */ /* 0x000fc40003f84070 */
[----:B0-----:R-:W-:Y:S01]  /*3840*/  IABS R13, R3 ;  /* 0x00000003000d7213 */ /* 0x001fe20000000000 */
[C---:B------:R-:W-:Y:S01]  /*3850*/  IMAD R8, R10.reuse, R15, R8 ;  /* 0x0000000f0a087224 */ /* 0x040fe200078e0208 */
[----:B------:R-:W-:Y:S01]  /*3860*/  STL [R1+0x1c8], R16 ;  /* 0x0001c81001007387 */ /* 0x000fe20000100800 */
[----:B------:R-:W-:Y:S02]  /*3870*/  IMAD.MOV.U32 R11, RZ, RZ, R6 ;  /* 0x000000ffff0b7224 */ /* 0x000fe400078e0006 */
[----:B------:R-:W-:Y:S02]  /*3880*/  IMAD.MOV R5, RZ, RZ, -R5 ;  /* 0x000000ffff057224 */ /* 0x000fe400078e0a05 */
[----:B------:R-:W-:Y:S01]  /*3890*/  @!P5 IMAD.MOV R11, RZ, RZ, -R11 ;  /* 0x000000ffff0bd224 */ /* 0x000fe200078e0a0b */
[C---:B------:R-:W-:Y:S01]  /*38a0*/  ISETP.GT.U32.AND P5, PT, R10.reuse, R8, PT ;  /* 0x000000080a00720c */ /* 0x040fe20003fa4070 */
[----:B------:R-:W-:Y:S02]  /*38b0*/  IMAD R4, R10, R5, R4 ;  /* 0x000000050a047224 */ /* 0x000fe400078e0204 */
[----:B------:R-:W-:Y:S01]  /*38c0*/  IMAD.HI.U32 R6, R14, R13, RZ ;  /* 0x0000000d0e067227 */ /* 0x000fe200078e00ff */
[----:B------:R0:W-:Y:S03]  /*38d0*/  STL [R1+0x184], R11 ;  /* 0x0001840b01007387 */ /* 0x0001e60000100800 */
[----:B------:R-:W-:Y:S01]  /*38e0*/  @!P4 IMAD.IADD R9, R9, 0x1, -R10 ;  /* 0x000000010909c824 */ /* 0x000fe200078e0a0a */
[----:B------:R-:W-:Y:S01]  /*38f0*/  ISETP.GT.U32.AND P4, PT, R10, R4, PT ;  /* 0x000000040a00720c */ /* 0x000fe20003f84070 */
[----:B------:R-:W-:-:S02]  /*3900*/  IMAD.MOV R6, RZ, RZ, -R6 ;  /* 0x000000ffff067224 */ /* 0x000fc400078e0a06 */
[----:B------:R-:W-:Y:S01]  /*3910*/  @!P2 IMAD.IADD R0, R0, 0x1, -R10 ;  /* 0x000000010000a824 */ /* 0x000fe200078e0a0a */
[----:B------:R-:W-:Y:S01]  /*3920*/  ISETP.GE.AND P2, PT, R3, RZ, PT ;  /* 0x000000ff0300720c */ /* 0x000fe20003f46270 */
[----:B------:R-:W-:Y:S01]  /*3930*/  IMAD R13, R10, R6, R13 ;  /* 0x000000060a0d7224 */ /* 0x000fe200078e020d */
[----:B------:R-:W-:Y:S01]  /*3940*/  LOP3.LUT R6, R12, 0x1a4, RZ, 0xfc, !PT ;  /* 0x000001a40c067812 */ /* 0x000fe200078efcff */
[----:B------:R-:W-:Y:S02]  /*3950*/  IMAD.MOV.U32 R15, RZ, RZ, R0 ;  /* 0x000000ffff0f7224 */ /* 0x000fe400078e0000 */
[--C-:B------:R-:W-:Y:S01]  /*3960*/  @!P5 IMAD.IADD R8, R8, 0x1, -R10.reuse ;  /* 0x000000010808d824 */ /* 0x100fe200078e0a0a */
[----:B------:R-:W-:Y:S01]  /*3970*/  IABS R5, R6 ;  /* 0x0000000600057213 */ /* 0x000fe20000000000 */
[----:B------:R-:W-:Y:S01]  /*3980*/  @!P6 IMAD.MOV R15, RZ, RZ, -R15 ;  /* 0x000000ffff0fe224 */ /* 0x000fe200078e0a0f */
[C---:B------:R-:W-:Y:S01]  /*3990*/  ISETP.GT.U32.AND P6, PT, R10.reuse, R13, PT ;  /* 0x0000000d0a00720c */ /* 0x040fe20003fc4070 */
[----:B------:R-:W-:Y:S01]  /*39a0*/  @!P0 IMAD.MOV R7, RZ, RZ, -R7 ;  /* 0x000000ffff078224 */ /* 0x000fe200078e0a07 */
[----:B------:R-:W-:Y:S01]  /*39b0*/  ISETP.GT.U32.AND P5, PT, R10, R8, PT ;  /* 0x000000080a00720c */ /* 0x000fe20003fa4070 */
[----:B------:R-:W-:Y:S01]  /*39c0*/  @!P4 IMAD.IADD R4, R4, 0x1, -R10 ;  /* 0x000000010404c824 */ /* 0x000fe200078e0a0a */
[----:B------:R-:W-:Y:S01]  /*39d0*/  ISETP.GE.AND P0, PT, R2, RZ, PT ;  /* 0x000000ff0200720c */ /* 0x000fe20003f06270 */
[----:B0-----:R-:W-:Y:S01]  /*39e0*/  IMAD.MOV.U32 R11, RZ, RZ, R9 ;  /* 0x000000ffff0b7224 */ /* 0x001fe200078e0009 */
[----:B------:R0:W-:Y:S01]  /*39f0*/  STL [R1+0x1a8], R7 ;  /* 0x0001a80701007387 */ /* 0x0001e20000100800 */
[----:B------:R-:W-:-:S02]  /*3a00*/  LOP3.LUT R2, R12, 0x1a0, RZ, 0xfc, !PT ;  /* 0x000001a00c027812 */ /* 0x000fc400078efcff */
[----:B------:R-:W-:Y:S01]  /*3a10*/  ISETP.GT.U32.AND P4, PT, R10, R4, PT ;  /* 0x000000040a00720c */ /* 0x000fe20003f84070 */
[----:B------:R-:W-:Y:S01]  /*3a20*/  @!P1 IMAD.MOV R11, RZ, RZ, -R11 ;  /* 0x000000ffff0b9224 */ /* 0x000fe200078e0a0b */
[----:B------:R-:W-:Y:S01]  /*3a30*/  STL [R1+0x1bc], R15 ;  /* 0x0001bc0f01007387 */ /* 0x000fe20000100800 */
[----:B------:R-:W-:Y:S01]  /*3a40*/  IABS R0, R2 ;  /* 0x0000000200007213 */ /* 0x000fe20000000000 */
[--C-:B------:R-:W-:Y:S02]  /*3a50*/  @!P6 IMAD.IADD R13, R13, 0x1, -R10.reuse ;  /* 0x000000010d0de824 */ /* 0x100fe400078e0a0a */
[----:B------:R-:W-:Y:S01]  /*3a60*/  @!P5 IMAD.IADD R8, R8, 0x1, -R10 ;  /* 0x000000010808d824 */ /* 0x000fe200078e0a0a */
[----:B0-----:R-:W-:Y:S01]  /*3a70*/  LOP3.LUT R7, R12, 0x1a8, RZ, 0xfc, !PT ;  /* 0x000001a80c077812 */ /* 0x001fe200078efcff */
[----:B------:R0:W-:Y:S01]  /*3a80*/  STL [R1+0x1b8], R11 ;  /* 0x0001b80b01007387 */ /* 0x0001e20000100800 */
[----:B------:R-:W-:Y:S01]  /*3a90*/  ISETP.GE.AND P5, PT, R6, RZ, PT ;  /* 0x000000ff0600720c */ /* 0x000fe20003fa6270 */
[----:B------:R-:W-:Y:S01]  /*3aa0*/  IMAD.HI.U32 R6, R14, R5, RZ ;  /* 0x000000050e067227 */ /* 0x000fe200078e00ff */
[----:B------:R-:W-:-:S02]  /*3ab0*/  IABS R3, R7 ;  /* 0x0000000700037213 */ /* 0x000fc40000000000 */
[----:B------:R-:W-:Y:S01]  /*3ac0*/  ISETP.GT.U32.AND P6, PT, R10, R13, PT ;  /* 0x0000000d0a00720c */ /* 0x000fe20003fc4070 */
[----:B------:R-:W-:Y:S01]  /*3ad0*/  IMAD.MOV R6, RZ, RZ, -R6 ;  /* 0x000000ffff067224 */ /* 0x000fe200078e0a06 */
[----:B------:R-:W-:Y:S01]  /*3ae0*/  ISETP.GE.AND P1, PT, R7, RZ, PT ;  /* 0x000000ff0700720c */ /* 0x000fe20003f26270 */
[----:B------:R-:W-:-:S04]  /*3af0*/  IMAD.HI.U32 R9, R14, R3, RZ ;  /* 0x000000030e097227 */ /* 0x000fc800078e00ff */
[----:B0-----:R-:W-:Y:S02]  /*3b00*/  IMAD.MOV.U32 R11, RZ, RZ, R8 ;  /* 0x000000ffff0b7224 */ /* 0x001fe400078e0008 */
[----:B------:R-:W-:Y:S02]  /*3b10*/  IMAD.MOV R9, RZ, RZ, -R9 ;  /* 0x000000ffff097224 */ /* 0x000fe400078e0a09 */
[----:B------:R-:W-:Y:S02]  /*3b20*/  @!P4 IMAD.IADD R4, R4, 0x1, -R10 ;  /* 0x000000010404c824 */ /* 0x000fe400078e0a0a */
[----:B------:R-:W-:Y:S01]  /*3b30*/  @!P3 IMAD.MOV R11, RZ, RZ, -R11 ;  /* 0x000000ffff0bb224 */ /* 0x000fe200078e0a0b */
[----:B------:R-:W-:Y:S01]  /*3b40*/  ISETP.GE.AND P3, PT, R2, RZ, PT ;  /* 0x000000ff0200720c */ /* 0x000fe20003f66270 */
[C---:B------:R-:W-:Y:S02]  /*3b50*/  IMAD R3, R10.reuse, R9, R3 ;  /* 0x000000090a037224 */ /* 0x040fe400078e0203 */
[----:B------:R-:W-:Y:S01]  /*3b60*/  IMAD R2, R10, R6, R5 ;  /* 0x000000060a027224 */ /* 0x000fe200078e0205 */
[----:B------:R-:W-:Y:S01]  /*3b70*/  LOP3.LUT R5, R12, 0x194, RZ, 0xfc, !PT ;  /* 0x000001940c057812 */ /* 0x000fe200078efcff */
[----:B------:R-:W-:Y:S01]  /*3b80*/  IMAD.MOV.U32 R8, RZ, RZ, R4 ;  /* 0x000000ffff087224 */ /* 0x000fe200078e0004 */
[----:B------:R-:W-:Y:S01]  /*3b90*/  ISETP.GT.U32.AND P4, PT, R10, R3, PT ;  /* 0x000000030a00720c */ /* 0x000fe20003f84070 */
[----:B------:R-:W-:Y:S01]  /*3ba0*/  IMAD.HI.U32 R7, R14, R0, RZ ;  /* 0x000000000e077227 */ /* 0x000fe200078e00ff */
[----:B------:R-:W-:Y:S01]  /*3bb0*/  IABS R9, R5 ;  /* 0x0000000500097213 */ /* 0x000fe20000000000 */
[----:B------:R0:W-:Y:S01]  /*3bc0*/  STL [R1+0x1b0], R11 ;  /* 0x0001b00b01007387 */ /* 0x0001e20000100800 */
[----:B------:R-:W-:Y:S01]  /*3bd0*/  LOP3.LUT R6, R12, 0x190, RZ, 0xfc, !PT ;  /* 0x000001900c067812 */ /* 0x000fe200078efcff */
[----:B------:R-:W-:Y:S01]  /*3be0*/  @!P0 IMAD.MOV R8, RZ, RZ, -R8 ;  /* 0x000000ffff088224 */ /* 0x000fe200078e0a08 */
[----:B------:R-:W-:Y:S01]  /*3bf0*/  ISETP.GT.U32.AND P0, PT, R10, R2, PT ;  /* 0x000000020a00720c */ /* 0x000fe20003f04070 */
[----:B------:R-:W-:Y:S01]  /*3c00*/  IMAD.MOV R7, RZ, RZ, -R7 ;  /* 0x000000ffff077224 */ /* 0x000fe200078e0a07 */
[----:B------:R-:W-:Y:S01]  /*3c10*/  LOP3.LUT R4, R12, 0x198, RZ, 0xfc, !PT ;  /* 0x000001980c047812 */ /* 0x000fe200078efcff */
[----:B------:R-:W-:Y:S01]  /*3c20*/  @!P6 IMAD.IADD R13, R13, 0x1, -R10 ;  /* 0x000000010d0de824 */ /* 0x000fe200078e0a0a */
[----:B------:R1:W-:Y:S01]  /*3c30*/  STL [R1+0x1b4], R8 ;  /* 0x0001b40801007387 */ /* 0x0003e20000100800 */
[----:B------:R-:W-:Y:S01]  /*3c40*/  IMAD R0, R10, R7, R0 ;  /* 0x000000070a007224 */ /* 0x000fe200078e0200 */
[----:B------:R-:W-:Y:S01]  /*3c50*/  LOP3.LUT R7, R12, 0x19c, RZ, 0xfc, !PT ;  /* 0x0000019c0c077812 */ /* 0x000fe200078efcff */
[----:B------:R-:W-:Y:S01]  /*3c60*/  IMAD.MOV.U32 R16, RZ, RZ, R13 ;  /* 0x000000ffff107224 */ /* 0x000fe200078e000d */
[----:B0-----:R-:W-:Y:S01]  /*3c70*/  IABS R11, R6 ;  /* 0x00000006000b7213 */ /* 0x001fe20000000000 */
[----:B------:R-:W-:Y:S01]  /*3c80*/  @!P4 IMAD.IADD R3, R3, 0x1, -R10 ;  /* 0x000000010303c824 */ /* 0x000fe200078e0a0a */
[----:B------:R-:W-:Y:S01]  /*3c90*/  ISETP.GE.AND P6, PT, R7, RZ, PT ;  /* 0x000000ff0700720c */ /* 0x000fe20003fc6270 */
[----:B------:R-:W-:Y:S01]  /*3ca0*/  @!P2 IMAD.MOV R16, RZ, RZ, -R16 ;  /* 0x000000ffff10a224 */ /* 0x000fe200078e0a10 */
[----:B------:R-:W-:Y:S01]  /*3cb0*/  ISETP.GT.U32.AND P2, PT, R10, R0, PT ;  /* 0x000000000a00720c */ /* 0x000fe20003f44070 */
[----:B------:R-:W-:Y:S01]  /*3cc0*/  @!P0 IMAD.IADD R2, R2, 0x1, -R10 ;  /* 0x0000000102028824 */ /* 0x000fe200078e0a0a */
[----:B------:R-:W-:-:S02]  /*3cd0*/  ISETP.GT.U32.AND P4, PT, R10, R3, PT ;  /* 0x000000030a00720c */ /* 0x000fc40003f84070 */
[----:B------:R-:W-:Y:S01]  /*3ce0*/  IABS R7, R7 ;  /* 0x0000000700077213 */ /* 0x000fe20000000000 */
[----:B------:R0:W-:Y:S01]  /*3cf0*/  STL [R1+0x1ac], R16 ;  /* 0x0001ac1001007387 */ /* 0x0001e20000100800 */
[----:B------:R-:W-:Y:S02]  /*3d00*/  ISETP.GT.U32.AND P0, PT, R10, R2, PT ;  /* 0x000000020a00720c */ /* 0x000fe40003f04070 */
[----:B-1----:R-:W-:Y:S01]  /*3d10*/  IABS R8, R4 ;  /* 0x0000000400087213 */ /* 0x002fe20000000000 */
[----:B------:R-:W-:-:S04]  /*3d20*/  IMAD.HI.U32 R13, R14, R7, RZ ;  /* 0x000000070e0d7227 */ /* 0x000fc800078e00ff */
[--C-:B------:R-:W-:Y:S02]  /*3d30*/  @!P2 IMAD.IADD R0, R0, 0x1, -R10.reuse ;  /* 0x000000010000a824 */ /* 0x100fe400078e0a0a */
[----:B------:R-:W-:Y:S02]  /*3d40*/  IMAD.MOV R13, RZ, RZ, -R13 ;  /* 0x000000ffff0d7224 */ /* 0x000fe400078e0a0d */
[----:B------:R-:W-:Y:S01]  /*3d50*/  @!P4 IMAD.IADD R3, R3, 0x1, -R10 ;  /* 0x000000010303c824 */ /* 0x000fe200078e0a0a */
[----:B------:R-:W-:Y:S01]  /*3d60*/  ISETP.GT.U32.AND P2, PT, R10, R0, PT ;  /* 0x000000000a00720c */ /* 0x000fe20003f44070 */
[----:B0-----:R-:W-:Y:S01]  /*3d70*/  IMAD.HI.U32 R16, R14, R9, RZ ;  /* 0x000000090e107227 */ /* 0x001fe200078e00ff */
[----:B------:R-:W-:Y:S02]  /*3d80*/  ISETP.GE.AND P4, PT, R4, RZ, PT ;  /* 0x000000ff0400720c */ /* 0x000fe40003f86270 */
[----:B------:R-:W-:Y:S01]  /*3d90*/  LOP3.LUT R4, R12, 0x18c, RZ, 0xfc, !PT ;  /* 0x0000018c0c047812 */ /* 0x000fe200078efcff */
[----:B------:R-:W-:-:S02]  /*3da0*/  IMAD R7, R10, R13, R7 ;  /* 0x0000000d0a077224 */ /* 0x000fc400078e0207 */
[----:B------:R-:W-:Y:S02]  /*3db0*/  @!P0 IMAD.IADD R2, R2, 0x1, -R10 ;  /* 0x0000000102028824 */ /* 0x000fe400078e0a0a */
[----:B------:R-:W-:Y:S01]  /*3dc0*/  IMAD.MOV.U32 R18, RZ, RZ, R3 ;  /* 0x000000ffff127224 */ /* 0x000fe200078e0003 */
[----:B------:R-:W-:Y:S01]  /*3dd0*/  ISETP.GT.U32.AND P0, PT, R10, R7, PT ;  /* 0x000000070a00720c */ /* 0x000fe20003f04070 */
[----:B------:R-:W-:Y:S02]  /*3de0*/  IMAD.MOV R16, RZ, RZ, -R16 ;  /* 0x000000ffff107224 */ /* 0x000fe400078e0a10 */
[----:B------:R-:W-:Y:S02]  /*3df0*/  IMAD.MOV.U32 R17, RZ, RZ, R2 ;  /* 0x000000ffff117224 */ /* 0x000fe400078e0002 */
[----:B------:R-:W-:-:S04]  /*3e00*/  IMAD.HI.U32 R13, R14, R11, RZ ;  /* 0x0000000b0e0d7227 */ /* 0x000fc800078e00ff */
[----:B------:R-:W-:Y:S02]  /*3e10*/  @!P1 IMAD.MOV R18, RZ, RZ, -R18 ;  /* 0x000000ffff129224 */ /* 0x000fe400078e0a12 */
[----:B------:R-:W-:Y:S01]  /*3e20*/  @!P5 IMAD.MOV R17, RZ, RZ, -R17 ;  /* 0x000000ffff11d224 */ /* 0x000fe200078e0a11 */
[----:B------:R-:W-:Y:S01]  /*3e30*/  ISETP.GE.AND P5, PT, R5, RZ, PT ;  /* 0x000000ff0500720c */ /* 0x000fe20003fa6270 */
[----:B------:R-:W-:Y:S01]  /*3e40*/  IMAD R3, R10, R16, R9 ;  /* 0x000000100a037224 */ /* 0x000fe200078e0209 */
[----:B------:R0:W-:Y:S01]  /*3e50*/  STL [R1+0x1a4], R18 ;  /* 0x0001a41201007387 */ /* 0x0001e20000100800 */
[----:B------:R-:W-:Y:S01]  /*3e60*/  IMAD.HI.U32 R15, R14, R8, RZ ;  /* 0x000000080e0f7227 */ /* 0x000fe200078e00ff */
[C---:B------:R-:W-:Y:S02]  /*3e70*/  LOP3.LUT R5, R12.reuse, 0x188, RZ, 0xfc, !PT ;  /* 0x000001880c057812 */ /* 0x040fe400078efcff */
[----:B------:R1:W-:Y:S01]  /*3e80*/  STL [R1+0x1a0], R17 ;  /* 0x0001a01101007387 */ /* 0x0003e20000100800 */
[----:B------:R-:W-:Y:S01]  /*3e90*/  IMAD.MOV R13, RZ, RZ, -R13 ;  /* 0x000000ffff0d7224 */ /* 0x000fe200078e0a0d */
[----:B------:R-:W-:Y:S01]  /*3ea0*/  LOP3.LUT R9, R12, 0x184, RZ, 0xfc, !PT ;  /* 0x000001840c097812 */ /* 0x000fe200078efcff */
[----:B------:R-:W-:Y:S01]  /*3eb0*/  @!P2 IMAD.IADD R0, R0, 0x1, -R10 ;  /* 0x000000010000a824 */ /* 0x000fe200078e0a0a */
[----:B------:R-:W-:Y:S01]  /*3ec0*/  ISETP.GT.U32.AND P2, PT, R10, R3, PT ;  /* 0x000000030a00720c */ /* 0x000fe20003f44070 */
[----:B------:R-:W-:Y:S01]  /*3ed0*/  IMAD.MOV R15, RZ, RZ, -R15 ;  /* 0x000000ffff0f7224 */ /* 0x000fe200078e0a0f */
[----:B0-----:R-:W-:Y:S01]  /*3ee0*/  LOP3.LUT R18, R12, 0x168, RZ, 0xfc, !PT ;  /* 0x000001680c127812 */ /* 0x001fe200078efcff */
[C---:B------:R-:W-:Y:S01]  /*3ef0*/  IMAD R2, R10.reuse, R13, R11 ;  /* 0x0000000d0a027224 */ /* 0x040fe200078e020b */
[----:B------:R-:W-:Y:S01]  /*3f00*/  IABS R13, R5 ;  /* 0x00000005000d7213 */ /* 0x000fe20000000000 */
[C---:B------:R-:W-:Y:S01]  /*3f10*/  IMAD R8, R10.reuse, R15, R8 ;  /* 0x0000000f0a087224 */ /* 0x040fe200078e0208 */
[----:B------:R-:W-:Y:S01]  /*3f20*/  IABS R11, R4 ;  /* 0x00000004000b7213 */ /* 0x000fe20000000000 */
[----:B-1----:R-:W-:Y:S01]  /*3f30*/  IMAD.MOV.U32 R17, RZ, RZ, R0 ;  /* 0x000000ffff117224 */ /* 0x002fe200078e0000 */
[----:B------:R-:W-:Y:S01]  /*3f40*/  IABS R0, R9 ;  /* 0x0000000900007213 */ /* 0x000fe20000000000 */
[--C-:B------:R-:W-:Y:S01]  /*3f50*/  @!P0 IMAD.IADD R7, R7, 0x1, -R10.reuse ;  /* 0x0000000107078824 */ /* 0x100fe200078e0a0a */
[C---:B------:R-:W-:Y:S01]  /*3f60*/  ISETP.GT.U32.AND P1, PT, R10.reuse, R8, PT ;  /* 0x000000080a00720c */ /* 0x040fe20003f24070 */
[----:B------:R-:W-:Y:S01]  /*3f70*/  @!P3 IMAD.MOV R17, RZ, RZ, -R17 ;  /* 0x000000ffff11b224 */ /* 0x000fe200078e0a11 */
[C---:B------:R-:W-:Y:S01]  /*3f80*/  ISETP.GT.U32.AND P3, PT, R10.reuse, R2, PT ;  /* 0x000000020a00720c */ /* 0x040fe20003f64070 */
[----:B------:R-:W-:Y:S01]  /*3f90*/  @!P2 IMAD.IADD R3, R3, 0x1, -R10 ;  /* 0x000000010303a824 */ /* 0x000fe200078e0a0a */
[----:B------:R-:W-:Y:S01]  /*3fa0*/  ISETP.GT.U32.AND P0, PT, R10, R7, PT ;  /* 0x000000070a00720c */ /* 0x000fe20003f04070 */
[----:B------:R-:W-:Y:S01]  /*3fb0*/  IMAD.HI.U32 R15, R14, R11, RZ ;  /* 0x0000000b0e0f7227 */ /* 0x000fe200078e00ff */
[----:B------:R0:W-:Y:S01]  /*3fc0*/  STL [R1+0x19c], R17 ;  /* 0x00019c1101007387 */ /* 0x0001e20000100800 */
[----:B------:R-:W-:-:S02]  /*3fd0*/  IABS R19, R18 ;  /* 0x0000001200137213 */ /* 0x000fc40000000000 */
[----:B------:R-:W-:Y:S01]  /*3fe0*/  ISETP.GT.U32.AND P2, PT, R10, R3, PT ;  /* 0x000000030a00720c */ /* 0x000fe20003f44070 */
[----:B------:R-:W-:Y:S02]  /*3ff0*/  IMAD.MOV R15, RZ, RZ, -R15 ;  /* 0x000000ffff0f7224 */ /* 0x000fe400078e0a0f */
[----:B------:R-:W-:-:S04]  /*4000*/  IMAD.HI.U32 R22, R14, R19, RZ ;  /* 0x000000130e167227 */ /* 0x000fc800078e00ff */
[--C-:B------:R-:W-:Y:S02]  /*4010*/  @!P3 IMAD.IADD R2, R2, 0x1, -R10.reuse ;  /* 0x000000010202b824 */ /* 0x100fe400078e0a0a */
[--C-:B------:R-:W-:Y:S02]  /*4020*/  @!P1 IMAD.IADD R8, R8, 0x1, -R10.reuse ;  /* 0x0000000108089824 */ /* 0x100fe400078e0a0a */
[----:B------:R-:W-:Y:S01]  /*4030*/  @!P0 IMAD.IADD R7, R7, 0x1, -R10 ;  /* 0x0000000107078824 */ /* 0x000fe200078e0a0a */
[----:B------:R-:W-:Y:S01]  /*4040*/  ISETP.GE.AND P0, PT, R6, RZ, PT ;  /* 0x000000ff0600720c */ /* 0x000fe20003f06270 */
[----:B------:R-:W-:Y:S01]  /*4050*/  IMAD.HI.U32 R6, R14, R13, RZ ;  /* 0x0000000d0e067227 */ /* 0x000fe200078e00ff */
[C---:B------:R-:W-:Y:S02]  /*4060*/  ISETP.GT.U32.AND P3, PT, R10.reuse, R2, PT ;  /* 0x000000020a00720c */ /* 0x040fe40003f64070 */
[----:B------:R-:W-:Y:S01]  /*4070*/  ISETP.GT.U32.AND P1, PT, R10, R8, PT ;  /* 0x000000080a00720c */ /* 0x000fe20003f24070 */
[----:B------:R-:W-:-:S02]  /*4080*/  IMAD.MOV R6, RZ, RZ, -R6 ;  /* 0x000000ffff067224 */ /* 0x000fc400078e0a06 */
[--C-:B------:R-:W-:Y:S01]  /*4090*/  @!P2 IMAD.IADD R3, R3, 0x1, -R10.reuse ;  /* 0x000000010303a824 */ /* 0x100fe200078e0a0a */
[----:B------:R-:W-:Y:S01]  /*40a0*/  ISETP.GE.AND P2, PT, R9, RZ, PT ;  /* 0x000000ff0900720c */ /* 0x000fe20003f46270 */
[C---:B------:R-:W-:Y:S02]  /*40b0*/  IMAD R9, R10.reuse, R6, R13 ;  /* 0x000000060a097224 */ /* 0x040fe400078e020d */
[----:B------:R-:W-:Y:S02]  /*40c0*/  IMAD R11, R10, R15, R11 ;  /* 0x0000000f0a0b7224 */ /* 0x000fe400078e020b */
[----:B0-----:R-:W-:Y:S02]  /*40d0*/  IMAD.MOV.U32 R17, RZ, RZ, R7 ;  /* 0x000000ffff117224 */ /* 0x001fe400078e0007 */
[----:B------:R-:W-:Y:S01]  /*40e0*/  @!P3 IMAD.IADD R2, R2, 0x1, -R10 ;  /* 0x000000010202b824 */ /* 0x000fe200078e0a0a */
[----:B------:R-:W-:Y:S01]  /*40f0*/  ISETP.GT.U32.AND P3, PT, R10, R9, PT ;  /* 0x000000090a00720c */ /* 0x000fe20003f64070 */
[----:B------:R-:W-:-:S04]  /*4100*/  IMAD.HI.U32 R7, R14, R0, RZ ;  /* 0x000000000e077227 */ /* 0x000fc800078e00ff */
[----:B------:R-:W-:Y:S01]  /*4110*/  @!P1 IMAD.IADD R8, R8, 0x1, -R10 ;  /* 0x0000000108089824 */ /* 0x000fe200078e0a0a */
[C---:B------:R-:W-:Y:S01]  /*4120*/  ISETP.GT.U32.AND P1, PT, R10.reuse, R11, PT ;  /* 0x0000000b0a00720c */ /* 0x040fe20003f24070 */
[----:B------:R-:W-:Y:S02]  /*4130*/  IMAD.MOV R7, RZ, RZ, -R7 ;  /* 0x000000ffff077224 */ /* 0x000fe400078e0a07 */
[----:B------:R-:W-:Y:S02]  /*4140*/  IMAD.MOV.U32 R16, RZ, RZ, R8 ;  /* 0x000000ffff107224 */ /* 0x000fe400078e0008 */
[----:B------:R-:W-:Y:S01]  /*4150*/  IMAD R7, R10, R7, R0 ;  /* 0x000000070a077224 */ /* 0x000fe200078e0200 */
[C---:B------:R-:W-:Y:S01]  /*4160*/  LOP3.LUT R0, R12.reuse, 0x180, RZ, 0xfc, !PT ;  /* 0x000001800c007812 */ /* 0x040fe200078efcff */
[----:B------:R-:W-:Y:S01]  /*4170*/  IMAD.MOV.U32 R8, RZ, RZ, R3 ;  /* 0x000000ffff087224 */ /* 0x000fe200078e0003 */
[----:B------:R-:W-:Y:S01]  /*4180*/  LOP3.LUT R3, R12, 0x17c, RZ, 0xfc, !PT ;  /* 0x0000017c0c037812 */ /* 0x000fe200078efcff */
[----:B------:R-:W-:Y:S01]  /*4190*/  @!P6 IMAD.MOV R17, RZ, RZ, -R17 ;  /* 0x000000ffff11e224 */ /* 0x000fe200078e0a11 */
[----:B------:R-:W-:Y:S01]  /*41a0*/  ISETP.GE.AND P6, PT, R4, RZ, PT ;  /* 0x000000ff0400720c */ /* 0x000fe20003fc6270 */
[----:B------:R-:W-:Y:S01]  /*41b0*/  @!P4 IMAD.MOV R16, RZ, RZ, -R16 ;  /* 0x000000ffff10c224 */ /* 0x000fe200078e0a10 */
[----:B------:R-:W-:Y:S01]  /*41c0*/  ISETP.GE.AND P4, PT, R5, RZ, PT ;  /* 0x000000ff0500720c */ /* 0x000fe20003f86270 */
[----:B------:R-:W-:Y:S01]  /*41d0*/  @!P5 IMAD.MOV R8, RZ, RZ, -R8 ;  /* 0x000000ffff08d224 */ /* 0x000fe200078e0a08 */
[----:B------:R-:W-:Y:S01]  /*41e0*/  IABS R5, R0 ;  /* 0x0000000000057213 */ /* 0x000fe20000000000 */
[--C-:B------:R-:W-:Y:S01]  /*41f0*/  @!P3 IMAD.IADD R9, R9, 0x1, -R10.reuse ;  /* 0x000000010909b824 */ /* 0x100fe200078e0a0a */
[----:B------:R-:W-:Y:S01]  /*4200*/  STL [R1+0x198], R17 ;  /* 0x0001981101007387 */ /* 0x000fe20000100800 */
[----:B------:R-:W-:Y:S01]  /*4210*/  @!P1 IMAD.IADD R11, R11, 0x1, -R10 ;  /* 0x000000010b0b9824 */ /* 0x000fe200078e0a0a */
[----:B------:R-:W-:Y:S01]  /*4220*/  ISETP.GE.AND P5, PT, R0, RZ, PT ;  /* 0x000000ff0000720c */ /* 0x000fe20003fa6270 */
[----:B------:R-:W-:Y:S01]  /*4230*/  IMAD.MOV.U32 R4, RZ, RZ, R2 ;  /* 0x000000ffff047224 */ /* 0x000fe200078e0002 */
[----:B------:R0:W-:Y:S01]  /*4240*/  STL [R1+0x180], R16 ;  /* 0x0001801001007387 */ /* 0x0001e20000100800 */
[C---:B------:R-:W-:Y:S01]  /*4250*/  ISETP.GT.U32.AND P3, PT, R10.reuse, R9, PT ;  /* 0x000000090a00720c */ /* 0x040fe20003f64070 */
[----:B------:R-:W-:Y:S01]  /*4260*/  IMAD.MOV R22, RZ, RZ, -R22 ;  /* 0x000000ffff167224 */ /* 0x000fe200078e0a16 */
[----:B------:R-:W-:Y:S01]  /*4270*/  ISETP.GT.U32.AND P1, PT, R10, R11, PT ;  /* 0x0000000b0a00720c */ /* 0x000fe20003f24070 */
[----:B------:R1:W-:Y:S01]  /*4280*/  STL [R1+0x190], R8 ;  /* 0x0001900801007387 */ /* 0x0003e20000100800 */
[----:B------:R-:W-:Y:S01]  /*4290*/  LOP3.LUT R0, R12, 0x178, RZ, 0xfc, !PT ;  /* 0x000001780c007812 */ /* 0x000fe200078efcff */
[----:B------:R-:W-:Y:S01]  /*42a0*/  @!P0 IMAD.MOV R4, RZ, RZ, -R4 ;  /* 0x000000ffff048224 */ /* 0x000fe200078e0a04 */
[----:B------:R-:W-:Y:S01]  /*42b0*/  ISETP.GE.AND P0, PT, R3, RZ, PT ;  /* 0x000000ff0300720c */ /* 0x000fe20003f06270 */
[----:B------:R-:W-:Y:S01]  /*42c0*/  IMAD R19, R10, R22, R19 ;  /* 0x000000160a137224 */ /* 0x000fe200078e0213 */
[----:B0-----:R-:W-:-:S02]  /*42d0*/  IABS R16, R3 ;  /* 0x0000000300107213 */ /* 0x001fc40000000000 */
[----:B------:R0:W-:Y:S01]  /*42e0*/  STL [R1+0x194], R4 ;  /* 0x0001940401007387 */ /* 0x0001e20000100800 */
[----:B------:R-:W-:Y:S01]  /*42f0*/  IABS R3, R0 ;  /* 0x0000000000037213 */ /* 0x000fe20000000000 */
[----:B-1----:R-:W-:-:S04]  /*4300*/  IMAD.HI.U32 R8, R14, R5, RZ ;  /* 0x000000050e087227 */ /* 0x002fc800078e00ff */
[----:B------:R-:W-:Y:S02]  /*4310*/  IMAD.MOV R8, RZ, RZ, -R8 ;  /* 0x000000ffff087224 */ /* 0x000fe400078e0a08 */
[----:B------:R-:W-:Y:S01]  /*4320*/  IMAD.HI.U32 R2, R14, R16, RZ ;  /* 0x000000100e027227 */ /* 0x000fe200078e00ff */
[----:B0-----:R-:W-:-:S03]  /*4330*/  LOP3.LUT R4, R12, 0x174, RZ, 0xfc, !PT ;  /* 0x000001740c047812 */ /* 0x001fc600078efcff */
[C---:B------:R-:W-:Y:S01]  /*4340*/  IMAD R5, R10.reuse, R8, R5 ;  /* 0x000000080a057224 */ /* 0x040fe200078e0205 */
[----:B------:R-:W-:Y:S01]  /*4350*/  IABS R6, R4 ;  /* 0x0000000400067213 */ /* 0x000fe20000000000 */
[--C-:B------:R-:W-:Y:S02]  /*4360*/  @!P3 IMAD.IADD R9, R9, 0x1, -R10.reuse ;  /* 0x000000010909b824 */ /* 0x100fe400078e0a0a */
[----:B------:R-:W-:Y:S01]  /*4370*/  @!P1 IMAD.IADD R11, R11, 0x1, -R10 ;  /* 0x000000010b0b9824 */ /* 0x000fe200078e0a0a */
[C---:B------:R-:W-:Y:S01]  /*4380*/  ISETP.GT.U32.AND P3, PT, R10.reuse, R5, PT ;  /* 0x000000050a00720c */ /* 0x040fe20003f64070 */
[----:B------:R-:W-:Y:S01]  /*4390*/  IMAD.MOV R2, RZ, RZ, -R2 ;  /* 0x000000ffff027224 */ /* 0x000fe200078e0a02 */
[C---:B------:R-:W-:Y:S01]  /*43a0*/  ISETP.GT.U32.AND P1, PT, R10.reuse, R7, PT ;  /* 0x000000070a00720c */ /* 0x040fe20003f24070 */
[----:B------:R-:W-:Y:S02]  /*43b0*/  IMAD.MOV.U32 R15, RZ, RZ, R11 ;  /* 0x000000ffff0f7224 */ /* 0x000fe400078e000b */
[----:B------:R-:W-:-:S02]  /*43c0*/  IMAD R16, R10, R2, R16 ;  /* 0x000000020a107224 */ /* 0x000fc400078e0210 */
[----:B------:R-:W-:Y:S02]  /*43d0*/  @!P6 IMAD.MOV R15, RZ, RZ, -R15 ;  /* 0x000000ffff0fe224 */ /* 0x000fe400078e0a0f */
[----:B------:R-:W-:Y:S01]  /*43e0*/  IMAD.MOV.U32 R13, RZ, RZ, R9 ;  /* 0x000000ffff0d7224 */ /* 0x000fe200078e0009 */
[----:B------:R-:W-:Y:S01]  /*43f0*/  ISETP.GT.U32.AND P6, PT, R10, R16, PT ;  /* 0x000000100a00720c */ /* 0x000fe20003fc4070 */
[----:B------:R-:W-:Y:S01]  /*4400*/  IMAD.HI.U32 R8, R14, R3, RZ ;  /* 0x000000030e087227 */ /* 0x000fe200078e00ff */
[----:B------:R0:W-:Y:S03]  /*4410*/  STL [R1+0x188], R15 ;  /* 0x0001880f01007387 */ /* 0x0001e60000100800 */
[----:B------:R-:W-:Y:S02]  /*4420*/  @!P3 IMAD.IADD R5, R5, 0x1, -R10 ;  /* 0x000000010505b824 */ /* 0x000fe400078e0a0a */
[----:B------:R-:W-:Y:S01]  /*4430*/  @!P4 IMAD.MOV R13, RZ, RZ, -R13 ;  /* 0x000000ffff0dc224 */ /* 0x000fe200078e0a0d */
[----:B------:R-:W-:Y:S01]  /*4440*/  ISETP.GE.AND P4, PT, R0, RZ, PT ;  /* 0x000000ff0000720c */ /* 0x000fe20003f86270 */
[----:B------:R-:W-:Y:S01]  /*4450*/  IMAD.MOV R8, RZ, RZ, -R8 ;  /* 0x000000ffff087224 */ /* 0x000fe200078e0a08 */
[----:B------:R-:W-:Y:S01]  /*4460*/  ISETP.GT.U32.AND P3, PT, R10, R5, PT ;  /* 0x000000050a00720c */ /* 0x000fe20003f64070 */
[----:B------:R-:W-:Y:S01]  /*4470*/  IMAD.HI.U32 R2, R14, R6, RZ ;  /* 0x000000060e027227 */ /* 0x000fe200078e00ff */
[----:B------:R1:W-:Y:S01]  /*4480*/  STL [R1+0x18c], R13 ;  /* 0x00018c0d01007387 */ /* 0x0003e20000100800 */
[----:B0-----:R-:W-:-:S02]  /*4490*/  LOP3.LUT R15, R12, 0x16c, RZ, 0xfc, !PT ;  /* 0x0000016c0c0f7812 */ /* 0x001fc400078efcff */
[----:B------:R-:W-:Y:S02]  /*44a0*/  @!P6 IMAD.IADD R16, R16, 0x1, -R10 ;  /* 0x000000011010e824 */ /* 0x000fe400078e0a0a */
[C---:B------:R-:W-:Y:S01]  /*44b0*/  IMAD R0, R10.reuse, R8, R3 ;  /* 0x000000080a007224 */ /* 0x040fe200078e0203 */
[----:B------:R-:W-:Y:S01]  /*44c0*/  IABS R21, R15 ;  /* 0x0000000f00157213 */ /* 0x000fe20000000000 */
[----:B------:R-:W-:Y:S01]  /*44d0*/  IMAD.MOV R2, RZ, RZ, -R2 ;  /* 0x000000ffff027224 */ /* 0x000fe200078e0a02 */
[----:B------:R-:W-:Y:S01]  /*44e0*/  ISETP.GT.U32.AND P6, PT, R10, R16, PT ;  /* 0x000000100a00720c */ /* 0x000fe20003fc4070 */
[--C-:B------:R-:W-:Y:S01]  /*44f0*/  @!P1 IMAD.IADD R7, R7, 0x1, -R10.reuse ;  /* 0x0000000107079824 */ /* 0x100fe200078e0a0a */
[----:B-1----:R-:W-:Y:S01]  /*4500*/  LOP3.LUT R13, R12, 0x170, RZ, 0xfc, !PT ;  /* 0x000001700c0d7812 */ /* 0x002fe200078efcff */
[----:B------:R-:W-:Y:S01]  /*4510*/  @!P3 IMAD.IADD R5, R5, 0x1, -R10 ;  /* 0x000000010505b824 */ /* 0x000fe200078e0a0a */
[C---:B------:R-:W-:Y:S01]  /*4520*/  ISETP.GT.U32.AND P3, PT, R10.reuse, R0, PT ;  /* 0x000000000a00720c */ /* 0x040fe20003f64070 */
[----:B------:R-:W-:Y:S01]  /*4530*/  IMAD R6, R10, R2, R6 ;  /* 0x000000020a067224 */ /* 0x000fe200078e0206 */
[----:B------:R-:W-:Y:S01]  /*4540*/  IABS R3, R13 ;  /* 0x0000000d00037213 */ /* 0x000fe20000000000 */
[----:B------:R-:W-:Y:S01]  /*4550*/  IMAD.HI.U32 R20, R14, R21, RZ ;  /* 0x000000150e147227 */ /* 0x000fe200078e00ff */
[----:B------:R-:W-:-:S02]  /*4560*/  ISETP.GT.U32.AND P1, PT, R10, R7, PT ;  /* 0x000000070a00720c */ /* 0x000fc40003f24070 */
[----:B------:R-:W-:Y:S01]  /*4570*/  LOP3.LUT R8, R12, 0x164, RZ, 0xfc, !PT ;  /* 0x000001640c087812 */ /* 0x000fe200078efcff */
[----:B------:R-:W-:-:S03]  /*4580*/  IMAD.HI.U32 R11, R14, R3, RZ ;  /* 0x000000030e0b7227 */ /* 0x000fc600078e00ff */
[----:B------:R-:W-:Y:S01]  /*4590*/  IABS R2, R8 ;  /* 0x0000000800027213 */ /* 0x000fe20000000000 */
[----:B------:R-:W-:Y:S02]  /*45a0*/  IMAD.MOV R11, RZ, RZ, -R11 ;  /* 0x000000ffff0b7224 */ /* 0x000fe400078e0a0b */
[--C-:B------:R-:W-:Y:S01]  /*45b0*/  @!P6 IMAD.IADD R16, R16, 0x1, -R10.reuse ;  /* 0x000000011010e824 */ /* 0x100fe200078e0a0a */
[C---:B------:R-:W-:Y:S01]  /*45c0*/  ISETP.GT.U32.AND P6, PT, R10.reuse, R6, PT ;  /* 0x000000060a00720c */ /* 0x040fe20003fc4070 */
[----:B------:R-:W-:Y:S02]  /*45d0*/  IMAD R3, R10, R11, R3 ;  /* 0x0000000b0a037224 */ /* 0x000fe400078e0203 */
[----:B------:R-:W-:Y:S02]  /*45e0*/  @!P3 IMAD.IADD R0, R0, 0x1, -R10 ;  /* 0x000000010000b824 */ /* 0x000fe400078e0a0a */
[----:B------:R-:W-:Y:S01]  /*45f0*/  IMAD.MOV R20, RZ, RZ, -R20 ;  /* 0x000000ffff147224 */ /* 0x000fe200078e0a14 */
[----:B------:R-:W-:Y:S01]  /*4600*/  ISETP.GT.U32.AND P3, PT, R10, R3, PT ;  /* 0x000000030a00720c */ /* 0x000fe20003f64070 */
[----:B------:R-:W-:Y:S01]  /*4610*/  @!P1 IMAD.IADD R7, R7, 0x1, -R10 ;  /* 0x0000000107079824 */ /* 0x000fe200078e0a0a */
[----:B------:R-:W-:Y:S01]  /*4620*/  ISETP.GE.AND P1, PT, R4, RZ, PT ;  /* 0x000000ff0400720c */ /* 0x000fe20003f26270 */
[----:B------:R-:W-:Y:S01]  /*4630*/  IMAD R20, R10, R20, R21 ;  /* 0x000000140a147224 */ /* 0x000fe200078e0215 */
[----:B------:R-:W-:Y:S01]  /*4640*/  LOP3.LUT R4, R12, 0x160, RZ, 0xfc, !PT ;  /* 0x000001600c047812 */ /* 0x000fe200078efcff */
[----:B------:R-:W-:-:S03]  /*4650*/  IMAD.HI.U32 R17, R14, R2, RZ ;  /* 0x000000020e117227 */ /* 0x000fc600078e00ff */
[----:B------:R-:W-:Y:S01]  /*4660*/  IABS R9, R4 ;  /* 0x0000000400097213 */ /* 0x000fe20000000000 */
[--C-:B------:R-:W-:Y:S01]  /*4670*/  @!P6 IMAD.IADD R6, R6, 0x1, -R10.reuse ;  /* 0x000000010606e824 */ /* 0x100fe200078e0a0a */
[C---:B------:R-:W-:Y:S01]  /*4680*/  ISETP.GT.U32.AND P6, PT, R10.reuse, R20, PT ;  /* 0x000000140a00720c */ /* 0x040fe20003fc4070 */
[----:B------:R-:W-:Y:S02]  /*4690*/  IMAD.MOV R17, RZ, RZ, -R17 ;  /* 0x000000ffff117224 */ /* 0x000fe400078e0a11 */
[----:B------:R-:W-:Y:S01]  /*46a0*/  @!P3 IMAD.IADD R3, R3, 0x1, -R10 ;  /* 0x000000010303b824 */ /* 0x000fe200078e0a0a */
[----:B------:R-:W-:Y:S01]  /*46b0*/  ISETP.GT.U32.AND P3, PT, R10, R0, PT ;  /* 0x000000000a00720c */ /* 0x000fe20003f64070 */
[----:B------:R-:W-:Y:S01]  /*46c0*/  IMAD.MOV.U32 R23, RZ, RZ, R7 ;  /* 0x000000ffff177224 */ /* 0x000fe200078e0007 */
[----:B------:R-:W-:Y:S01]  /*46d0*/  LOP3.LUT R7, R12, 0x158, RZ, 0xfc, !PT ;  /* 0x000001580c077812 */ /* 0x000fe200078efcff */
[----:B------:R-:W-:Y:S02]  /*46e0*/  IMAD.MOV.U32 R21, RZ, RZ, R5 ;  /* 0x000000ffff157224 */ /* 0x000fe400078e0005 */
[----:B------:R-:W-:Y:S01]  /*46f0*/  IMAD R2, R10, R17, R2 ;  /* 0x000000110a027224 */ /* 0x000fe200078e0202 */
[----:B------:R-:W-:Y:S01]  /*4700*/  LOP3.LUT R17, R12, 0x15c, RZ, 0xfc, !PT ;  /* 0x0000015c0c117812 */ /* 0x000fe200078efcff */
[----:B------:R-:W-:Y:S01]  /*4710*/  @!P2 IMAD.MOV R23, RZ, RZ, -R23 ;  /* 0x000000ffff17a224 */ /* 0x000fe200078e0a17 */
[C---:B------:R-:W-:Y:S01]  /*4720*/  ISETP.GT.U32.AND P2, PT, R10.reuse, R6, PT ;  /* 0x000000060a00720c */ /* 0x040fe20003f44070 */
[----:B------:R-:W-:Y:S01]  /*4730*/  @!P5 IMAD.MOV R21, RZ, RZ, -R21 ;  /* 0x000000ffff15d224 */ /* 0x000fe200078e0a15 */
[C---:B------:R-:W-:Y:S01]  /*4740*/  ISETP.GT.U32.AND P5, PT, R10.reuse, R3, PT ;  /* 0x000000030a00720c */ /* 0x040fe20003fa4070 */
[----:B------:R-:W-:Y:S01]  /*4750*/  @!P0 IMAD.MOV R16, RZ, RZ, -R16 ;  /* 0x000000ffff108224 */ /* 0x000fe200078e0a10 */
[----:B------:R-:W-:Y:S01]  /*4760*/  ISETP.GT.U32.AND P0, PT, R10, R19, PT ;  /* 0x000000130a00720c */ /* 0x000fe20003f04070 */
[----:B------:R-:W-:Y:S01]  /*4770*/  IMAD.HI.U32 R11, R14, R9, RZ ;  /* 0x000000090e0b7227 */ /* 0x000fe200078e00ff */
[----:B------:R-:W-:Y:S01]  /*4780*/  STL [R1+0x178], R23 ;  /* 0x0001781701007387 */ /* 0x000fe20000100800 */
[----:B------:R-:W-:-:S02]  /*4790*/  IABS R5, R7 ;  /* 0x0000000700057213 */ /* 0x000fc40000000000 */
[--C-:B------:R-:W-:Y:S01]  /*47a0*/  @!P6 IMAD.IADD R20, R20, 0x1, -R10.reuse ;  /* 0x000000011414e824 */ /* 0x100fe200078e0a0a */
[----:B------:R-:W-:Y:S01]  /*47b0*/  STL [R1+0x174], R21 ;  /* 0x0001741501007387 */ /* 0x000fe20000100800 */
[--C-:B------:R-:W-:Y:S01]  /*47c0*/  @!P3 IMAD.IADD R0, R0, 0x1, -R10.reuse ;  /* 0x000000010000b824 */ /* 0x100fe200078e0a0a */
[C---:B------:R-:W-:Y:S01]  /*47d0*/  ISETP.GT.U32.AND P3, PT, R10.reuse, R2, PT ;  /* 0x000000020a00720c */ /* 0x040fe20003f64070 */
[----:B------:R-:W-:Y:S01]  /*47e0*/  IMAD.MOV R11, RZ, RZ, -R11 ;  /* 0x000000ffff0b7224 */ /* 0x000fe200078e0a0b */
[----:B------:R-:W-:Y:S01]  /*47f0*/  ISETP.GT.U32.AND P6, PT, R10, R20, PT ;  /* 0x000000140a00720c */ /* 0x000fe20003fc4070 */
[--C-:B------:R-:W-:Y:S01]  /*4800*/  @!P2 IMAD.IADD R6, R6, 0x1, -R10.reuse ;  /* 0x000000010606a824 */ /* 0x100fe200078e0a0a */
[----:B------:R0:W-:Y:S01]  /*4810*/  STL [R1+0x170], R16 ;  /* 0x0001701001007387 */ /* 0x0001e20000100800 */
[C---:B------:R-:W-:Y:S01]  /*4820*/  IMAD R9, R10.reuse, R11, R9 ;  /* 0x0000000b0a097224 */ /* 0x040fe200078e0209 */
[----:B------:R-:W-:Y:S01]  /*4830*/  IABS R11, R17 ;  /* 0x00000011000b7213 */ /* 0x000fe20000000000 */
[--C-:B------:R-:W-:Y:S01]  /*4840*/  @!P5 IMAD.IADD R3, R3, 0x1, -R10.reuse ;  /* 0x000000010303d824 */ /* 0x100fe200078e0a0a */
[----:B------:R-:W-:Y:S01]  /*4850*/  ISETP.GE.AND P2, PT, R13, RZ, PT ;  /* 0x000000ff0d00720c */ /* 0x000fe20003f46270 */
[----:B------:R-:W-:Y:S01]  /*4860*/  @!P0 IMAD.IADD R19, R19, 0x1, -R10 ;  /* 0x0000000113138824 */ /* 0x000fe200078e0a0a */
[----:B------:R-:W-:Y:S01]  /*4870*/  ISETP.GT.U32.AND P5, PT, R10, R9, PT ;  /* 0x000000090a00720c */ /* 0x000fe20003fa4070 */
[----:B------:R-:W-:Y:S01]  /*4880*/  IMAD.MOV.U32 R22, RZ, RZ, R0 ;  /* 0x000000ffff167224 */ /* 0x000fe200078e0000 */
[----:B------:R-:W-:Y:S01]  /*4890*/  ISETP.GE.AND P0, PT, R18, RZ, PT ;  /* 0x000000ff1200720c */ /* 0x000fe20003f06270 */
[----:B------:R-:W-:Y:S01]  /*48a0*/  @!P3 IMAD.IADD R2, R2, 0x1, -R10 ;  /* 0x000000010202b824 */ /* 0x000fe200078e0a0a */
[----:B------:R-:W-:Y:S01]  /*48b0*/  ISETP.GE.AND P3, PT, R8, RZ, PT ;  /* 0x000000ff0800720c */ /* 0x000fe20003f66270 */
[----:B0-----:R-:W-:Y:S01]  /*48c0*/  IMAD.HI.U32 R16, R14, R11, RZ ;  /* 0x0000000b0e107227 */ /* 0x001fe200078e00ff */
[----:B------:R-:W-:-:S02]  /*48d0*/  LOP3.LUT R0, R12, 0x154, RZ, 0xfc, !PT ;  /* 0x000001540c007812 */ /* 0x000fc400078efcff */
[----:B------:R-:W-:Y:S01]  /*48e0*/  LOP3.LUT R23, R12, 0x28, RZ, 0xfc, !PT ;  /* 0x000000280c177812 */ /* 0x000fe200078efcff */
[----:B------:R-:W-:Y:S02]  /*48f0*/  IMAD.MOV.U32 R21, RZ, RZ, R6 ;  /* 0x000000ffff157224 */ /* 0x000fe400078e0006 */
[----:B------:R-:W-:Y:S01]  /*4900*/  @!P4 IMAD.MOV R22, RZ, RZ, -R22 ;  /* 0x000000ffff16c224 */ /* 0x000fe200078e0a16 */
[----:B------:R-:W-:Y:S01]  /*4910*/  ISETP.GT.U32.AND P4, PT, R10, R19, PT ;  /* 0x000000130a00720c */ /* 0x000fe20003f84070 */
[----:B------:R-:W-:Y:S01]  /*4920*/  @!P6 IMAD.IADD R20, R20, 0x1, -R10 ;  /* 0x000000011414e824 */ /* 0x000fe200078e0a0a */
[----:B------:R-:W-:Y:S01]  /*4930*/  ISETP.GE.AND P6, PT, R15, RZ, PT ;  /* 0x000000ff0f00720c */ /* 0x000fe20003fc6270 */
[----:B------:R-:W-:Y:S01]  /*4940*/  IMAD.HI.U32 R13, R14, R5, RZ ;  /* 0x000000050e0d7227 */ /* 0x000fe200078e00ff */
[----:B------:R0:W-:Y:S03]  /*4950*/  STL [R1+0x16c], R22 ;  /* 0x00016c1601007387 */ /* 0x0001e60000100800 */
[----:B------:R-:W-:-:S02]  /*4960*/  IMAD.MOV R16, RZ, RZ, -R16 ;  /* 0x000000ffff107224 */ /* 0x000fc400078e0a10 */
[----:B------:R-:W-:Y:S01]  /*4970*/  @!P1 IMAD.MOV R21, RZ, RZ, -R21 ;  /* 0x000000ffff159224 */ /* 0x000fe200078e0a15 */
[C---:B------:R-:W-:Y:S01]  /*4980*/  ISETP.GT.U32.AND P1, PT, R10.reuse, R2, PT ;  /* 0x000000020a00720c */ /* 0x040fe20003f24070 */
[----:B------:R-:W-:Y:S02]  /*4990*/  IMAD.MOV R13, RZ, RZ, -R13 ;  /* 0x000000ffff0d7224 */ /* 0x000fe400078e0a0d */
[----:B------:R-:W-:Y:S01]  /*49a0*/  IMAD R8, R10, R16, R11 ;  /* 0x000000100a087224 */ /* 0x000fe200078e020b */
[----:B------:R-:W-:Y:S01]  /*49b0*/  STL [R1+0x168], R21 ;  /* 0x0001681501007387 */ /* 0x000fe20000100800 */
[----:B------:R-:W-:Y:S01]  /*49c0*/  IMAD.MOV.U32 R11, RZ, RZ, R3 ;  /* 0x000000ffff0b7224 */ /* 0x000fe200078e0003 */
[C---:B------:R-:W-:Y:S01]  /*49d0*/  LOP3.LUT R3, R12.reuse, 0x150, RZ, 0xfc, !PT ;  /* 0x000001500c037812 */ /* 0x040fe200078efcff */
[----:B------:R-:W-:Y:S01]  /*49e0*/  @!P5 IMAD.IADD R9, R9, 0x1, -R10 ;  /* 0x000000010909d824 */ /* 0x000fe200078e0a0a */
[----:B0-----:R-:W-:Y:S01]  /*49f0*/  LOP3.LUT R22, R12, 0x24, RZ, 0xfc, !PT ;  /* 0x000000240c167812 */ /* 0x001fe200078efcff */
[C---:B------:R-:W-:Y:S01]  /*4a00*/  IMAD R5, R10.reuse, R13, R5 ;  /* 0x0000000d0a057224 */ /* 0x040fe200078e0205 */
[----:B------:R-:W-:Y:S01]  /*4a10*/  IABS R16, R3 ;  /* 0x0000000300107213 */ /* 0x000fe20000000000 */
[----:B------:R-:W-:Y:S01]  /*4a20*/  IMAD.MOV.U32 R6, RZ, RZ, R20 ;  /* 0x000000ffff067224 */ /* 0x000fe200078e0014 */
[C---:B------:R-:W-:Y:S01]  /*4a30*/  ISETP.GT.U32.AND P5, PT, R10.reuse, R9, PT ;  /* 0x000000090a00720c */ /* 0x040fe20003fa4070 */
[----:B------:R-:W-:Y:S01]  /*4a40*/  @!P2 IMAD.MOV R11, RZ, RZ, -R11 ;  /* 0x000000ffff0ba224 */ /* 0x000fe200078e0a0b */
[C---:B------:R-:W-:Y:S01]  /*4a50*/  ISETP.GT.U32.AND P2, PT, R10.reuse, R8, PT ;  /* 0x000000080a00720c */ /* 0x040fe20003f44070 */
[----:B------:R-:W-:Y:S01]  /*4a60*/  @!P4 IMAD.IADD R19, R19, 0x1, -R10 ;  /* 0x000000011313c824 */ /* 0x000fe200078e0a0a */
[----:B------:R-:W-:Y:S01]  /*4a70*/  ISETP.GT.U32.AND P4, PT, R10, R5, PT ;  /* 0x000000050a00720c */ /* 0x000fe20003f84070 */
[----:B------:R-:W-:Y:S01]  /*4a80*/  @!P6 IMAD.MOV R6, RZ, RZ, -R6 ;  /* 0x000000ffff06e224 */ /* 0x000fe200078e0a06 */
[----:B------:R0:W-:Y:S01]  /*4a90*/  STL [R1+0x164], R11 ;  /* 0x0001640b01007387 */ /* 0x0001e20000100800 */
[----:B------:R-:W-:Y:S01]  /*4aa0*/  @!P1 IMAD.IADD R2, R2, 0x1, -R10 ;  /* 0x0000000102029824 */ /* 0x000fe200078e0a0a */
[----:B------:R-:W-:Y:S01]  /*4ab0*/  ISETP.GE.AND P6, PT, R4, RZ, PT ;  /* 0x000000ff0400720c */ /* 0x000fe20003fc6270 */
[----:B------:R-:W-:Y:S01]  /*4ac0*/  IMAD.MOV.U32 R13, RZ, RZ, R19 ;  /* 0x000000ffff0d7224 */ /* 0x000fe200078e0013 */
[----:B------:R1:W-:Y:S01]  /*4ad0*/  STL [R1+0x160], R6 ;  /* 0x0001600601007387 */ /* 0x0003e20000100800 */
[----:B------:R-:W-:-:S02]  /*4ae0*/  ISETP.GE.AND P1, PT, R17, RZ, PT ;  /* 0x000000ff1100720c */ /* 0x000fc40003f26270 */
[----:B------:R-:W-:Y:S02]  /*4af0*/  @!P0 IMAD.MOV R13, RZ, RZ, -R13 ;  /* 0x000000ffff0d8224 */ /* 0x000fe400078e0a0d */
[--C-:B------:R-:W-:Y:S01]  /*4b00*/  @!P5 IMAD.IADD R9, R9, 0x1, -R10.reuse ;  /* 0x000000010909d824 */ /* 0x100fe200078e0a0a */
[----:B0-----:R-:W-:Y:S01]  /*4b10*/  IABS R11, R0 ;  /* 0x00000000000b7213 */ /* 0x001fe20000000000 */
[--C-:B------:R-:W-:Y:S01]  /*4b20*/  @!P4 IMAD.IADD R5, R5, 0x1, -R10.reuse ;  /* 0x000000010505c824 */ /* 0x100fe200078e0a0a */
[----:B------:R0:W-:Y:S01]  /*4b30*/  STL [R1+0x104], R13 ;  /* 0x0001040d01007387 */ /* 0x0001e20000100800 */
[----:B------:R-:W-:Y:S01]  /*4b40*/  @!P2 IMAD.IADD R8, R8, 0x1, -R10 ;  /* 0x000000010808a824 */ /* 0x000fe200078e0a0a */
[----:B------:R-:W-:Y:S01]  /*4b50*/  ISETP.GE.AND P2, PT, R0, RZ, PT ;  /* 0x000000ff0000720c */ /* 0x000fe20003f46270 */
[----:B-1----:R-:W-:Y:S01]  /*4b60*/  IMAD.MOV.U32 R6, RZ, RZ, R2 ;  /* 0x000000ffff067224 */ /* 0x002fe200078e0002 */
[----:B------:R-:W-:Y:S01]  /*4b70*/  ISETP.GT.U32.AND P4, PT, R10, R5, PT ;  /* 0x000000050a00720c */ /* 0x000fe20003f84070 */
[----:B------:R-:W-:Y:S01]  /*4b80*/  IMAD.HI.U32 R4, R14, R11, RZ ;  /* 0x0000000b0e047227 */ /* 0x000fe200078e00ff */
[----:B------:R-:W-:-:S02]  /*4b90*/  ISETP.GT.U32.AND P0, PT, R10, R8, PT ;  /* 0x000000080a00720c */ /* 0x000fc40003f04070 */
[C---:B------:R-:W-:Y:S01]  /*4ba0*/  LOP3.LUT R2, R12.reuse, 0x148, RZ, 0xfc, !PT ;  /* 0x000001480c027812 */ /* 0x040fe200078efcff */
[----:B------:R-:W-:Y:S01]  /*4bb0*/  @!P3 IMAD.MOV R6, RZ, RZ, -R6 ;  /* 0x000000ffff06b224 */ /* 0x000fe200078e0a06 */
[----:B0-----:R-:W-:Y:S01]  /*4bc0*/  LOP3.LUT R13, R12, 0x14c, RZ, 0xfc, !PT ;  /* 0x0000014c0c0d7812 */ /* 0x001fe200078efcff */
[----:B------:R-:W-:Y:S01]  /*4bd0*/  IMAD.MOV R4, RZ, RZ, -R4 ;  /* 0x000000ffff047224 */ /* 0x000fe200078e0a04 */
[----:B------:R-:W-:Y:S01]  /*4be0*/  ISETP.GE.AND P3, PT, R3, RZ, PT ;  /* 0x000000ff0300720c */ /* 0x000fe20003f66270 */
[----:B------:R-:W-:Y:S01]  /*4bf0*/  IMAD.HI.U32 R0, R14, R16, RZ ;  /* 0x000000100e007227 */ /* 0x000fe200078e00ff */
[----:B------:R0:W-:Y:S01]  /*4c00*/  STL [R1+0x50], R6 ;  /* 0x0000500601007387 */ /* 0x0001e20000100800 */
[----:B------:R-:W-:Y:S02]  /*4c10*/  ISETP.GE.AND P5, PT, R7, RZ, PT ;  /* 0x000000ff0700720c */ /* 0x000fe40003fa6270 */
[----:B------:R-:W-:Y:S01]  /*4c20*/  IMAD R11, R10, R4, R11 ;  /* 0x000000040a0b7224 */ /* 0x000fe200078e020b */
[----:B------:R-:W-:Y:S01]  /*4c30*/  IABS R7, R2 ;  /* 0x0000000200077213 */ /* 0x000fe20000000000 */
[----:B------:R-:W-:-:S02]  /*4c40*/  IMAD.MOV R0, RZ, RZ, -R0 ;  /* 0x000000ffff007224 */ /* 0x000fc400078e0a00 */
[----:B------:R-:W-:Y:S02]  /*4c50*/  @!P4 IMAD.IADD R5, R5, 0x1, -R10 ;  /* 0x000000010505c824 */ /* 0x000fe400078e0a0a */
[----:B------:R-:W-:Y:S01]  /*4c60*/  IMAD R16, R10, R0, R16 ;  /* 0x000000000a107224 */ /* 0x000fe200078e0210 */
[----:B------:R-:W-:Y:S01]  /*4c70*/  LOP3.LUT R0, R12, 0x144, RZ, 0xfc, !PT ;  /* 0x000001440c007812 */ /* 0x000fe200078efcff */
[----:B0-----:R-:W-:Y:S02]  /*4c80*/  IMAD.MOV.U32 R6, RZ, RZ, R9 ;  /* 0x000000ffff067224 */ /* 0x001fe400078e0009 */
[----:B------:R-:W-:Y:S01]  /*4c90*/  @!P0 IMAD.IADD R8, R8, 0x1, -R10 ;  /* 0x0000000108088824 */ /* 0x000fe200078e0a0a */
[C---:B------:R-:W-:Y:S01]  /*4ca0*/  ISETP.GT.U32.AND P4, PT, R10.reuse, R16, PT ;  /* 0x000000100a00720c */ /* 0x040fe20003f84070 */
[----:B------:R-:W-:Y:S01]  /*4cb0*/  @!P6 IMAD.MOV R6, RZ, RZ, -R6 ;  /* 0x000000ffff06e224 */ /* 0x000fe200078e0a06 */
[----:B------:R-:W-:Y:S01]  /*4cc0*/  ISETP.GT.U32.AND P6, PT, R10, R11, PT ;  /* 0x0000000b0a00720c */ /* 0x000fe20003fc4070 */
[----:B------:R-:W-:Y:S01]  /*4cd0*/  IMAD.MOV.U32 R3, RZ, RZ, R8 ;  /* 0x000000ffff037224 */ /* 0x000fe200078e0008 */
[----:B------:R-:W-:Y:S01]  /*4ce0*/  ISETP.GE.AND P0, PT, R13, RZ, PT ;  /* 0x000000ff0d00720c */ /* 0x000fe20003f06270 */
[----:B------:R-:W-:Y:S01]  /*4cf0*/  @!P5 IMAD.MOV R5, RZ, RZ, -R5 ;  /* 0x000000ffff05d224 */ /* 0x000fe200078e0a05 */
[----:B------:R-:W-:Y:S01]  /*4d00*/  IABS R13, R13 ;  /* 0x0000000d000d7213 */ /* 0x000fe20000000000 */
[----:B------:R0:W-:Y:S01]  /*4d10*/  STL [R1+0x4c], R6 ;  /* 0x00004c0601007387 */ /* 0x0001e20000100800 */
[----:B------:R-:W-:Y:S01]  /*4d20*/  @!P1 IMAD.MOV R3, RZ, RZ, -R3 ;  /* 0x000000ffff039224 */ /* 0x000fe200078e0a03 */
[----:B------:R-:W-:-:S02]  /*4d30*/  ISETP.GE.AND P1, PT, R2, RZ, PT ;  /* 0x000000ff0200720c */ /* 0x000fc40003f26270 */
[----:B------:R-:W-:Y:S01]  /*4d40*/  IMAD.HI.U32 R4, R14, R13, RZ ;  /* 0x0000000d0e047227 */ /* 0x000fe200078e00ff */
[----:B------:R-:W-:Y:S01]  /*4d50*/  ISETP.GE.AND P5, PT, R0, RZ, PT ;  /* 0x000000ff0000720c */ /* 0x000fe20003fa6270 */
[----:B------:R1:W-:Y:S01]  /*4d60*/  STL [R1+0x118], R3 ;  /* 0x0001180301007387 */ /* 0x0003e20000100800 */
[C---:B------:R-:W-:Y:S01]  /*4d70*/  LOP3.LUT R8, R12.reuse, 0x13c, RZ, 0xfc, !PT ;  /* 0x0000013c0c087812 */ /* 0x040fe200078efcff */
[----:B------:R-:W-:Y:S01]  /*4d80*/  @!P6 IMAD.IADD R11, R11, 0x1, -R10 ;  /* 0x000000010b0be824 */ /* 0x000fe200078e0a0a */
[----:B0-----:R-:W-:Y:S01]  /*4d90*/  IABS R6, R0 ;  /* 0x0000000000067213 */ /* 0x001fe20000000000 */
[----:B------:R-:W-:Y:S01]  /*4da0*/  IMAD.MOV R4, RZ, RZ, -R4 ;  /* 0x000000ffff047224 */ /* 0x000fe200078e0a04 */
[----:B------:R-:W-:Y:S01]  /*4db0*/  LOP3.LUT R0, R12, 0x140, RZ, 0xfc, !PT ;  /* 0x000001400c007812 */ /* 0x000fe200078efcff */
[----:B------:R-:W-:Y:S01]  /*4dc0*/  @!P4 IMAD.IADD R16, R16, 0x1, -R10 ;  /* 0x000000011010c824 */ /* 0x000fe200078e0a0a */
[C---:B------:R-:W-:Y:S01]  /*4dd0*/  ISETP.GT.U32.AND P6, PT, R10.reuse, R11, PT ;  /* 0x0000000b0a00720c */ /* 0x040fe20003fc4070 */
[----:B------:R-:W-:Y:S01]  /*4de0*/  IMAD R13, R10, R4, R13 ;  /* 0x000000040a0d7224 */ /* 0x000fe200078e020d */
[----:B------:R0:W-:Y:S01]  /*4df0*/  STL [R1+0x15c], R5 ;  /* 0x00015c0501007387 */ /* 0x0001e20000100800 */
[----:B------:R-:W-:Y:S01]  /*4e00*/  IMAD.HI.U32 R2, R14, R6, RZ ;  /* 0x000000060e027227 */ /* 0x000fe200078e00ff */
[----:B------:R-:W-:-:S02]  /*4e10*/  ISETP.GT.U32.AND P4, PT, R10, R16, PT ;  /* 0x000000100a00720c */ /* 0x000fc40003f84070 */
[----:B------:R-:W-:Y:S01]  /*4e20*/  IABS R15, R8 ;  /* 0x00000008000f7213 */ /* 0x000fe20000000000 */
[----:B-1----:R-:W-:-:S04]  /*4e30*/  IMAD.HI.U32 R3, R14, R7, RZ ;  /* 0x000000070e037227 */ /* 0x002fc800078e00ff */
[----:B------:R-:W-:Y:S01]  /*4e40*/  IMAD.MOV R2, RZ, RZ, -R2 ;  /* 0x000000ffff027224 */ /* 0x000fe200078e0a02 */
[----:B0-----:R-:W-:Y:S01]  /*4e50*/  LOP3.LUT R5, R12, 0x138, RZ, 0xfc, !PT ;  /* 0x000001380c057812 */ /* 0x001fe200078efcff */
[----:B------:R-:W-:Y:S01]  /*4e60*/  @!P6 IMAD.IADD R11, R11, 0x1, -R10 ;  /* 0x000000010b0be824 */ /* 0x000fe200078e0a0a */
[C---:B------:R-:W-:Y:S01]  /*4e70*/  ISETP.GT.U32.AND P6, PT, R10.reuse, R13, PT ;  /* 0x0000000d0a00720c */ /* 0x040fe20003fc4070 */
[----:B------:R-:W-:Y:S01]  /*4e80*/  IMAD.MOV R3, RZ, RZ, -R3 ;  /* 0x000000ffff037224 */ /* 0x000fe200078e0a03 */
[----:B------:R-:W-:Y:S01]  /*4e90*/  IABS R9, R5 ;  /* 0x0000000500097213 */ /* 0x000fe20000000000 */
[----:B------:R-:W-:Y:S01]  /*4ea0*/  IMAD R6, R10, R2, R6 ;  /* 0x000000020a067224 */ /* 0x000fe200078e0206 */
[----:B------:R-:W-:Y:S01]  /*4eb0*/  LOP3.LUT R2, R12, 0x134, RZ, 0xfc, !PT ;  /* 0x000001340c027812 */ /* 0x000fe200078efcff */
[----:B------:R-:W-:Y:S02]  /*4ec0*/  IMAD.MOV.U32 R17, RZ, RZ, R11 ;  /* 0x000000ffff117224 */ /* 0x000fe400078e000b */
[C---:B------:R-:W-:Y:S01]  /*4ed0*/  IMAD R7, R10.reuse, R3, R7 ;  /* 0x000000030a077224 */ /* 0x040fe200078e0207 */
[----:B------:R-:W-:Y:S01]  /*4ee0*/  IABS R3, R0 ;  /* 0x0000000000037213 */ /* 0x000fe20000000000 */
[----:B------:R-:W-:Y:S01]  /*4ef0*/  @!P2 IMAD.MOV R17, RZ, RZ, -R17 ;  /* 0x000000ffff11a224 */ /* 0x000fe200078e0a11 */
[----:B------:R-:W-:Y:S01]  /*4f00*/  ISETP.GT.U32.AND P2, PT, R10, R6, PT ;  /* 0x000000060a00720c */ /* 0x000fe20003f44070 */
[--C-:B------:R-:W-:Y:S01]  /*4f10*/  @!P4 IMAD.IADD R16, R16, 0x1, -R10.reuse ;  /* 0x000000011010c824 */ /* 0x100fe200078e0a0a */
[----:B------:R-:W-:Y:S01]  /*4f20*/  ISETP.GT.U32.AND P4, PT, R10, R7, PT ;  /* 0x000000070a00720c */ /* 0x000fe20003f84070 */
[----:B------:R-:W-:Y:S01]  /*4f30*/  @!P6 IMAD.IADD R13, R13, 0x1, -R10 ;  /* 0x000000010d0de824 */ /* 0x000fe200078e0a0a */
[----:B------:R-:W-:Y:S01]  /*4f40*/  IABS R4, R2 ;  /* 0x0000000200047213 */ /* 0x000fe20000000000 */
[----:B------:R-:W-:Y:S01]  /*4f50*/  IMAD.HI.U32 R11, R14, R3, RZ ;  /* 0x000000030e0b7227 */ /* 0x000fe200078e00ff */
[----:B------:R-:W-:Y:S02]  /*4f60*/  STL [R1+0x158], R17 ;  /* 0x0001581101007387 */ /* 0x000fe40000100800 */
[----:B------:R-:W-:Y:S01]  /*4f70*/  ISETP.GT.U32.AND P6, PT, R10, R13, PT ;  /* 0x0000000d0a00720c */ /* 0x000fe20003fc4070 */
[----:B------:R-:W-:-:S02]  /*4f80*/  IMAD.MOV R11, RZ, RZ, -R11 ;  /* 0x000000ffff0b7224 */ /* 0x000fc400078e0a0b */
[----:B------:R-:W-:Y:S01]  /*4f90*/  @!P3 IMAD.MOV R16, RZ, RZ, -R16 ;  /* 0x000000ffff10b224 */ /* 0x000fe200078e0a10 */
[----:B------:R-:W-:Y:S01]  /*4fa0*/  ISETP.GE.AND P3, PT, R0, RZ, PT ;  /* 0x000000ff0000720c */ /* 0x000fe20003f66270 */
[--C-:B------:R-:W-:Y:S02]  /*4fb0*/  @!P2 IMAD.IADD R6, R6, 0x1, -R10.reuse ;  /* 0x000000010606a824 */ /* 0x100fe400078e0a0a */
[----:B------:R-:W-:Y:S01]  /*4fc0*/  @!P4 IMAD.IADD R7, R7, 0x1, -R10 ;  /* 0x000000010707c824 */ /* 0x000fe200078e0a0a */
[----:B------:R0:W-:Y:S01]  /*4fd0*/  STL [R1+0x154], R16 ;  /* 0x0001541001007387 */ /* 0x0001e20000100800 */
[C---:B------:R-:W-:Y:S01]  /*4fe0*/  IMAD R0, R10.reuse, R11, R3 ;  /* 0x0000000b0a007224 */ /* 0x040fe200078e0203 */
[----:B------:R-:W-:Y:S01]  /*4ff0*/  ISETP.GT.U32.AND P2, PT, R10, R6, PT ;  /* 0x000000060a00720c */ /* 0x000fe20003f44070 */
[----:B------:R-:W-:Y:S01]  /*5000*/  IMAD.HI.U32 R3, R14, R9, RZ ;  /* 0x000000090e037227 */ /* 0x000fe200078e00ff */
[----:B------:R-:W-:-:S03]  /*5010*/  ISETP.GT.U32.AND P4, PT, R10, R7, PT ;  /* 0x000000070a00720c */ /* 0x000fc60003f84070 */
[----:B------:R-:W-:Y:S01]  /*5020*/  @!P6 IMAD.IADD R13, R13, 0x1, -R10 ;  /* 0x000000010d0de824 */ /* 0x000fe200078e0a0a */
[----:B------:R-:W-:Y:S01]  /*5030*/  ISETP.GT.U32.AND P6, PT, R10, R0, PT ;  /* 0x000000000a00720c */ /* 0x000fe20003fc4070 */
[----:B------:R-:W-:-:S04]  /*5040*/  IMAD.HI.U32 R11, R14, R4, RZ ;  /* 0x000000040e0b7227 */ /* 0x000fc800078e00ff */
[----:B0-----:R-:W-:-:S04]  /*5050*/  IMAD.HI.U32 R16, R14, R15, RZ ;  /* 0x0000000f0e107227 */ /* 0x001fc800078e00ff */
[----:B------:R-:W-:Y:S02]  /*5060*/  IMAD.MOV R3, RZ, RZ, -R3 ;  /* 0x000000ffff037224 */ /* 0x000fe400078e0a03 */
[----:B------:R-:W-:Y:S02]  /*5070*/  IMAD.MOV R16, RZ, RZ, -R16 ;  /* 0x000000ffff107224 */ /* 0x000fe400078e0a10 */
[----:B------:R-:W-:Y:S02]  /*5080*/  IMAD.MOV R11, RZ, RZ, -R11 ;  /* 0x000000ffff0b7224 */ /* 0x000fe400078e0a0b */
[----:B------:R-:W-:Y:S01]  /*5090*/  IMAD R9, R10, R3, R9 ;  /* 0x000000030a097224 */ /* 0x000fe200078e0209 */
[----:B------:R-:W-:Y:S01]  /*50a0*/  LOP3.LUT R3, R12, 0x130, RZ, 0xfc, !PT ;  /* 0x000001300c037812 */ /* 0x000fe200078efcff */
[--C-:B------:R-:W-:Y:S02]  /*50b0*/  @!P2 IMAD.IADD R6, R6, 0x1, -R10.reuse ;  /* 0x000000010606a824 */ /* 0x100fe400078e0a0a */
[----:B------:R-:W-:Y:S01]  /*50c0*/  @!P4 IMAD.IADD R7, R7, 0x1, -R10 ;  /* 0x000000010707c824 */ /* 0x000fe200078e0a0a */
[----:B------:R-:W-:Y:S01]  /*50d0*/  ISETP.GE.AND P4, PT, R8, RZ, PT ;  /* 0x000000ff0800720c */ /* 0x000fe20003f86270 */
[----:B------:R-:W-:Y:S01]  /*50e0*/  IMAD.MOV.U32 R17, RZ, RZ, R13 ;  /* 0x000000ffff117224 */ /* 0x000fe200078e000d */
[C---:B------:R-:W-:Y:S01]  /*50f0*/  ISETP.GT.U32.AND P2, PT, R10.reuse, R9, PT ;  /* 0x000000090a00720c */ /* 0x040fe20003f44070 */
[----:B------:R-:W-:-:S02]  /*5100*/  IMAD R8, R10, R16, R15 ;  /* 0x000000100a087224 */ /* 0x000fc400078e020f */
[----:B------:R-:W-:Y:S01]  /*5110*/  IMAD R4, R10, R11, R4 ;  /* 0x0000000b0a047224 */ /* 0x000fe200078e0204 */
[----:B------:R-:W-:Y:S01]  /*5120*/  IABS R11, R3 ;  /* 0x00000003000b7213 */ /* 0x000fe20000000000 */
[----:B------:R-:W-:Y:S02]  /*5130*/  IMAD.MOV.U32 R13, RZ, RZ, R6 ;  /* 0x000000ffff0d7224 */ /* 0x000fe400078e0006 */
[----:B------:R-:W-:Y:S02]  /*5140*/  @!P6 IMAD.IADD R0, R0, 0x1, -R10 ;  /* 0x000000010000e824 */ /* 0x000fe400078e0a0a */
[----:B------:R-:W-:Y:S01]  /*5150*/  @!P0 IMAD.MOV R17, RZ, RZ, -R17 ;  /* 0x000000ffff118224 */ /* 0x000fe200078e0a11 */
[C---:B------:R-:W-:Y:S01]  /*5160*/  ISETP.GT.U32.AND P0, PT, R10.reuse, R8, PT ;  /* 0x000000080a00720c */ /* 0x040fe20003f04070 */
[----:B------:R-:W-:Y:S01]  /*5170*/  @!P5 IMAD.MOV R13, RZ, RZ, -R13 ;  /* 0x000000ffff0dd224 */ /* 0x000fe200078e0a0d */
[C---:B------:R-:W-:Y:S01]  /*5180*/  ISETP.GT.U32.AND P5, PT, R10.reuse, R4, PT ;  /* 0x000000040a00720c */ /* 0x040fe20003fa4070 */
[----:B------:R-:W-:Y:S01]  /*5190*/  IMAD.MOV.U32 R15, RZ, RZ, R7 ;  /* 0x000000ffff0f7224 */ /* 0x000fe200078e0007 */
[----:B------:R-:W-:Y:S01]  /*51a0*/  ISETP.GT.U32.AND P6, PT, R10, R0, PT ;  /* 0x000000000a00720c */ /* 0x000fe20003fc4070 */
[----:B------:R-:W-:Y:S01]  /*51b0*/  IMAD.MOV.U32 R7, RZ, RZ, R11 ;  /* 0x000000ffff077224 */ /* 0x000fe200078e000b */
[----:B------:R-:W-:Y:S01]  /*51c0*/  STL [R1+0x140], R17 ;  /* 0x0001401101007387 */ /* 0x000fe20000100800 */
[----:B------:R-:W-:Y:S01]  /*51d0*/  @!P1 IMAD.MOV R15, RZ, RZ, -R15 ;  /* 0x000000ffff0f9224 */ /* 0x000fe200078e0a0f */
[----:B------:R-:W-:Y:S01]  /*51e0*/  ISETP.GE.AND P1, PT, R5, RZ, PT ;  /* 0x000000ff0500720c */ /* 0x000fe20003f26270 */
[----:B------:R-:W-:Y:S01]  /*51f0*/  IMAD.HI.U32 R6, R14, R7, RZ ;  /* 0x000000070e067227 */ /* 0x000fe200078e00ff */
[----:B------:R-:W-:-:S02]  /*5200*/  LOP3.LUT R5, R12, 0x12c, RZ, 0xfc, !PT ;  /* 0x0000012c0c057812 */ /* 0x000fc400078efcff */
[----:B------:R-:W-:Y:S01]  /*5210*/  STL [R1+0x148], R15 ;  /* 0x0001480f01007387 */ /* 0x000fe20000100800 */
[----:B------:R-:W-:Y:S01]  /*5220*/  @!P2 IMAD.IADD R9, R9, 0x1, -R10 ;  /* 0x000000010909a824 */ /* 0x000fe200078e0a0a */
[----:B------:R-:W-:Y:S01]  /*5230*/  IABS R11, R5 ;  /* 0x00000005000b7213 */ /* 0x000fe20000000000 */
[----:B------:R-:W-:Y:S01]  /*5240*/  IMAD.MOV R6, RZ, RZ, -R6 ;  /* 0x000000ffff067224 */ /* 0x000fe200078e0a06 */
[----:B------:R0:W-:Y:S01]  /*5250*/  STL [R1+0x14c], R13 ;  /* 0x00014c0d01007387 */ /* 0x0001e20000100800 */
[--C-:B------:R-:W-:Y:S01]  /*5260*/  @!P0 IMAD.IADD R8, R8, 0x1, -R10.reuse ;  /* 0x0000000108088824 */ /* 0x100fe200078e0a0a */
[----:B------:R-:W-:Y:S01]  /*5270*/  ISETP.GE.AND P0, PT, R3, RZ, PT ;  /* 0x000000ff0300720c */ /* 0x000fe20003f06270 */
[--C-:B------:R-:W-:Y:S01]  /*5280*/  @!P5 IMAD.IADD R4, R4, 0x1, -R10.reuse ;  /* 0x000000010404d824 */ /* 0x100fe200078e0a0a */
[----:B------:R-:W-:Y:S01]  /*5290*/  ISETP.GT.U32.AND P5, PT, R10, R9, PT ;  /* 0x000000090a00720c */ /* 0x000fe20003fa4070 */
[----:B------:R-:W-:Y:S01]  /*52a0*/  @!P6 IMAD.IADD R0, R0, 0x1, -R10 ;  /* 0x000000010000e824 */ /* 0x000fe200078e0a0a */
[C---:B------:R-:W-:Y:S01]  /*52b0*/  ISETP.GT.U32.AND P2, PT, R10.reuse, R8, PT ;  /* 0x000000080a00720c */ /* 0x040fe20003f44070 */
[----:B------:R-:W-:Y:S01]  /*52c0*/  IMAD R7, R10, R6, R7 ;  /* 0x000000060a077224 */ /* 0x000fe200078e0207 */
[----:B------:R-:W-:Y:S01]  /*52d0*/  ISETP.GE.AND P6, PT, R2, RZ, PT ;  /* 0x000000ff0200720c */ /* 0x000fe20003fc6270 */
[----:B------:R-:W-:Y:S01]  /*52e0*/  IMAD.HI.U32 R6, R14, R11, RZ ;  /* 0x0000000b0e067227 */ /* 0x000fe200078e00ff */
[----:B------:R-:W-:-:S02]  /*52f0*/  LOP3.LUT R3, R12, 0x120, RZ, 0xfc, !PT ;  /* 0x000001200c037812 */ /* 0x000fc400078efcff */
[C---:B------:R-:W-:Y:S01]  /*5300*/  LOP3.LUT R2, R12.reuse, 0x128, RZ, 0xfc, !PT ;  /* 0x000001280c027812 */ /* 0x040fe200078efcff */
[----:B0-----:R-:W-:Y:S01]  /*5310*/  IMAD.MOV.U32 R13, RZ, RZ, R0 ;  /* 0x000000ffff0d7224 */ /* 0x001fe200078e0000 */
[----:B------:R-:W-:Y:S01]  /*5320*/  IABS R15, R3 ;  /* 0x00000003000f7213 */ /* 0x000fe20000000000 */
[----:B------:R-:W-:Y:S01]  /*5330*/  IMAD.MOV R6, RZ, RZ, -R6 ;  /* 0x000000ffff067224 */ /* 0x000fe200078e0a06 */
[----:B------:R-:W-:Y:S01]  /*5340*/  LOP3.LUT R0, R12, 0x124, RZ, 0xfc, !PT ;  /* 0x000001240c007812 */ /* 0x000fe200078efcff */
[----:B------:R-:W-:Y:S01]  /*5350*/  @!P3 IMAD.MOV R13, RZ, RZ, -R13 ;  /* 0x000000ffff0db224 */ /* 0x000fe200078e0a0d */
[C---:B------:R-:W-:Y:S01]  /*5360*/  ISETP.GT.U32.AND P3, PT, R10.reuse, R4, PT ;  /* 0x000000040a00720c */ /* 0x040fe20003f64070 */
[----:B------:R-:W-:Y:S01]  /*5370*/  IMAD R11, R10, R6, R11 ;  /* 0x000000060a0b7224 */ /* 0x000fe200078e020b */
[----:B------:R-:W-:Y:S01]  /*5380*/  IABS R6, R0 ;  /* 0x0000000000067213 */ /* 0x000fe20000000000 */
[--C-:B------:R-:W-:Y:S01]  /*5390*/  @!P5 IMAD.IADD R9, R9, 0x1, -R10.reuse ;  /* 0x000000010909d824 */ /* 0x100fe200078e0a0a */
[----:B------:R0:W-:Y:S01]  /*53a0*/  STL [R1+0x150], R13 ;  /* 0x0001500d01007387 */ /* 0x0001e20000100800 */
[----:B------:R-:W-:Y:S01]  /*53b0*/  @!P2 IMAD.IADD R8, R8, 0x1, -R10 ;  /* 0x000000010808a824 */ /* 0x000fe200078e0a0a */
[----:B------:R-:W-:Y:S01]  /*53c0*/  ISETP.GT.U32.AND P5, PT, R10, R11, PT ;  /* 0x0000000b0a00720c */ /* 0x000fe20003fa4070 */
[----:B------:R-:W-:Y:S01]  /*53d0*/  IMAD.HI.U32 R16, R14, R6, RZ ;  /* 0x000000060e107227 */ /* 0x000fe200078e00ff */
[----:B------:R-:W-:-:S03]  /*53e0*/  ISETP.GT.U32.AND P2, PT, R10, R7, PT ;  /* 0x000000070a00720c */ /* 0x000fc60003f44070 */
[----:B------:R-:W-:Y:S02]  /*53f0*/  IMAD.MOV.U32 R17, RZ, RZ, R8 ;  /* 0x000000ffff117224 */ /* 0x000fe400078e0008 */
[----:B------:R-:W-:Y:S01]  /*5400*/  @!P3 IMAD.IADD R4, R4, 0x1, -R10 ;  /* 0x000000010404b824 */ /* 0x000fe200078e0a0a */
[----:B0-----:R-:W-:Y:S01]  /*5410*/  IABS R13, R2 ;  /* 0x00000002000d7213 */ /* 0x001fe20000000000 */
[----:B------:R-:W-:Y:S01]  /*5420*/  IMAD.MOV R8, RZ, RZ, -R16 ;  /* 0x000000ffff087224 */ /* 0x000fe200078e0a10 */
[----:B------:R-:W-:Y:S01]  /*5430*/  ISETP.GE.AND P3, PT, R5, RZ, PT ;  /* 0x000000ff0500720c */ /* 0x000fe20003f66270 */
[----:B------:R-:W-:Y:S02]  /*5440*/  IMAD.MOV.U32 R5, RZ, RZ, R15 ;  /* 0x000000ffff057224 */ /* 0x000fe400078e000f */
[----:B------:R-:W-:-:S04]  /*5450*/  IMAD.HI.U32 R15, R14, R13, RZ ;  /* 0x0000000d0e0f7227 */ /* 0x000fc800078e00ff */
[--C-:B------:R-:W-:Y:S02]  /*5460*/  @!P5 IMAD.IADD R11, R11, 0x1, -R10.reuse ;  /* 0x000000010b0bd824 */ /* 0x100fe400078e0a0a */
[----:B------:R-:W-:Y:S02]  /*5470*/  IMAD.MOV R15, RZ, RZ, -R15 ;  /* 0x000000ffff0f7224 */ /* 0x000fe400078e0a0f */
[----:B------:R-:W-:Y:S01]  /*5480*/  @!P2 IMAD.IADD R7, R7, 0x1, -R10 ;  /* 0x000000010707a824 */ /* 0x000fe200078e0a0a */
[----:B------:R-:W-:Y:S01]  /*5490*/  ISETP.GE.AND P2, PT, R2, RZ, PT ;  /* 0x000000ff0200720c */ /* 0x000fe20003f46270 */
[----:B------:R-:W-:Y:S01]  /*54a0*/  IMAD.HI.U32 R2, R14, R5, RZ ;  /* 0x000000050e027227 */ /* 0x000fe200078e00ff */
[----:B------:R-:W-:-:S03]  /*54b0*/  ISETP.GT.U32.AND P5, PT, R10, R11, PT ;  /* 0x0000000b0a00720c */ /* 0x000fc60003fa4070 */
[----:B------:R-:W-:Y:S01]  /*54c0*/  IMAD R13, R10, R15, R13 ;  /* 0x0000000f0a0d7224 */ /* 0x000fe200078e020d */
[----:B------:R-:W-:Y:S01]  /*54d0*/  LOP3.LUT R15, R12, 0x11c, RZ, 0xfc, !PT ;  /* 0x0000011c0c0f7812 */ /* 0x000fe200078efcff */
[----:B------:R-:W-:Y:S01]  /*54e0*/  @!P4 IMAD.MOV R17, RZ, RZ, -R17 ;  /* 0x000000ffff11c224 */ /* 0x000fe200078e0a11 */
[C---:B------:R-:W-:Y:S01]  /*54f0*/  ISETP.GT.U32.AND P4, PT, R10.reuse, R7, PT ;  /* 0x000000070a00720c */ /* 0x040fe20003f84070 */
[----:B------:R-:W-:Y:S02]  /*5500*/  IMAD.MOV R2, RZ, RZ, -R2 ;  /* 0x000000ffff027224 */ /* 0x000fe400078e0a02 */
[C---:B------:R-:W-:Y:S01]  /*5510*/  IMAD R6, R10.reuse, R8, R6 ;  /* 0x000000080a067224 */ /* 0x040fe200078e0206 */
[----:B------:R0:W-:Y:S01]  /*5520*/  STL [R1+0x144], R17 ;  /* 0x0001441101007387 */ /* 0x0001e20000100800 */
[----:B------:R-:W-:Y:S01]  /*5530*/  @!P1 IMAD.MOV R9, RZ, RZ, -R9 ;  /* 0x000000ffff099224 */ /* 0x000fe200078e0a09 */
[C---:B------:R-:W-:Y:S01]  /*5540*/  ISETP.GT.U32.AND P1, PT, R10.reuse, R13, PT ;  /* 0x0000000d0a00720c */ /* 0x040fe20003f24070 */
[C---:B------:R-:W-:Y:S01]  /*5550*/  IMAD R5, R10.reuse, R2, R5 ;  /* 0x000000020a057224 */ /* 0x040fe200078e0205 */
[----:B------:R-:W-:Y:S01]  /*5560*/  IABS R2, R15 ;  /* 0x0000000f00027213 */ /* 0x000fe20000000000 */
[----:B------:R-:W-:Y:S01]  /*5570*/  @!P6 IMAD.MOV R4, RZ, RZ, -R4 ;  /* 0x000000ffff04e224 */ /* 0x000fe200078e0a04 */
[C---:B------:R-:W-:Y:S01]  /*5580*/  ISETP.GT.U32.AND P6, PT, R10.reuse, R6, PT ;  /* 0x000000060a00720c */ /* 0x040fe20003fc4070 */
[--C-:B------:R-:W-:Y:S01]  /*5590*/  @!P5 IMAD.IADD R11, R11, 0x1, -R10.reuse ;  /* 0x000000010b0bd824 */ /* 0x100fe200078e0a0a */
[----:B------:R-:W-:Y:S01]  /*55a0*/  ISETP.GT.U32.AND P5, PT, R10, R5, PT ;  /* 0x000000050a00720c */ /* 0x000fe20003fa4070 */
[--C-:B------:R-:W-:Y:S01]  /*55b0*/  @!P4 IMAD.IADD R7, R7, 0x1, -R10.reuse ;  /* 0x000000010707c824 */ /* 0x100fe200078e0a0a */
[----:B------:R-:W-:Y:S01]  /*55c0*/  ISETP.GE.AND P4, PT, R0, RZ, PT ;  /* 0x000000ff0000720c */ /* 0x000fe20003f86270 */
[----:B------:R-:W-:Y:S01]  /*55d0*/  STL [R1+0x12c], R9 ;  /* 0x00012c0901007387 */ /* 0x000fe20000100800 */
[C---:B------:R-:W-:Y:S01]  /*55e0*/  LOP3.LUT R0, R12.reuse, 0x118, RZ, 0xfc, !PT ;  /* 0x000001180c007812 */ /* 0x040fe200078efcff */
[----:B------:R-:W-:Y:S01]  /*55f0*/  @!P3 IMAD.MOV R11, RZ, RZ, -R11 ;  /* 0x000000ffff0bb224 */ /* 0x000fe200078e0a0b */
[----:B------:R-:W-:Y:S01]  /*5600*/  LOP3.LUT R8, R12, 0x114, RZ, 0xfc, !PT ;  /* 0x000001140c087812 */ /* 0x000fe200078efcff */
[----:B------:R-:W-:Y:S01]  /*5610*/  @!P1 IMAD.IADD R13, R13, 0x1, -R10 ;  /* 0x000000010d0d9824 */ /* 0x000fe200078e0a0a */
[----:B------:R1:W-:Y:S01]  /*5620*/  STL [R1+0x130], R4 ;  /* 0x0001300401007387 */ /* 0x0003e20000100800 */
[----:B------:R-:W-:Y:S01]  /*5630*/  ISETP.GE.AND P1, PT, R3, RZ, PT ;  /* 0x000000ff0300720c */ /* 0x000fe20003f26270 */
[----:B------:R-:W-:Y:S01]  /*5640*/  IMAD.HI.U32 R3, R14, R2, RZ ;  /* 0x000000020e037227 */ /* 0x000fe200078e00ff */
[----:B0-----:R-:W-:-:S03]  /*5650*/  IABS R17, R8 ;  /* 0x0000000800117213 */ /* 0x001fc60000000000 */
[--C-:B------:R-:W-:Y:S01]  /*5660*/  @!P6 IMAD.IADD R6, R6, 0x1, -R10.reuse ;  /* 0x000000010606e824 */ /* 0x100fe200078e0a0a */
[C---:B------:R-:W-:Y:S01]  /*5670*/  ISETP.GT.U32.AND P6, PT, R10.reuse, R13, PT ;  /* 0x0000000d0a00720c */ /* 0x040fe20003fc4070 */
[----:B------:R-:W-:Y:S01]  /*5680*/  @!P5 IMAD.IADD R5, R5, 0x1, -R10 ;  /* 0x000000010505d824 */ /* 0x000fe200078e0a0a */
[----:B-1----:R-:W-:Y:S01]  /*5690*/  IABS R4, R0 ;  /* 0x0000000000047213 */ /* 0x002fe20000000000 */
[----:B------:R-:W-:Y:S01]  /*56a0*/  IMAD.MOV.U32 R9, RZ, RZ, R7 ;  /* 0x000000ffff097224 */ /* 0x000fe200078e0007 */
[----:B------:R-:W-:Y:S01]  /*56b0*/  ISETP.GT.U32.AND P5, PT, R10, R6, PT ;  /* 0x000000060a00720c */ /* 0x000fe20003fa4070 */
[----:B------:R-:W-:Y:S02]  /*56c0*/  IMAD.MOV R3, RZ, RZ, -R3 ;  /* 0x000000ffff037224 */ /* 0x000fe400078e0a03 */
[----:B------:R-:W-:-:S04]  /*56d0*/  IMAD.HI.U32 R7, R14, R4, RZ ;  /* 0x000000040e077227 */ /* 0x000fc800078e00ff */
[----:B------:R-:W-:Y:S01]  /*56e0*/  IMAD R2, R10, R3, R2 ;  /* 0x000000030a027224 */ /* 0x000fe200078e0202 */
[----:B------:R-:W-:Y:S01]  /*56f0*/  LOP3.LUT R3, R12, 0x110, RZ, 0xfc, !PT ;  /* 0x000001100c037812 */ /* 0x000fe200078efcff */
[----:B------:R-:W-:Y:S02]  /*5700*/  IMAD.MOV R7, RZ, RZ, -R7 ;  /* 0x000000ffff077224 */ /* 0x000fe400078e0a07 */
[----:B------:R-:W-:Y:S01]  /*5710*/  @!P6 IMAD.IADD R13, R13, 0x1, -R10 ;  /* 0x000000010d0de824 */ /* 0x000fe200078e0a0a */
[C---:B------:R-:W-:Y:S01]  /*5720*/  ISETP.GT.U32.AND P6, PT, R10.reuse, R2, PT ;  /* 0x000000020a00720c */ /* 0x040fe20003fc4070 */
[----:B------:R-:W-:Y:S01]  /*5730*/  IMAD R4, R10, R7, R4 ;  /* 0x000000070a047224 */ /* 0x000fe200078e0204 */
[----:B------:R-:W-:Y:S01]  /*5740*/  IABS R7, R3 ;  /* 0x0000000300077213 */ /* 0x000fe20000000000 */
[----:B------:R-:W-:Y:S02]  /*5750*/  @!P5 IMAD.IADD R6, R6, 0x1, -R10 ;  /* 0x000000010606d824 */ /* 0x000fe400078e0a0a */
[----:B------:R-:W-:Y:S01]  /*5760*/  @!P0 IMAD.MOV R9, RZ, RZ, -R9 ;  /* 0x000000ffff098224 */ /* 0x000fe200078e0a09 */
[----:B------:R-:W-:Y:S01]  /*5770*/  ISETP.GT.U32.AND P5, PT, R10, R4, PT ;  /* 0x000000040a00720c */ /* 0x000fe20003fa4070 */
[----:B------:R-:W-:Y:S01]  /*5780*/  IMAD.HI.U32 R18, R14, R17, RZ ;  /* 0x000000110e127227 */ /* 0x000fe200078e00ff */
[----:B------:R-:W-:-:S02]  /*5790*/  ISETP.GT.U32.AND P0, PT, R10, R5, PT ;  /* 0x000000050a00720c */ /* 0x000fc40003f04070 */
[----:B------:R0:W-:Y:S01]  /*57a0*/  STL [R1+0x138], R9 ;  /* 0x0001380901007387 */ /* 0x0001e20000100800 */
[----:B------:R-:W-:Y:S02]  /*57b0*/  IMAD.MOV R18, RZ, RZ, -R18 ;  /* 0x000000ffff127224 */ /* 0x000fe400078e0a12 */
[--C-:B------:R-:W-:Y:S01]  /*57c0*/  @!P6 IMAD.IADD R2, R2, 0x1, -R10.reuse ;  /* 0x000000010202e824 */ /* 0x100fe200078e0a0a */
[----:B------:R-:W-:Y:S01]  /*57d0*/  ISETP.GE.AND P6, PT, R0, RZ, PT ;  /* 0x000000ff0000720c */ /* 0x000fe20003fc6270 */
[----:B------:R-:W-:Y:S01]  /*57e0*/  IMAD.HI.U32 R16, R14, R7, RZ ;  /* 0x000000070e107227 */ /* 0x000fe200078e00ff */
[----:B------:R1:W-:Y:S03]  /*57f0*/  STL [R1+0x128], R11 ;  /* 0x0001280b01007387 */ /* 0x0003e60000100800 */
[----:B------:R-:W-:Y:S01]  /*5800*/  @!P5 IMAD.IADD R4, R4, 0x1, -R10 ;  /* 0x000000010404d824 */ /* 0x000fe200078e0a0a */
[C---:B------:R-:W-:Y:S01]  /*5810*/  ISETP.GT.U32.AND P5, PT, R10.reuse, R2, PT ;  /* 0x000000020a00720c */ /* 0x040fe20003fa4070 */
[----:B------:R-:W-:Y:S01]  /*5820*/  IMAD R0, R10, R18, R17 ;  /* 0x000000120a007224 */ /* 0x000fe200078e0211 */
[----:B0-----:R-:W-:Y:S01]  /*5830*/  LOP3.LUT R9, R12, 0x10c, RZ, 0xfc, !PT ;  /* 0x0000010c0c097812 */ /* 0x001fe200078efcff */
[----:B------:R-:W-:-:S02]  /*5840*/  IMAD.MOV R16, RZ, RZ, -R16 ;  /* 0x000000ffff107224 */ /* 0x000fc400078e0a10 */
[----:B------:R-:W-:Y:S01]  /*5850*/  @!P0 IMAD.IADD R5, R5, 0x1, -R10 ;  /* 0x0000000105058824 */ /* 0x000fe200078e0a0a */
[C---:B------:R-:W-:Y:S01]  /*5860*/  ISETP.GT.U32.AND P3, PT, R10.reuse, R0, PT ;  /* 0x000000000a00720c */ /* 0x040fe20003f64070 */
[----:B------:R-:W-:Y:S01]  /*5870*/  IMAD R7, R10, R16, R7 ;  /* 0x000000100a077224 */ /* 0x000fe200078e0207 */
[----:B------:R-:W-:Y:S01]  /*5880*/  ISETP.GE.AND P0, PT, R15, RZ, PT ;  /* 0x000000ff0f00720c */ /* 0x000fe20003f06270 */
[----:B-1----:R-:W-:Y:S01]  /*5890*/  IMAD.MOV.U32 R11, RZ, RZ, R6 ;  /* 0x000000ffff0b7224 */ /* 0x002fe200078e0006 */
[----:B------:R-:W-:Y:S01]  /*58a0*/  IABS R15, R9 ;  /* 0x00000009000f7213 */ /* 0x000fe20000000000 */
[----:B------:R-:W-:Y:S02]  /*58b0*/  IMAD.MOV.U32 R6, RZ, RZ, R5 ;  /* 0x000000ffff067224 */ /* 0x000fe400078e0005 */
[----:B------:R-:W-:Y:S01]  /*58c0*/  @!P5 IMAD.IADD R2, R2, 0x1, -R10 ;  /* 0x000000010202d824 */ /* 0x000fe200078e0a0a */
[----:B------:R-:W-:Y:S01]  /*58d0*/  ISETP.GT.U32.AND P5, PT, R10, R7, PT ;  /* 0x000000070a00720c */ /* 0x000fe20003fa4070 */
[----:B------:R-:W-:-:S02]  /*58e0*/  IMAD.MOV.U32 R19, RZ, RZ, R13 ;  /* 0x000000ffff137224 */ /* 0x000fc400078e000d */
[----:B------:R-:W-:Y:S01]  /*58f0*/  @!P1 IMAD.MOV R6, RZ, RZ, -R6 ;  /* 0x000000ffff069224 */ /* 0x000fe200078e0a06 */
[----:B------:R-:W-:Y:S01]  /*5900*/  ISETP.GE.AND P1, PT, R3, RZ, PT ;  /* 0x000000ff0300720c */ /* 0x000fe20003f26270 */
[----:B------:R-:W-:Y:S01]  /*5910*/  @!P2 IMAD.MOV R19, RZ, RZ, -R19 ;  /* 0x000000ffff13a224 */ /* 0x000fe200078e0a13 */
[----:B------:R-:W-:Y:S01]  /*5920*/  ISETP.GT.U32.AND P2, PT, R10, R4, PT ;  /* 0x000000040a00720c */ /* 0x000fe20003f44070 */
[--C-:B------:R-:W-:Y:S01]  /*5930*/  @!P3 IMAD.IADD R0, R0, 0x1, -R10.reuse ;  /* 0x000000010000b824 */ /* 0x100fe200078e0a0a */
[----:B------:R-:W-:Y:S01]  /*5940*/  LOP3.LUT R3, R12, 0x108, RZ, 0xfc, !PT ;  /* 0x000001080c037812 */ /* 0x000fe200078efcff */
[----:B------:R-:W-:Y:S01]  /*5950*/  IMAD.HI.U32 R5, R14, R15, RZ ;  /* 0x0000000f0e057227 */ /* 0x000fe200078e00ff */
[----:B------:R-:W-:Y:S02]  /*5960*/  STL [R1+0x124], R19 ;  /* 0x0001241301007387 */ /* 0x000fe40000100800 */
[----:B------:R-:W-:Y:S01]  /*5970*/  IABS R17, R3 ;  /* 0x0000000300117213 */ /* 0x000fe20000000000 */
[----:B------:R-:W-:Y:S01]  /*5980*/  @!P4 IMAD.MOV R11, RZ, RZ, -R11 ;  /* 0x000000ffff0bc224 */ /* 0x000fe200078e0a0b */
[----:B------:R-:W-:Y:S01]  /*5990*/  ISETP.GE.AND P4, PT, R8, RZ, PT ;  /* 0x000000ff0800720c */ /* 0x000fe20003f86270 */
[----:B------:R-:W-:Y:S01]  /*59a0*/  @!P5 IMAD.IADD R7, R7, 0x1, -R10 ;  /* 0x000000010707d824 */ /* 0x000fe200078e0a0a */
[----:B------:R-:W-:Y:S01]  /*59b0*/  ISETP.GT.U32.AND P5, PT, R10, R0, PT ;  /* 0x000000000a00720c */ /* 0x000fe20003fa4070 */
[----:B------:R-:W-:Y:S01]  /*59c0*/  IMAD.MOV.U32 R8, RZ, RZ, R2 ;  /* 0x000000ffff087224 */ /* 0x000fe200078e0002 */
[----:B------:R-:W-:Y:S01]  /*59d0*/  STL [R1+0x120], R11 ;  /* 0x0001200b01007387 */ /* 0x000fe20000100800 */
[----:B------:R-:W-:Y:S01]  /*59e0*/  IMAD.MOV R5, RZ, RZ, -R5 ;  /* 0x000000ffff057224 */ /* 0x000fe200078e0a05 */
[----:B------:R-:W-:Y:S01]  /*59f0*/  ISETP.GE.AND P3, PT, R3, RZ, PT ;  /* 0x000000ff0300720c */ /* 0x000fe20003f66270 */
[----:B------:R-:W-:Y:S01]  /*5a00*/  IMAD.HI.U32 R2, R14, R17, RZ ;  /* 0x000000110e027227 */ /* 0x000fe200078e00ff */
[----:B------:R0:W-:Y:S01]  /*5a10*/  STL [R1+0x11c], R6 ;  /* 0x00011c0601007387 */ /* 0x0001e20000100800 */
[----:B------:R-:W-:-:S02]  /*5a20*/  LOP3.LUT R3, R12, 0xfc, RZ, 0xfc, !PT ;  /* 0x000000fc0c037812 */ /* 0x000fc400078efcff */
[----:B------:R-:W-:Y:S01]  /*5a30*/  @!P2 IMAD.IADD R4, R4, 0x1, -R10 ;  /* 0x000000010404a824 */ /* 0x000fe200078e0a0a */
[----:B------:R-:W-:Y:S01]  /*5a40*/  ISETP.GE.AND P2, PT, R9, RZ, PT ;  /* 0x000000ff0900720c */ /* 0x000fe20003f46270 */
[----:B------:R-:W-:Y:S01]  /*5a50*/  IMAD R18, R10, R5, R15 ;  /* 0x000000050a127224 */ /* 0x000fe200078e020f */
[----:B------:R-:W-:Y:S01]  /*5a60*/  LOP3.LUT R5, R12, 0x100, RZ, 0xfc, !PT ;  /* 0x000001000c057812 */ /* 0x000fe200078efcff */
[----:B------:R-:W-:Y:S01]  /*5a70*/  IMAD.MOV R2, RZ, RZ, -R2 ;  /* 0x000000ffff027224 */ /* 0x000fe200078e0a02 */
[----:B------:R-:W-:Y:S01]  /*5a80*/  IABS R15, R3 ;  /* 0x00000003000f7213 */ /* 0x000fe20000000000 */
[----:B------:R-:W-:Y:S01]  /*5a90*/  @!P6 IMAD.MOV R4, RZ, RZ, -R4 ;  /* 0x000000ffff04e224 */ /* 0x000fe200078e0a04 */
[C---:B------:R-:W-:Y:S01]  /*5aa0*/  ISETP.GT.U32.AND P6, PT, R10.reuse, R18, PT ;  /* 0x000000120a00720c */ /* 0x040fe20003fc4070 */
[----:B------:R-:W-:Y:S01]  /*5ab0*/  IMAD R17, R10, R2, R17 ;  /* 0x000000020a117224 */ /* 0x000fe200078e0211 */
[----:B0-----:R-:W-:Y:S01]  /*5ac0*/  LOP3.LUT R6, R12, 0x104, RZ, 0xfc, !PT ;  /* 0x000001040c067812 */ /* 0x001fe200078efcff */
[----:B------:R-:W-:Y:S01]  /*5ad0*/  @!P0 IMAD.MOV R8, RZ, RZ, -R8 ;  /* 0x000000ffff088224 */ /* 0x000fe200078e0a08 */
[----:B------:R-:W-:Y:S01]  /*5ae0*/  ISETP.GT.U32.AND P0, PT, R10, R7, PT ;  /* 0x000000070a00720c */ /* 0x000fe20003f04070 */
[----:B------:R-:W-:Y:S01]  /*5af0*/  @!P5 IMAD.IADD R0, R0, 0x1, -R10 ;  /* 0x000000010000d824 */ /* 0x000fe200078e0a0a */
[----:B------:R-:W-:-:S02]  /*5b00*/  ISETP.GT.U32.AND P5, PT, R10, R17, PT ;  /* 0x000000110a00720c */ /* 0x000fc40003fa4070 */
[----:B------:R-:W-:Y:S01]  /*5b10*/  IABS R11, R6 ;  /* 0x00000006000b7213 */ /* 0x000fe20000000000 */
[----:B------:R-:W-:Y:S01]  /*5b20*/  STL [R1+0x114], R8 ;  /* 0x0001140801007387 */ /* 0x000fe20000100800 */
[----:B------:R-:W-:Y:S02]  /*5b30*/  IABS R16, R5 ;  /* 0x0000000500107213 */ /* 0x000fe40000000000 */
[----:B------:R-:W-:Y:S01]  /*5b40*/  LOP3.LUT R9, R12, 0xec, RZ, 0xfc, !PT ;  /* 0x000000ec0c097812 */ /* 0x000fe200078efcff */
[----:B------:R-:W-:Y:S01]  /*5b50*/  @!P6 IMAD.IADD R18, R18, 0x1, -R10 ;  /* 0x000000011212e824 */ /* 0x000fe200078e0a0a */
[----:B------:R0:W-:Y:S01]  /*5b60*/  STL [R1+0x110], R4 ;  /* 0x0001100401007387 */ /* 0x0001e20000100800 */
[----:B------:R-:W-:Y:S01]  /*5b70*/  IMAD.HI.U32 R2, R14, R11, RZ ;  /* 0x0000000b0e027227 */ /* 0x000fe200078e00ff */
[----:B------:R-:W-:-:S03]  /*5b80*/  ISETP.GE.AND P6, PT, R5, RZ, PT ;  /* 0x000000ff0500720c */ /* 0x000fc60003fc6270 */
[--C-:B------:R-:W-:Y:S01]  /*5b90*/  @!P0 IMAD.IADD R7, R7, 0x1, -R10.reuse ;  /* 0x0000000107078824 */ /* 0x100fe200078e0a0a */
[----:B------:R-:W-:Y:S01]  /*5ba0*/  ISETP.GE.AND P0, PT, R6, RZ, PT ;  /* 0x000000ff0600720c */ /* 0x000fe20003f06270 */
[----:B------:R-:W-:Y:S01]  /*5bb0*/  @!P5 IMAD.IADD R17, R17, 0x1, -R10 ;  /* 0x000000011111d824 */ /* 0x000fe200078e0a0a */
[----:B------:R-:W-:Y:S01]  /*5bc0*/  ISETP.GT.U32.AND P5, PT, R10, R18, PT ;  /* 0x000000120a00720c */ /* 0x000fe20003fa4070 */
[----:B------:R-:W-:Y:S02]  /*5bd0*/  IMAD.MOV R6, RZ, RZ, -R2 ;  /* 0x000000ffff067224 */ /* 0x000fe400078e0a02 */
[----:B0-----:R-:W-:-:S04]  /*5be0*/  IMAD.HI.U32 R4, R14, R16, RZ ;  /* 0x000000100e047227 */ /* 0x001fc800078e00ff */
[----:B------:R-:W-:Y:S02]  /*5bf0*/  IMAD.MOV.U32 R8, RZ, RZ, R0 ;  /* 0x000000ffff087224 */ /* 0x000fe400078e0000 */
[----:B------:R-:W-:Y:S02]  /*5c00*/  IMAD.MOV R4, RZ, RZ, -R4 ;  /* 0x000000ffff047224 */ /* 0x000fe400078e0a04 */
[----:B------:R-:W-:Y:S01]  /*5c10*/  IMAD R11, R10, R6, R11 ;  /* 0x000000060a0b7224 */ /* 0x000fe200078e020b */
[C---:B------:R-:W-:Y:S01]  /*5c20*/  LOP3.LUT R6, R12.reuse, 0xf8, RZ, 0xfc, !PT ;  /* 0x000000f80c067812 */ /* 0x040fe200078efcff */
[----:B------:R-:W-:Y:S01]  /*5c30*/  IMAD.MOV.U32 R0, RZ, RZ, R7 ;  /* 0x000000ffff007224 */ /* 0x000fe200078e0007 */
[----:B------:R-:W-:Y:S01]  /*5c40*/  LOP3.LUT R7, R12, 0xf0, RZ, 0xfc, !PT ;  /* 0x000000f00c077812 */ /* 0x000fe200078efcff */
[C---:B------:R-:W-:Y:S01]  /*5c50*/  IMAD R16, R10.reuse, R4, R16 ;  /* 0x000000040a107224 */ /* 0x040fe200078e0210 */
[----:B------:R-:W-:Y:S01]  /*5c60*/  IABS R4, R9 ;  /* 0x0000000900047213 */ /* 0x000fe20000000000 */
[----:B------:R-:W-:Y:S01]  /*5c70*/  @!P1 IMAD.MOV R0, RZ, RZ, -R0 ;  /* 0x000000ffff009224 */ /* 0x000fe200078e0a00 */
[----:B------:R-:W-:Y:S01]  /*5c80*/  ISETP.GT.U32.AND P1, PT, R10, R11, PT ;  /* 0x0000000b0a00720c */ /* 0x000fe20003f24070 */
[----:B------:R-:W-:Y:S01]  /*5c90*/  @!P5 IMAD.IADD R18, R18, 0x1, -R10 ;  /* 0x000000011212d824 */ /* 0x000fe200078e0a0a */
[C---:B------:R-:W-:Y:S01]  /*5ca0*/  ISETP.GT.U32.AND P5, PT, R10.reuse, R16, PT ;  /* 0x000000100a00720c */ /* 0x040fe20003fa4070 */
[----:B------:R-:W-:Y:S01]  /*5cb0*/  @!P4 IMAD.MOV R8, RZ, RZ, -R8 ;  /* 0x000000ffff08c224 */ /* 0x000fe200078e0a08 */
[----:B------:R-:W-:Y:S01]  /*5cc0*/  ISETP.GT.U32.AND P4, PT, R10, R17, PT ;  /* 0x000000110a00720c */ /* 0x000fe20003f84070 */
[----:B------:R-:W-:Y:S01]  /*5cd0*/  IMAD.HI.U32 R2, R14, R15, RZ ;  /* 0x0000000f0e027227 */ /* 0x000fe200078e00ff */
[----:B------:R-:W-:-:S02]  /*5ce0*/  IABS R5, R7 ;  /* 0x0000000700057213 */ /* 0x000fc40000000000 */
[----:B------:R0:W-:Y:S01]  /*5cf0*/  STL [R1+0x108], R8 ;  /* 0x0001080801007387 */ /* 0x0001e20000100800 */
[----:B------:R-:W-:Y:S02]  /*5d00*/  IMAD.MOV R2, RZ, RZ, -R2 ;  /* 0x000000ffff027224 */ /* 0x000fe400078e0a02 */
[----:B------:R-:W-:Y:S01]  /*5d10*/  IMAD.MOV.U32 R20, RZ, RZ, R18 ;  /* 0x000000ffff147224 */ /* 0x000fe200078e0012 */
[----:B------:R1:W-:Y:S01]  /*5d20*/  STL [R1+0x10c], R0 ;  /* 0x00010c0001007387 */ /* 0x0003e20000100800 */
[--C-:B------:R-:W-:Y:S01]  /*5d30*/  @!P1 IMAD.IADD R11, R11, 0x1, -R10.reuse ;  /* 0x000000010b0b9824 */ /* 0x100fe200078e0a0a */
[----:B------:R-:W-:Y:S01]  /*5d40*/  ISETP.GE.AND P1, PT, R3, RZ, PT ;  /* 0x000000ff0300720c */ /* 0x000fe20003f26270 */
[----:B------:R-:W-:Y:S01]  /*5d50*/  IMAD R15, R10, R2, R15 ;  /* 0x000000020a0f7224 */ /* 0x000fe200078e020f */
[----:B------:R-:W-:Y:S01]  /*5d60*/  LOP3.LUT R2, R12, 0xf4, RZ, 0xfc, !PT ;  /* 0x000000f40c027812 */ /* 0x000fe200078efcff */
[--C-:B------:R-:W-:Y:S01]  /*5d70*/  @!P5 IMAD.IADD R16, R16, 0x1, -R10.reuse ;  /* 0x000000011010d824 */ /* 0x100fe200078e0a0a */
[----:B0-----:R-:W-:Y:S01]  /*5d80*/  IABS R8, R6 ;  /* 0x0000000600087213 */ /* 0x001fe20000000000 */
[----:B------:R-:W-:Y:S01]  /*5d90*/  @!P4 IMAD.IADD R17, R17, 0x1, -R10 ;  /* 0x000000011111c824 */ /* 0x000fe200078e0a0a */
[C---:B------:R-:W-:Y:S01]  /*5da0*/  ISETP.GT.U32.AND P5, PT, R10.reuse, R11, PT ;  /* 0x0000000b0a00720c */ /* 0x040fe20003fa4070 */
[----:B------:R-:W-:Y:S01]  /*5db0*/  @!P2 IMAD.MOV R20, RZ, RZ, -R20 ;  /* 0x000000ffff14a224 */ /* 0x000fe200078e0a14 */
[----:B------:R-:W-:Y:S01]  /*5dc0*/  ISETP.GT.U32.AND P4, PT, R10, R15, PT ;  /* 0x0000000f0a00720c */ /* 0x000fe20003f84070 */
[----:B------:R-:W-:Y:S01]  /*5dd0*/  IMAD.HI.U32 R13, R14, R8, RZ ;  /* 0x000000080e0d7227 */ /* 0x000fe200078e00ff */
[----:B-1----:R-:W-:-:S02]  /*5de0*/  IABS R0, R2 ;  /* 0x0000000200007213 */ /* 0x002fc40000000000 */
[----:B------:R-:W-:Y:S01]  /*5df0*/  ISETP.GT.U32.AND P2, PT, R10, R16, PT ;  /* 0x000000100a00720c */ /* 0x000fe20003f44070 */
[----:B------:R-:W-:Y:S01]  /*5e00*/  IMAD.MOV R13, RZ, RZ, -R13 ;  /* 0x000000ffff0d7224 */ /* 0x000fe200078e0a0d */
[----:B------:R-:W-:Y:S01]  /*5e10*/  STL [R1+0xd4], R20 ;  /* 0x0000d41401007387 */ /* 0x000fe20000100800 */
[----:B------:R-:W-:Y:S01]  /*5e20*/  IMAD.HI.U32 R3, R14, R0, RZ ;  /* 0x000000000e037227 */ /* 0x000fe200078e00ff */
[----:B------:R-:W-:-:S03]  /*5e30*/  LOP3.LUT R18, R12, 0xd0, RZ, 0xfc, !PT ;  /* 0x000000d00c127812 */ /* 0x000fc600078efcff */
[----:B------:R-:W-:Y:S02]  /*5e40*/  IMAD.MOV.U32 R19, RZ, RZ, R17 ;  /* 0x000000ffff137224 */ /* 0x000fe400078e0011 */
[----:B------:R-:W-:Y:S02]  /*5e50*/  IMAD R8, R10, R13, R8 ;  /* 0x0000000d0a087224 */ /* 0x000fe400078e0208 */
[----:B------:R-:W-:Y:S02]  /*5e60*/  IMAD.MOV R3, RZ, RZ, -R3 ;  /* 0x000000ffff037224 */ /* 0x000fe400078e0a03 */
[----:B------:R-:W-:Y:S01]  /*5e70*/  @!P3 IMAD.MOV R19, RZ, RZ, -R19 ;  /* 0x000000ffff13b224 */ /* 0x000fe200078e0a13 */
[----:B------:R-:W-:Y:S01]  /*5e80*/  ISETP.GE.AND P3, PT, R6, RZ, PT ;  /* 0x000000ff0600720c */ /* 0x000fe20003f66270 */
[--C-:B------:R-:W-:Y:S01]  /*5e90*/  @!P5 IMAD.IADD R11, R11, 0x1, -R10.reuse ;  /* 0x000000010b0bd824 */ /* 0x100fe200078e0a0a */
[C---:B------:R-:W-:Y:S01]  /*5ea0*/  ISETP.GT.U32.AND P5, PT, R10.reuse, R8, PT ;  /* 0x000000080a00720c */ /* 0x040fe20003fa4070 */
[----:B------:R-:W-:Y:S01]  /*5eb0*/  @!P4 IMAD.IADD R15, R15, 0x1, -R10 ;  /* 0x000000010f0fc824 */ /* 0x000fe200078e0a0a */
[----:B------:R-:W-:Y:S01]  /*5ec0*/  STL [R1+0xe4], R19 ;  /* 0x0000e41301007387 */ /* 0x000fe20000100800 */
[----:B------:R-:W-:Y:S01]  /*5ed0*/  IMAD R0, R10, R3, R0 ;  /* 0x000000030a007224 */ /* 0x000fe200078e0200 */
[----:B------:R-:W-:Y:S01]  /*5ee0*/  LOP3.LUT R3, R12, 0xe8, RZ, 0xfc, !PT ;  /* 0x000000e80c037812 */ /* 0x000fe200078efcff */
[----:B------:R-:W-:Y:S01]  /*5ef0*/  IMAD.HI.U32 R13, R14, R5, RZ ;  /* 0x000000050e0d7227 */ /* 0x000fe200078e00ff */
[----:B------:R-:W-:-:S03]  /*5f00*/  ISETP.GT.U32.AND P4, PT, R10, R15, PT ;  /* 0x0000000f0a00720c */ /* 0x000fc60003f84070 */
[----:B------:R-:W-:-:S04]  /*5f10*/  IMAD.HI.U32 R6, R14, R4, RZ ;  /* 0x000000040e067227 */ /* 0x000fc800078e00ff */
[----:B------:R-:W-:Y:S02]  /*5f20*/  IMAD.MOV R13, RZ, RZ, -R13 ;  /* 0x000000ffff0d7224 */ /* 0x000fe400078e0a0d */
[----:B------:R-:W-:Y:S02]  /*5f30*/  IMAD.MOV R6, RZ, RZ, -R6 ;  /* 0x000000ffff067224 */ /* 0x000fe400078e0a06 */
[----:B------:R-:W-:Y:S01]  /*5f40*/  @!P2 IMAD.IADD R16, R16, 0x1, -R10 ;  /* 0x000000011010a824 */ /* 0x000fe200078e0a0a */
[C---:B------:R-:W-:Y:S01]  /*5f50*/  ISETP.GT.U32.AND P2, PT, R10.reuse, R0, PT ;  /* 0x000000000a00720c */ /* 0x040fe20003f44070 */
[C---:B------:R-:W-:Y:S02]  /*5f60*/  IMAD R5, R10.reuse, R13, R5 ;  /* 0x0000000d0a057224 */ /* 0x040fe400078e0205 */
[----:B------:R-:W-:Y:S01]  /*5f70*/  IMAD R4, R10, R6, R4 ;  /* 0x000000060a047224 */ /* 0x000fe200078e0204 */
[----:B------:R-:W-:Y:S01]  /*5f80*/  LOP3.LUT R6, R12, 0xe4, RZ, 0xfc, !PT ;  /* 0x000000e40c067812 */ /* 0x000fe200078efcff */
[----:B------:R-:W-:Y:S01]  /*5f90*/  @!P5 IMAD.IADD R8, R8, 0x1, -R10 ;  /* 0x000000010808d824 */ /* 0x000fe200078e0a0a */
[C---:B------:R-:W-:Y:S01]  /*5fa0*/  ISETP.GT.U32.AND P5, PT, R10.reuse, R5, PT ;  /* 0x000000050a00720c */ /* 0x040fe20003fa4070 */
[----:B------:R-:W-:Y:S01]  /*5fb0*/  IMAD.MOV.U32 R17, RZ, RZ, R11 ;  /* 0x000000ffff117224 */ /* 0x000fe200078e000b */
[----:B------:R-:W-:Y:S01]  /*5fc0*/  IABS R13, R6 ;  /* 0x00000006000d7213 */ /* 0x000fe20000000000 */
[----:B------:R-:W-:Y:S01]  /*5fd0*/  @!P6 IMAD.MOV R16, RZ, RZ, -R16 ;  /* 0x000000ffff10e224 */ /* 0x000fe200078e0a10 */
[C---:B------:R-:W-:Y:S01]  /*5fe0*/  ISETP.GT.U32.AND P6, PT, R10.reuse, R4, PT ;  /* 0x000000040a00720c */ /* 0x040fe20003fc4070 */
[----:B------:R-:W-:Y:S01]  /*5ff0*/  @!P0 IMAD.MOV R17, RZ, RZ, -R17 ;  /* 0x000000ffff118224 */ /* 0x000fe200078e0a11 */
[----:B------:R-:W-:Y:S01]  /*6000*/  ISETP.GT.U32.AND P0, PT, R10, R8, PT ;  /* 0x000000080a00720c */ /* 0x000fe20003f04070 */
[--C-:B------:R-:W-:Y:S01]  /*6010*/  @!P4 IMAD.IADD R15, R15, 0x1, -R10.reuse ;  /* 0x000000010f0fc824 */ /* 0x100fe200078e0a0a */
[----:B------:R-:W-:Y:S01]  /*6020*/  ISETP.GE.AND P4, PT, R2, RZ, PT ;  /* 0x000000ff0200720c */ /* 0x000fe20003f86270 */
[--C-:B------:R-:W-:Y:S01]  /*6030*/  @!P2 IMAD.IADD R0, R0, 0x1, -R10.reuse ;  /* 0x000000010000a824 */ /* 0x100fe200078e0a0a */
[----:B------:R-:W-:Y:S01]  /*6040*/  IABS R2, R3 ;  /* 0x0000000300027213 */ /* 0x000fe20000000000 */
[----:B------:R-:W-:Y:S01]  /*6050*/  @!P1 IMAD.MOV R15, RZ, RZ, -R15 ;  /* 0x000000ffff0f9224 */ /* 0x000fe200078e0a0f */
[----:B------:R-:W-:Y:S01]  /*6060*/  STL [R1+0x100], R17 ;  /* 0x0001001101007387 */ /* 0x000fe20000100800 */
[--C-:B------:R-:W-:Y:S01]  /*6070*/  @!P5 IMAD.IADD R5, R5, 0x1, -R10.reuse ;  /* 0x000000010505d824 */ /* 0x100fe200078e0a0a */
[----:B------:R-:W-:Y:S01]  /*6080*/  ISETP.GT.U32.AND P2, PT, R10, R0, PT ;  /* 0x000000000a00720c */ /* 0x000fe20003f44070 */
[----:B------:R-:W-:Y:S01]  /*6090*/  IMAD.HI.U32 R11, R14, R2, RZ ;  /* 0x000000020e0b7227 */ /* 0x000fe200078e00ff */
[----:B------:R-:W-:Y:S01]  /*60a0*/  ISETP.GE.AND P5, PT, R7, RZ, PT ;  /* 0x000000ff0700720c */ /* 0x000fe20003fa6270 */
[----:B------:R-:W-:Y:S01]  /*60b0*/  STL [R1+0xec], R16 ;  /* 0x0000ec1001007387 */ /* 0x000fe20000100800 */
[----:B------:R-:W-:Y:S01]  /*60c0*/  ISETP.GT.U32.AND P1, PT, R10, R5, PT ;  /* 0x000000050a00720c */ /* 0x000fe20003f24070 */
[----:B------:R-:W-:-:S02]  /*60d0*/  @!P6 IMAD.IADD R4, R4, 0x1, -R10 ;  /* 0x000000010404e824 */ /* 0x000fc400078e0a0a */
[----:B------:R-:W-:Y:S01]  /*60e0*/  IMAD.MOV R11, RZ, RZ, -R11 ;  /* 0x000000ffff0b7224 */ /* 0x000fe200078e0a0b */
[----:B------:R0:W-:Y:S01]  /*60f0*/  STL [R1+0xf0], R15 ;  /* 0x0000f00f01007387 */ /* 0x0001e20000100800 */
[----:B------:R-:W-:Y:S01]  /*6100*/  IMAD.MOV.U32 R7, RZ, RZ, R13 ;  /* 0x000000ffff077224 */ /* 0x000fe200078e000d */
[----:B------:R-:W-:Y:S01]  /*6110*/  ISETP.GT.U32.AND P6, PT, R10, R4, PT ;  /* 0x000000040a00720c */ /* 0x000fe20003fc4070 */
[----:B------:R-:W-:Y:S01]  /*6120*/  @!P0 IMAD.IADD R8, R8, 0x1, -R10 ;  /* 0x0000000108088824 */ /* 0x000fe200078e0a0a */
[----:B------:R-:W-:Y:S01]  /*6130*/  ISETP.GE.AND P0, PT, R9, RZ, PT ;  /* 0x000000ff0900720c */ /* 0x000fe20003f06270 */
[----:B------:R-:W-:Y:S01]  /*6140*/  IMAD R2, R10, R11, R2 ;  /* 0x0000000b0a027224 */ /* 0x000fe200078e0202 */
[----:B------:R-:W-:Y:S01]  /*6150*/  LOP3.LUT R13, R12, 0xe0, RZ, 0xfc, !PT ;  /* 0x000000e00c0d7812 */ /* 0x000fe200078efcff */
[----:B------:R-:W-:-:S04]  /*6160*/  IMAD.HI.U32 R9, R14, R7, RZ ;  /* 0x000000070e097227 */ /* 0x000fc800078e00ff */
[----:B0-----:R-:W-:Y:S01]  /*6170*/  IMAD.MOV.U32 R15, RZ, RZ, R8 ;  /* 0x000000ffff0f7224 */ /* 0x001fe200078e0008 */
[----:B------:R-:W-:Y:S01]  /*6180*/  LOP3.LUT R8, R12, 0xdc, RZ, 0xfc, !PT ;  /* 0x000000dc0c087812 */ /* 0x000fe200078efcff */
[--C-:B------:R-:W-:Y:S01]  /*6190*/  @!P2 IMAD.IADD R0, R0, 0x1, -R10.reuse ;  /* 0x000000010000a824 */ /* 0x100fe200078e0a0a */
[C---:B------:R-:W-:Y:S01]  /*61a0*/  ISETP.GT.U32.AND P2, PT, R10.reuse, R2, PT ;  /* 0x000000020a00720c */ /* 0x040fe20003f44070 */
[----:B------:R-:W-:Y:S02]  /*61b0*/  IMAD.MOV R9, RZ, RZ, -R9 ;  /* 0x000000ffff097224 */ /* 0x000fe400078e0a09 */
[----:B------:R-:W-:Y:S01]  /*61c0*/  @!P3 IMAD.MOV R15, RZ, RZ, -R15 ;  /* 0x000000ffff0fb224 */ /* 0x000fe200078e0a0f */
[----:B------:R-:W-:Y:S01]  /*61d0*/  ISETP.GE.AND P3, PT, R3, RZ, PT ;  /* 0x000000ff0300720c */ /* 0x000fe20003f66270 */
[----:B------:R-:W-:Y:S01]  /*61e0*/  IMAD R3, R10, R9, R7 ;  /* 0x000000090a037224 */ /* 0x000fe200078e0207 */
[----:B------:R-:W-:Y:S01]  /*61f0*/  LOP3.LUT R7, R12, 0xd4, RZ, 0xfc, !PT ;  /* 0x000000d40c077812 */ /* 0x000fe200078efcff */
[--C-:B------:R-:W-:Y:S01]  /*6200*/  @!P6 IMAD.IADD R4, R4, 0x1, -R10.reuse ;  /* 0x000000010404e824 */ /* 0x100fe200078e0a0a */
[----:B------:R-:W-:Y:S01]  /*6210*/  STL [R1+0xf4], R15 ;  /* 0x0000f40f01007387 */ /* 0x000fe20000100800 */
[----:B------:R-:W-:Y:S01]  /*6220*/  @!P1 IMAD.IADD R5, R5, 0x1, -R10 ;  /* 0x0000000105059824 */ /* 0x000fe200078e0a0a */
[----:B------:R-:W-:Y:S01]  /*6230*/  ISETP.GT.U32.AND P6, PT, R10, R3, PT ;  /* 0x000000030a00720c */ /* 0x000fe20003fc4070 */
[----:B------:R-:W-:Y:S01]  /*6240*/  IMAD.MOV.U32 R11, RZ, RZ, R0 ;  /* 0x000000ffff0b7224 */ /* 0x000fe200078e0000 */
[----:B------:R-:W-:Y:S01]  /*6250*/  ISETP.GE.AND P1, PT, R6, RZ, PT ;  /* 0x000000ff0600720c */ /* 0x000fe20003f26270 */
[----:B------:R-:W-:Y:S01]  /*6260*/  @!P2 IMAD.IADD R2, R2, 0x1, -R10 ;  /* 0x000000010202a824 */ /* 0x000fe200078e0a0a */
[----:B------:R-:W-:Y:S01]  /*6270*/  LOP3.LUT R0, R12, 0xd8, RZ, 0xfc, !PT ;  /* 0x000000d80c007812 */ /* 0x000fe200078efcff */
[----:B------:R-:W-:-:S02]  /*6280*/  IMAD.MOV.U32 R6, RZ, RZ, R4 ;  /* 0x000000ffff067224 */ /* 0x000fc400078e0004 */
[----:B------:R-:W-:Y:S01]  /*6290*/  @!P4 IMAD.MOV R11, RZ, RZ, -R11 ;  /* 0x000000ffff0bc224 */ /* 0x000fe200078e0a0b */
[----:B------:R-:W-:Y:S01]  /*62a0*/  ISETP.GT.U32.AND P2, PT, R10, R2, PT ;  /* 0x000000020a00720c */ /* 0x000fe20003f44070 */
[----:B------:R-:W-:Y:S01]  /*62b0*/  @!P5 IMAD.MOV R5, RZ, RZ, -R5 ;  /* 0x000000ffff05d224 */ /* 0x000fe200078e0a05 */
[----:B------:R-:W-:Y:S01]  /*62c0*/  ISETP.GE.AND P4, PT, R13, RZ, PT ;  /* 0x000000ff0d00720c */ /* 0x000fe20003f86270 */
[----:B------:R-:W-:Y:S01]  /*62d0*/  @!P0 IMAD.MOV R6, RZ, RZ, -R6 ;  /* 0x000000ffff068224 */ /* 0x000fe200078e0a06 */
[----:B------:R-:W-:Y:S01]  /*62e0*/  IABS R13, R13 ;  /* 0x0000000d000d7213 */ /* 0x000fe20000000000 */
[----:B------:R-:W-:Y:S01]  /*62f0*/  @!P6 IMAD.IADD R3, R3, 0x1, -R10 ;  /* 0x000000010303e824 */ /* 0x000fe200078e0a0a */
[----:B------:R0:W-:Y:S01]  /*6300*/  STL [R1+0xf8], R11 ;  /* 0x0000f80b01007387 */ /* 0x0001e20000100800 */
[----:B------:R-:W-:Y:S02]  /*6310*/  ISETP.GE.AND P0, PT, R0, RZ, PT ;  /* 0x000000ff0000720c */ /* 0x000fe40003f06270 */
[----:B------:R-:W-:Y:S01]  /*6320*/  IABS R0, R0 ;  /* 0x0000000000007213 */ /* 0x000fe20000000000 */
[----:B------:R-:W-:Y:S01]  /*6330*/  STL [R1+0xfc], R5 ;  /* 0x0000fc0501007387 */ /* 0x000fe20000100800 */
[----:B------:R-:W-:-:S02]  /*6340*/  ISETP.GT.U32.AND P6, PT, R10, R3, PT ;  /* 0x000000030a00720c */ /* 0x000fc40003fc4070 */
[----:B------:R-:W-:Y:S01]  /*6350*/  @!P2 IMAD.IADD R2, R2, 0x1, -R10 ;  /* 0x000000010202a824 */ /* 0x000fe200078e0a0a */
[----:B------:R1:W-:Y:S01]  /*6360*/  STL [R1+0x1d8], R6 ;  /* 0x0001d80601007387 */ /* 0x0003e20000100800 */
[----:B------:R-:W-:Y:S01]  /*6370*/  ISETP.GE.AND P5, PT, R8, RZ, PT ;  /* 0x000000ff0800720c */ /* 0x000fe20003fa6270 */
[----:B------:R-:W-:Y:S01]  /*6380*/  IMAD.HI.U32 R4, R14, R0, RZ ;  /* 0x000000000e047227 */ /* 0x000fe200078e00ff */
[----:B------:R-:W-:Y:S02]  /*6390*/  IABS R8, R8 ;  /* 0x0000000800087213 */ /* 0x000fe40000000000 */
[----:B------:R-:W-:Y:S01]  /*63a0*/  ISETP.GE.AND P2, PT, R7, RZ, PT ;  /* 0x000000ff0700720c */ /* 0x000fe20003f46270 */
[----:B------:R-:W-:Y:S01]  /*63b0*/  IMAD.MOV.U32 R9, RZ, RZ, R2 ;  /* 0x000000ffff097224 */ /* 0x000fe200078e0002 */
[----:B------:R-:W-:Y:S01]  /*63c0*/  IABS R7, R7 ;  /* 0x0000000700077213 */ /* 0x000fe20000000000 */
[----:B------:R-:W-:Y:S01]  /*63d0*/  IMAD.MOV R4, RZ, RZ, -R4 ;  /* 0x000000ffff047224 */ /* 0x000fe200078e0a04 */
[----:B0-----:R-:W-:Y:S01]  /*63e0*/  LOP3.LUT R11, R12, 0xcc, RZ, 0xfc, !PT ;  /* 0x000000cc0c0b7812 */ /* 0x001fe200078efcff */
[----:B-1----:R-:W-:-:S03]  /*63f0*/  IMAD.HI.U32 R6, R14, R13, RZ ;  /* 0x0000000d0e067227 */ /* 0x002fc600078e00ff */
[----:B------:R-:W-:Y:S01]  /*6400*/  IABS R16, R11 ;  /* 0x0000000b00107213 */ /* 0x000fe20000000000 */
[----:B------:R-:W-:Y:S02]  /*6410*/  IMAD.MOV R6, RZ, RZ, -R6 ;  /* 0x000000ffff067224 */ /* 0x000fe400078e0a06 */
[----:B------:R-:W-:Y:S02]  /*6420*/  @!P3 IMAD.MOV R9, RZ, RZ, -R9 ;  /* 0x000000ffff09b224 */ /* 0x000fe400078e0a09 */
[----:B------:R-:W-:Y:S02]  /*6430*/  IMAD R13, R10, R6, R13 ;  /* 0x000000060a0d7224 */ /* 0x000fe400078e020d */
[----:B------:R-:W-:Y:S01]  /*6440*/  @!P6 IMAD.IADD R3, R3, 0x1, -R10 ;  /* 0x000000010303e824 */ /* 0x000fe200078e0a0a */
[----:B------:R-:W-:Y:S01]  /*6450*/  STL [R1+0x134], R9 ;  /* 0x0001340901007387 */ /* 0x000fe20000100800 */
[----:B------:R-:W-:Y:S01]  /*6460*/  IMAD.HI.U32 R5, R14, R8, RZ ;  /* 0x000000080e057227 */ /* 0x000fe200078e00ff */
[----:B------:R-:W-:-:S03]  /*6470*/  ISETP.GT.U32.AND P3, PT, R10, R13, PT ;  /* 0x0000000d0a00720c */ /* 0x000fc60003f64070 */
[C---:B------:R-:W-:Y:S02]  /*6480*/  IMAD R0, R10.reuse, R4, R0 ;  /* 0x000000040a007224 */ /* 0x040fe400078e0200 */
[----:B------:R-:W-:Y:S01]  /*6490*/  IMAD.MOV.U32 R6, RZ, RZ, R3 ;  /* 0x000000ffff067224 */ /* 0x000fe200078e0003 */
[----:B------:R-:W-:Y:S01]  /*64a0*/  IABS R3, R18 ;  /* 0x0000001200037213 */ /* 0x000fe20000000000 */
[----:B------:R-:W-:Y:S02]  /*64b0*/  IMAD.MOV R5, RZ, RZ, -R5 ;  /* 0x000000ffff057224 */ /* 0x000fe400078e0a05 */
[----:B------:R-:W-:Y:S01]  /*64c0*/  @!P1 IMAD.MOV R6, RZ, RZ, -R6 ;  /* 0x000000ffff069224 */ /* 0x000fe200078e0a06 */
[C---:B------:R-:W-:Y:S01]  /*64d0*/  ISETP.GT.U32.AND P1, PT, R10.reuse, R0, PT ;  /* 0x000000000a00720c */ /* 0x040fe20003f24070 */
[----:B------:R-:W-:Y:S01]  /*64e0*/  IMAD R8, R10, R5, R8 ;  /* 0x000000050a087224 */ /* 0x000fe200078e0208 */
[----:B------:R-:W-:Y:S01]  /*64f0*/  LOP3.LUT R5, R12, 0xc4, RZ, 0xfc, !PT ;  /* 0x000000c40c057812 */ /* 0x000fe200078efcff */
[----:B------:R-:W-:Y:S01]  /*6500*/  @!P3 IMAD.IADD R13, R13, 0x1, -R10 ;  /* 0x000000010d0db824 */ /* 0x000fe200078e0a0a */
[----:B------:R0:W-:Y:S01]  /*6510*/  STL [R1+0x13c], R6 ;  /* 0x00013c0601007387 */ /* 0x0001e20000100800 */
[----:B------:R-:W-:Y:S01]  /*6520*/  IMAD.HI.U32 R2, R14, R7, RZ ;  /* 0x000000070e027227 */ /* 0x000fe200078e00ff */
[----:B------:R-:W-:-:S02]  /*6530*/  ISETP.GT.U32.AND P6, PT, R10, R8, PT ;  /* 0x000000080a00720c */ /* 0x000fc40003fc4070 */
[----:B------:R-:W-:Y:S01]  /*6540*/  ISETP.GT.U32.AND P3, PT, R10, R13, PT ;  /* 0x0000000d0a00720c */ /* 0x000fe20003f64070 */
[----:B------:R-:W-:Y:S01]  /*6550*/  IMAD.MOV R2, RZ, RZ, -R2 ;  /* 0x000000ffff027224 */ /* 0x000fe200078e0a02 */
[----:B------:R-:W-:Y:S01]  /*6560*/  IABS R15, R5 ;  /* 0x00000005000f7213 */ /* 0x000fe20000000000 */
[----:B------:R-:W-:Y:S01]  /*6570*/  IMAD.HI.U32 R4, R14, R16, RZ ;  /* 0x000000100e047227 */ /* 0x000fe200078e00ff */
[----:B0-----:R-:W-:-:S03]  /*6580*/  LOP3.LUT R6, R12, 0xc8, RZ, 0xfc, !PT ;  /* 0x000000c80c067812 */ /* 0x001fc600078efcff */
[--C-:B------:R-:W-:Y:S02]  /*6590*/  @!P1 IMAD.IADD R0, R0, 0x1, -R10.reuse ;  /* 0x0000000100009824 */ /* 0x100fe400078e0a0a */
[----:B------:R-:W-:Y:S01]  /*65a0*/  IMAD R7, R10, R2, R7 ;  /* 0x000000020a077224 */ /* 0x000fe200078e0207 */
[----:B------:R-:W-:Y:S01]  /*65b0*/  IABS R2, R6 ;  /* 0x0000000600027213 */ /* 0x000fe20000000000 */
[----:B------:R-:W-:Y:S01]  /*65c0*/  @!P6 IMAD.IADD R8, R8, 0x1, -R10 ;  /* 0x000000010808e824 */ /* 0x000fe200078e0a0a */
[C---:B------:R-:W-:Y:S01]  /*65d0*/  ISETP.GT.U32.AND P1, PT, R10.reuse, R0, PT ;  /* 0x000000000a00720c */ /* 0x040fe20003f24070 */
[----:B------:R-:W-:Y:S02]  /*65e0*/  IMAD.MOV R4, RZ, RZ, -R4 ;  /* 0x000000ffff047224 */ /* 0x000fe400078e0a04 */
[----:B------:R-:W-:Y:S01]  /*65f0*/  @!P3 IMAD.IADD R13, R13, 0x1, -R10 ;  /* 0x000000010d0db824 */ /* 0x000fe200078e0a0a */
[----:B------:R-:W-:Y:S01]  /*6600*/  ISETP.GT.U32.AND P6, PT, R10, R8, PT ;  /* 0x000000080a00720c */ /* 0x000fe20003fc4070 */
[----:B------:R-:W-:Y:S01]  /*6610*/  IMAD.HI.U32 R9, R14, R3, RZ ;  /* 0x000000030e097227 */ /* 0x000fe200078e00ff */
[----:B------:R-:W-:-:S03]  /*6620*/  ISETP.GT.U32.AND P3, PT, R10, R7, PT ;  /* 0x000000070a00720c */ /* 0x000fc60003f64070 */
[----:B------:R-:W-:Y:S01]  /*6630*/  IMAD R16, R10, R4, R16 ;  /* 0x000000040a107224 */ /* 0x000fe200078e0210 */
[----:B------:R-:W-:Y:S01]  /*6640*/  LOP3.LUT R4, R12, 0xc0, RZ, 0xfc, !PT ;  /* 0x000000c00c047812 */ /* 0x000fe200078efcff */
[----:B------:R-:W-:Y:S02]  /*6650*/  IMAD.MOV R9, RZ, RZ, -R9 ;  /* 0x000000ffff097224 */ /* 0x000fe400078e0a09 */
[--C-:B------:R-:W-:Y:S01]  /*6660*/  @!P1 IMAD.IADD R0, R0, 0x1, -R10.reuse ;  /* 0x0000000100009824 */ /* 0x100fe200078e0a0a */
[C---:B------:R-:W-:Y:S01]  /*6670*/  ISETP.GT.U32.AND P1, PT, R10.reuse, R16, PT ;  /* 0x000000100a00720c */ /* 0x040fe20003f24070 */
[----:B------:R-:W-:Y:S02]  /*6680*/  IMAD R3, R10, R9, R3 ;  /* 0x000000090a037224 */ /* 0x000fe400078e0203 */
[--C-:B------:R-:W-:Y:S02]  /*6690*/  @!P6 IMAD.IADD R8, R8, 0x1, -R10.reuse ;  /* 0x000000010808e824 */ /* 0x100fe400078e0a0a */
[----:B------:R-:W-:Y:S01]  /*66a0*/  @!P3 IMAD.IADD R7, R7, 0x1, -R10 ;  /* 0x000000010707b824 */ /* 0x000fe200078e0a0a */
[----:B------:R-:W-:Y:S01]  /*66b0*/  ISETP.GT.U32.AND P6, PT, R10, R3, PT ;  /* 0x000000030a00720c */ /* 0x000fe20003fc4070 */
[----:B------:R-:W-:Y:S01]  /*66c0*/  IMAD.MOV.U32 R19, RZ, RZ, R13 ;  /* 0x000000ffff137224 */ /* 0x000fe200078e000d */
[----:B------:R-:W-:Y:S01]  /*66d0*/  IABS R13, R4 ;  /* 0x00000004000d7213 */ /* 0x000fe20000000000 */
[----:B------:R-:W-:Y:S01]  /*66e0*/  IMAD.HI.U32 R17, R14, R2, RZ ;  /* 0x000000020e117227 */ /* 0x000fe200078e00ff */
[----:B------:R-:W-:-:S03]  /*66f0*/  ISETP.GT.U32.AND P3, PT, R10, R7, PT ;  /* 0x000000070a00720c */ /* 0x000fc60003f64070 */
[----:B------:R-:W-:Y:S01]  /*6700*/  @!P4 IMAD.MOV R19, RZ, RZ, -R19 ;  /* 0x000000ffff13c224 */ /* 0x000fe200078e0a13 */
[----:B------:R-:W-:Y:S01]  /*6710*/  ISETP.GE.AND P4, PT, R18, RZ, PT ;  /* 0x000000ff1200720c */ /* 0x000fe20003f86270 */
[--C-:B------:R-:W-:Y:S02]  /*6720*/  @!P1 IMAD.IADD R16, R16, 0x1, -R10.reuse ;  /* 0x0000000110109824 */ /* 0x100fe400078e0a0a */
[----:B------:R-:W-:Y:S01]  /*6730*/  IMAD.HI.U32 R9, R14, R15, RZ ;  /* 0x0000000f0e097227 */ /* 0x000fe200078e00ff */
[----:B------:R0:W-:Y:S02]  /*6740*/  STL [R1+0xe8], R19 ;  /* 0x0000e81301007387 */ /* 0x0001e40000100800 */
[----:B------:R-:W-:Y:S01]  /*6750*/  ISETP.GT.U32.AND P1, PT, R10, R16, PT ;  /* 0x000000100a00720c */ /* 0x000fe20003f24070 */
[----:B------:R-:W-:Y:S02]  /*6760*/  IMAD.MOV R17, RZ, RZ, -R17 ;  /* 0x000000ffff117224 */ /* 0x000fe400078e0a11 */
[----:B------:R-:W-:Y:S01]  /*6770*/  @!P6 IMAD.IADD R3, R3, 0x1, -R10 ;  /* 0x000000010303e824 */ /* 0x000fe200078e0a0a */
[----:B------:R-:W-:Y:S01]  /*6780*/  ISETP.GE.AND P6, PT, R11, RZ, PT ;  /* 0x000000ff0b00720c */ /* 0x000fe20003fc6270 */
[----:B------:R-:W-:-:S02]  /*6790*/  IMAD.MOV R9, RZ, RZ, -R9 ;  /* 0x000000ffff097224 */ /* 0x000fc400078e0a09 */
[----:B------:R-:W-:Y:S02]  /*67a0*/  IMAD R2, R10, R17, R2 ;  /* 0x000000110a027224 */ /* 0x000fe400078e0202 */
[----:B0-----:R-:W-:Y:S02]  /*67b0*/  IMAD.MOV.U32 R19, RZ, RZ, R8 ;  /* 0x000000ffff137224 */ /* 0x001fe400078e0008 */
[----:B------:R-:W-:-:S04]  /*67c0*/  IMAD.HI.U32 R8, R14, R13, RZ ;  /* 0x0000000d0e087227 */ /* 0x000fc800078e00ff */
[----:B------:R-:W-:Y:S01]  /*67d0*/  @!P5 IMAD.MOV R19, RZ, RZ, -R19 ;  /* 0x000000ffff13d224 */ /* 0x000fe200078e0a13 */
[C---:B------:R-:W-:Y:S01]  /*67e0*/  ISETP.GT.U32.AND P5, PT, R10.reuse, R3, PT ;  /* 0x000000030a00720c */ /* 0x040fe20003fa4070 */
[----:B------:R-:W-:Y:S01]  /*67f0*/  @!P3 IMAD.IADD R7, R7, 0x1, -R10 ;  /* 0x000000010707b824 */ /* 0x000fe200078e0a0a */
[C---:B------:R-:W-:Y:S01]  /*6800*/  ISETP.GT.U32.AND P3, PT, R10.reuse, R2, PT ;  /* 0x000000020a00720c */ /* 0x040fe20003f64070 */
[----:B------:R-:W-:Y:S01]  /*6810*/  IMAD.MOV R8, RZ, RZ, -R8 ;  /* 0x000000ffff087224 */ /* 0x000fe200078e0a08 */
[----:B------:R-:W-:Y:S01]  /*6820*/  STL [R1+0xe0], R19 ;  /* 0x0000e01301007387 */ /* 0x000fe20000100800 */
[C---:B------:R-:W-:Y:S02]  /*6830*/  IMAD R15, R10.reuse, R9, R15 ;  /* 0x000000090a0f7224 */ /* 0x040fe400078e020f */
[----:B------:R-:W-:Y:S02]  /*6840*/  IMAD.MOV.U32 R9, RZ, RZ, R7 ;  /* 0x000000ffff097224 */ /* 0x000fe400078e0007 */
[----:B------:R-:W-:-:S02]  /*6850*/  IMAD R13, R10, R8, R13 ;  /* 0x000000080a0d7224 */ /* 0x000fc400078e020d */
[----:B------:R-:W-:Y:S01]  /*6860*/  @!P2 IMAD.MOV R9, RZ, RZ, -R9 ;  /* 0x000000ffff09a224 */ /* 0x000fe200078e0a09 */
[----:B------:R-:W-:Y:S01]  /*6870*/  ISETP.GT.U32.AND P2, PT, R10, R15, PT ;  /* 0x0000000f0a00720c */ /* 0x000fe20003f44070 */
[----:B------:R-:W-:Y:S01]  /*6880*/  @!P1 IMAD.IADD R16, R16, 0x1, -R10 ;  /* 0x0000000110109824 */ /* 0x000fe200078e0a0a */
[----:B------:R-:W-:Y:S01]  /*6890*/  ISETP.GT.U32.AND P1, PT, R10, R13, PT ;  /* 0x0000000d0a00720c */ /* 0x000fe20003f24070 */
[----:B------:R-:W-:Y:S01]  /*68a0*/  @!P0 IMAD.MOV R0, RZ, RZ, -R0 ;  /* 0x000000ffff008224 */ /* 0x000fe200078e0a00 */
[----:B------:R-:W-:Y:S01]  /*68b0*/  ISETP.GE.AND P0, PT, R6, RZ, PT ;  /* 0x000000ff0600720c */ /* 0x000fe20003f06270 */
[--C-:B------:R-:W-:Y:S01]  /*68c0*/  @!P5 IMAD.IADD R3, R3, 0x1, -R10.reuse ;  /* 0x000000010303d824 */ /* 0x100fe200078e0a0a */
[----:B------:R-:W-:Y:S01]  /*68d0*/  ISETP.GE.AND P5, PT, R5, RZ, PT ;  /* 0x000000ff0500720c */ /* 0x000fe20003fa6270 */
[--C-:B------:R-:W-:Y:S01]  /*68e0*/  @!P3 IMAD.IADD R2, R2, 0x1, -R10.reuse ;  /* 0x000000010202b824 */ /* 0x100fe200078e0a0a */
[----:B------:R0:W-:Y:S01]  /*68f0*/  STL [R1+0xdc], R0 ;  /* 0x0000dc0001007387 */ /* 0x0001e20000100800 */
[----:B------:R-:W-:Y:S01]  /*6900*/  LOP3.LUT R5, R12, 0xb8, RZ, 0xfc, !PT ;  /* 0x000000b80c057812 */ /* 0x000fe200078efcff */
[----:B------:R-:W-:Y:S01]  /*6910*/  IMAD.MOV.U32 R8, RZ, RZ, R3 ;  /* 0x000000ffff087224 */ /* 0x000fe200078e0003 */
[----:B------:R-:W-:Y:S01]  /*6920*/  ISETP.GE.AND P3, PT, R4, RZ, PT ;  /* 0x000000ff0400720c */ /* 0x000fe20003f66270 */
[----:B------:R1:W-:Y:S01]  /*6930*/  STL [R1+0xd8], R9 ;  /* 0x0000d80901007387 */ /* 0x0003e20000100800 */
[----:B------:R-:W-:Y:S01]  /*6940*/  IABS R4, R5 ;  /* 0x0000000500047213 */ /* 0x000fe20000000000 */
[--C-:B------:R-:W-:Y:S01]  /*6950*/  @!P2 IMAD.IADD R15, R15, 0x1, -R10.reuse ;  /* 0x000000010f0fa824 */ /* 0x100fe200078e0a0a */
[----:B------:R-:W-:Y:S01]  /*6960*/  ISETP.GT.U32.AND P2, PT, R10, R2, PT ;  /* 0x000000020a00720c */ /* 0x000fe20003f44070 */
[----:B------:R-:W-:Y:S01]  /*6970*/  @!P1 IMAD.IADD R13, R13, 0x1, -R10 ;  /* 0x000000010d0d9824 */ /* 0x000fe200078e0a0a */
[----:B0-----:R-:W-:Y:S01]  /*6980*/  LOP3.LUT R0, R12, 0xbc, RZ, 0xfc, !PT ;  /* 0x000000bc0c007812 */ /* 0x001fe200078efcff */
[----:B------:R-:W-:-:S03]  /*6990*/  IMAD.MOV.U32 R3, RZ, RZ, R4 ;  /* 0x000000ffff037224 */ /* 0x000fc600078e0004 */
[----:B------:R-:W-:Y:S01]  /*69a0*/  ISETP.GT.U32.AND P1, PT, R10, R13, PT ;  /* 0x0000000d0a00720c */ /* 0x000fe20003f24070 */
[----:B------:R-:W-:Y:S01]  /*69b0*/  @!P4 IMAD.MOV R8, RZ, RZ, -R8 ;  /* 0x000000ffff08c224 */ /* 0x000fe200078e0a08 */
[----:B------:R-:W-:Y:S01]  /*69c0*/  IABS R7, R0 ;  /* 0x0000000000077213 */ /* 0x000fe20000000000 */
[----:B------:R-:W-:Y:S01]  /*69d0*/  IMAD.HI.U32 R4, R14, R3, RZ ;  /* 0x000000030e047227 */ /* 0x000fe200078e00ff */
[----:B------:R-:W-:Y:S02]  /*69e0*/  ISETP.GT.U32.AND P4, PT, R10, R15, PT ;  /* 0x0000000f0a00720c */ /* 0x000fe40003f84070 */
[----:B-1----:R-:W-:Y:S01]  /*69f0*/  LOP3.LUT R9, R12, 0xb4, RZ, 0xfc, !PT ;  /* 0x000000b40c097812 */ /* 0x002fe200078efcff */
[----:B------:R-:W-:Y:S01]  /*6a00*/  IMAD.HI.U32 R6, R14, R7, RZ ;  /* 0x000000070e067227 */ /* 0x000fe200078e00ff */
[----:B------:R0:W-:Y:S02]  /*6a10*/  STL [R1+0xb0], R8 ;  /* 0x0000b00801007387 */ /* 0x0001e40000100800 */
[----:B------:R-:W-:Y:S01]  /*6a20*/  IABS R11, R9 ;  /* 0x00000009000b7213 */ /* 0x000fe20000000000 */
[----:B------:R-:W-:-:S02]  /*6a30*/  IMAD.MOV R6, RZ, RZ, -R6 ;  /* 0x000000ffff067224 */ /* 0x000fc400078e0a06 */
[----:B------:R-:W-:Y:S02]  /*6a40*/  IMAD.MOV R4, RZ, RZ, -R4 ;  /* 0x000000ffff047224 */ /* 0x000fe400078e0a04 */
[----:B------:R-:W-:Y:S02]  /*6a50*/  IMAD R7, R10, R6, R7 ;  /* 0x000000060a077224 */ /* 0x000fe400078e0207 */
[--C-:B------:R-:W-:Y:S01]  /*6a60*/  @!P2 IMAD.IADD R2, R2, 0x1, -R10.reuse ;  /* 0x000000010202a824 */ /* 0x100fe200078e0a0a */
[----:B0-----:R-:W-:Y:S01]  /*6a70*/  LOP3.LUT R8, R12, 0xb0, RZ, 0xfc, !PT ;  /* 0x000000b00c087812 */ /* 0x001fe200078efcff */
[C---:B------:R-:W-:Y:S01]  /*6a80*/  IMAD R3, R10.reuse, R4, R3 ;  /* 0x000000040a037224 */ /* 0x040fe200078e0203 */
[----:B------:R-:W-:Y:S01]  /*6a90*/  ISETP.GT.U32.AND P2, PT, R10, R7, PT ;  /* 0x000000070a00720c */ /* 0x000fe20003f44070 */
[----:B------:R-:W-:Y:S01]  /*6aa0*/  @!P1 IMAD.IADD R13, R13, 0x1, -R10 ;  /* 0x000000010d0d9824 */ /* 0x000fe200078e0a0a */
[----:B------:R-:W-:Y:S01]  /*6ab0*/  IABS R18, R8 ;  /* 0x0000000800127213 */ /* 0x000fe20000000000 */
[----:B------:R-:W-:Y:S01]  /*6ac0*/  IMAD.HI.U32 R4, R14, R11, RZ ;  /* 0x0000000b0e047227 */ /* 0x000fe200078e00ff */
[----:B------:R-:W-:-:S03]  /*6ad0*/  ISETP.GT.U32.AND P1, PT, R10, R3, PT ;  /* 0x000000030a00720c */ /* 0x000fc60003f24070 */
[----:B------:R-:W-:Y:S01]  /*6ae0*/  @!P4 IMAD.IADD R15, R15, 0x1, -R10 ;  /* 0x000000010f0fc824 */ /* 0x000fe200078e0a0a */
[----:B------:R-:W-:Y:S01]  /*6af0*/  ISETP.GE.AND P4, PT, R0, RZ, PT ;  /* 0x000000ff0000720c */ /* 0x000fe20003f86270 */
[----:B------:R-:W-:Y:S01]  /*6b00*/  IMAD.MOV R4, RZ, RZ, -R4 ;  /* 0x000000ffff047224 */ /* 0x000fe200078e0a04 */
[----:B------:R-:W-:Y:S01]  /*6b10*/  LOP3.LUT R0, R12, 0xac, RZ, 0xfc, !PT ;  /* 0x000000ac0c007812 */ /* 0x000fe200078efcff */
[----:B------:R-:W-:Y:S02]  /*6b20*/  @!P6 IMAD.MOV R16, RZ, RZ, -R16 ;  /* 0x000000ffff10e224 */ /* 0x000fe400078e0a10 */
[--C-:B------:R-:W-:Y:S01]  /*6b30*/  @!P2 IMAD.IADD R7, R7, 0x1, -R10.reuse ;  /* 0x000000010707a824 */ /* 0x100fe200078e0a0a */
[----:B------:R-:W-:Y:S01]  /*6b40*/  ISETP.GE.AND P2, PT, R5, RZ, PT ;  /* 0x000000ff0500720c */ /* 0x000fe20003f46270 */
[C---:B------:R-:W-:Y:S01]  /*6b50*/  IMAD R11, R10.reuse, R4, R11 ;  /* 0x000000040a0b7224 */ /* 0x040fe200078e020b */
[----:B------:R-:W-:Y:S01]  /*6b60*/  IABS R4, R0 ;  /* 0x0000000000047213 */ /* 0x000fe20000000000 */
[----:B------:R-:W-:Y:S01]  /*6b70*/  @!P1 IMAD.IADD R3, R3, 0x1, -R10 ;  /* 0x0000000103039824 */ /* 0x000fe200078e0a0a */
[----:B------:R-:W-:Y:S01]  /*6b80*/  ISETP.GT.U32.AND P1, PT, R10, R7, PT ;  /* 0x000000070a00720c */ /* 0x000fe20003f24070 */
[----:B------:R-:W-:Y:S01]  /*6b90*/  IMAD.MOV.U32 R17, RZ, RZ, R2 ;  /* 0x000000ffff117224 */ /* 0x000fe200078e0002 */
[----:B------:R0:W-:Y:S01]  /*6ba0*/  STL [R1+0xb4], R16 ;  /* 0x0000b41001007387 */ /* 0x0001e20000100800 */
[----:B------:R-:W-:Y:S01]  /*6bb0*/  IMAD.HI.U32 R6, R14, R18, RZ ;  /* 0x000000120e067227 */ /* 0x000fe200078e00ff */
[----:B------:R-:W-:-:S02]  /*6bc0*/  LOP3.LUT R5, R12, 0xa8, RZ, 0xfc, !PT ;  /* 0x000000a80c057812 */ /* 0x000fc400078efcff */
[----:B------:R-:W-:Y:S01]  /*6bd0*/  ISETP.GT.U32.AND P6, PT, R10, R11, PT ;  /* 0x0000000b0a00720c */ /* 0x000fe20003fc4070 */
[----:B------:R-:W-:-:S04]  /*6be0*/  IMAD.HI.U32 R2, R14, R4, RZ ;  /* 0x000000040e027227 */ /* 0x000fc800078e00ff */
[----:B------:R-:W-:Y:S01]  /*6bf0*/  @!P0 IMAD.MOV R17, RZ, RZ, -R17 ;  /* 0x000000ffff118224 */ /* 0x000fe200078e0a11 */
[C---:B------:R-:W-:Y:S01]  /*6c00*/  ISETP.GT.U32.AND P0, PT, R10.reuse, R3, PT ;  /* 0x000000030a00720c */ /* 0x040fe20003f04070 */
[----:B0-----:R-:W-:Y:S02]  /*6c10*/  IMAD.MOV.U32 R16, RZ, RZ, R13 ;  /* 0x000000ffff107224 */ /* 0x001fe400078e000d */
[----:B------:R-:W-:Y:S01]  /*6c20*/  @!P5 IMAD.MOV R15, RZ, RZ, -R15 ;  /* 0x000000ffff0fd224 */ /* 0x000fe200078e0a0f */
[----:B------:R-:W-:Y:S01]  /*6c30*/  STL [R1+0xd0], R17 ;  /* 0x0000d01101007387 */ /* 0x000fe20000100800 */
[----:B------:R-:W-:Y:S02]  /*6c40*/  IMAD.MOV R6, RZ, RZ, -R6 ;  /* 0x000000ffff067224 */ /* 0x000fe400078e0a06 */
[----:B------:R-:W-:Y:S01]  /*6c50*/  @!P3 IMAD.MOV R16, RZ, RZ, -R16 ;  /* 0x000000ffff10b224 */ /* 0x000fe200078e0a10 */
[----:B------:R-:W-:Y:S01]  /*6c60*/  STL [R1+0xbc], R15 ;  /* 0x0000bc0f01007387 */ /* 0x000fe20000100800 */
[----:B------:R-:W-:Y:S01]  /*6c70*/  @!P1 IMAD.IADD R7, R7, 0x1, -R10 ;  /* 0x0000000107079824 */ /* 0x000fe200078e0a0a */
[----:B------:R-:W-:Y:S01]  /*6c80*/  ISETP.GE.AND P3, PT, R9, RZ, PT ;  /* 0x000000ff0900720c */ /* 0x000fe20003f66270 */
[----:B------:R-:W-:Y:S01]  /*6c90*/  IMAD.MOV R2, RZ, RZ, -R2 ;  /* 0x000000ffff027224 */ /* 0x000fe200078e0a02 */
[----:B------:R0:W-:Y:S01]  /*6ca0*/  STL [R1+0xcc], R16 ;  /* 0x0000cc1001007387 */ /* 0x0001e20000100800 */
[C---:B------:R-:W-:Y:S01]  /*6cb0*/  IMAD R18, R10.reuse, R6, R18 ;  /* 0x000000060a127224 */ /* 0x040fe200078e0212 */
[----:B------:R-:W-:Y:S01]  /*6cc0*/  IABS R6, R5 ;  /* 0x0000000500067213 */ /* 0x000fe20000000000 */
[----:B------:R-:W-:Y:S01]  /*6cd0*/  IMAD R4, R10, R2, R4 ;  /* 0x000000020a047224 */ /* 0x000fe200078e0204 */
[----:B------:R-:W-:Y:S01]  /*6ce0*/  ISETP.GE.AND P1, PT, R8, RZ, PT ;  /* 0x000000ff0800720c */ /* 0x000fe20003f26270 */
[----:B------:R-:W-:Y:S01]  /*6cf0*/  @!P0 IMAD.IADD R3, R3, 0x1, -R10 ;  /* 0x0000000103038824 */ /* 0x000fe200078e0a0a */
[----:B------:R-:W-:Y:S01]  /*6d00*/  ISETP.GT.U32.AND P5, PT, R10, R18, PT ;  /* 0x000000120a00720c */ /* 0x000fe20003fa4070 */
[----:B------:R-:W-:Y:S01]  /*6d10*/  IMAD.HI.U32 R13, R14, R6, RZ ;  /* 0x000000060e0d7227 */ /* 0x000fe200078e00ff */
[----:B------:R-:W-:-:S02]  /*6d20*/  ISETP.GE.AND P0, PT, R0, RZ, PT ;  /* 0x000000ff0000720c */ /* 0x000fc40003f06270 */
[C---:B------:R-:W-:Y:S01]  /*6d30*/  LOP3.LUT R0, R12.reuse, 0xa4, RZ, 0xfc, !PT ;  /* 0x000000a40c007812 */ /* 0x040fe200078efcff */
[----:B0-----:R-:W-:Y:S01]  /*6d40*/  IMAD.MOV.U32 R16, RZ, RZ, R7 ;  /* 0x000000ffff107224 */ /* 0x001fe200078e0007 */
[----:B------:R-:W-:Y:S01]  /*6d50*/  LOP3.LUT R2, R12, 0xa0, RZ, 0xfc, !PT ;  /* 0x000000a00c027812 */ /* 0x000fe200078efcff */
[----:B------:R-:W-:Y:S01]  /*6d60*/  IMAD.MOV R13, RZ, RZ, -R13 ;  /* 0x000000ffff0d7224 */ /* 0x000fe200078e0a0d */
[----:B------:R-:W-:Y:S01]  /*6d70*/  IABS R7, R0 ;  /* 0x0000000000077213 */ /* 0x000fe20000000000 */
[----:B------:R-:W-:Y:S01]  /*6d80*/  @!P4 IMAD.MOV R16, RZ, RZ, -R16 ;  /* 0x000000ffff10c224 */ /* 0x000fe200078e0a10 */
[C---:B------:R-:W-:Y:S01]  /*6d90*/  ISETP.GT.U32.AND P4, PT, R10.reuse, R4, PT ;  /* 0x000000040a00720c */ /* 0x040fe20003f84070 */
[----:B------:R-:W-:Y:S02]  /*6da0*/  @!P6 IMAD.IADD R11, R11, 0x1, -R10 ;  /* 0x000000010b0be824 */ /* 0x000fe400078e0a0a */
[C---:B------:R-:W-:Y:S01]  /*6db0*/  IMAD R6, R10.reuse, R13, R6 ;  /* 0x0000000d0a067224 */ /* 0x040fe200078e0206 */
[----:B------:R-:W-:Y:S01]  /*6dc0*/  STL [R1+0xc0], R16 ;  /* 0x0000c01001007387 */ /* 0x000fe20000100800 */
[----:B------:R-:W-:Y:S01]  /*6dd0*/  IMAD.MOV.U32 R15, RZ, RZ, R3 ;  /* 0x000000ffff0f7224 */ /* 0x000fe200078e0003 */
[----:B------:R-:W-:Y:S01]  /*6de0*/  ISETP.GT.U32.AND P6, PT, R10, R11, PT ;  /* 0x0000000b0a00720c */ /* 0x000fe20003fc4070 */
[----:B------:R-:W-:Y:S01]  /*6df0*/  @!P5 IMAD.IADD R18, R18, 0x1, -R10 ;  /* 0x000000011212d824 */ /* 0x000fe200078e0a0a */
[----:B------:R-:W-:Y:S01]  /*6e00*/  IABS R3, R2 ;  /* 0x0000000200037213 */ /* 0x000fe20000000000 */
[----:B------:R-:W-:Y:S01]  /*6e10*/  @!P2 IMAD.MOV R15, RZ, RZ, -R15 ;  /* 0x000000ffff0fa224 */ /* 0x000fe200078e0a0f */
[----:B------:R-:W-:Y:S01]  /*6e20*/  ISETP.GT.U32.AND P2, PT, R10, R6, PT ;  /* 0x000000060a00720c */ /* 0x000fe20003f44070 */
[----:B------:R-:W-:Y:S01]  /*6e30*/  IMAD.HI.U32 R8, R14, R7, RZ ;  /* 0x000000070e087227 */ /* 0x000fe200078e00ff */
[----:B------:R-:W-:-:S02]  /*6e40*/  ISETP.GT.U32.AND P5, PT, R10, R18, PT ;  /* 0x000000120a00720c */ /* 0x000fc40003fa4070 */
[----:B------:R0:W-:Y:S01]  /*6e50*/  STL [R1+0xc8], R15 ;  /* 0x0000c80f01007387 */ /* 0x0001e20000100800 */
[----:B------:R-:W-:Y:S02]  /*6e60*/  @!P4 IMAD.IADD R4, R4, 0x1, -R10 ;  /* 0x000000010404c824 */ /* 0x000fe400078e0a0a */
[----:B------:R-:W-:Y:S02]  /*6e70*/  IMAD.MOV R8, RZ, RZ, -R8 ;  /* 0x000000ffff087224 */ /* 0x000fe400078e0a08 */
[--C-:B------:R-:W-:Y:S01]  /*6e80*/  @!P6 IMAD.IADD R11, R11, 0x1, -R10.reuse ;  /* 0x000000010b0be824 */ /* 0x100fe200078e0a0a */
[C---:B------:R-:W-:Y:S01]  /*6e90*/  ISETP.GT.U32.AND P4, PT, R10.reuse, R4, PT ;  /* 0x000000040a00720c */ /* 0x040fe20003f84070 */
[----:B------:R-:W-:Y:S01]  /*6ea0*/  IMAD R7, R10, R8, R7 ;  /* 0x000000080a077224 */ /* 0x000fe200078e0207 */
[----:B------:R-:W-:Y:S01]  /*6eb0*/  ISETP.GE.AND P6, PT, R5, RZ, PT ;  /* 0x000000ff0500720c */ /* 0x000fe20003fc6270 */
[----:B------:R-:W-:Y:S01]  /*6ec0*/  IMAD.MOV.U32 R13, RZ, RZ, R11 ;  /* 0x000000ffff0d7224 */ /* 0x000fe200078e000b */
[----:B------:R-:W-:Y:S01]  /*6ed0*/  LOP3.LUT R5, R12, 0x9c, RZ, 0xfc, !PT ;  /* 0x0000009c0c057812 */ /* 0x000fe200078efcff */
[--C-:B------:R-:W-:Y:S01]  /*6ee0*/  @!P2 IMAD.IADD R6, R6, 0x1, -R10.reuse ;  /* 0x000000010606a824 */ /* 0x100fe200078e0a0a */
[----:B------:R-:W-:Y:S01]  /*6ef0*/  ISETP.GE.AND P2, PT, R2, RZ, PT ;  /* 0x000000ff0200720c */ /* 0x000fe20003f46270 */
[----:B------:R-:W-:Y:S01]  /*6f00*/  @!P5 IMAD.IADD R18, R18, 0x1, -R10 ;  /* 0x000000011212d824 */ /* 0x000fe200078e0a0a */
[----:B------:R-:W-:Y:S01]  /*6f10*/  ISETP.GE.AND P5, PT, R0, RZ, PT ;  /* 0x000000ff0000720c */ /* 0x000fe20003fa6270 */
[----:B------:R-:W-:Y:S01]  /*6f20*/  @!P3 IMAD.MOV R13, RZ, RZ, -R13 ;  /* 0x000000ffff0db224 */ /* 0x000fe200078e0a0d */
[----:B------:R-:W-:Y:S01]  /*6f30*/  ISETP.GT.U32.AND P3, PT, R10, R6, PT ;  /* 0x000000060a00720c */ /* 0x000fe20003f64070 */
[----:B------:R-:W-:Y:S01]  /*6f40*/  IMAD.HI.U32 R0, R14, R3, RZ ;  /* 0x000000030e007227 */ /* 0x000fe200078e00ff */
[----:B------:R-:W-:-:S02]  /*6f50*/  IABS R9, R5 ;  /* 0x0000000500097213 */ /* 0x000fc40000000000 */
[----:B------:R-:W-:Y:S01]  /*6f60*/  LOP3.LUT R8, R12, 0x98, RZ, 0xfc, !PT ;  /* 0x000000980c087812 */ /* 0x000fe200078efcff */
[----:B------:R-:W-:Y:S01]  /*6f70*/  @!P4 IMAD.IADD R4, R4, 0x1, -R10 ;  /* 0x000000010404c824 */ /* 0x000fe200078e0a0a */
[----:B------:R-:W-:Y:S01]  /*6f80*/  ISETP.GT.U32.AND P4, PT, R10, R7, PT ;  /* 0x000000070a00720c */ /* 0x000fe20003f84070 */
[----:B------:R-:W-:Y:S01]  /*6f90*/  IMAD.MOV R0, RZ, RZ, -R0 ;  /* 0x000000ffff007224 */ /* 0x000fe200078e0a00 */
[----:B0-----:R-:W-:Y:S01]  /*6fa0*/  IABS R15, R8 ;  /* 0x00000008000f7213 */ /* 0x001fe20000000000 */
[----:B------:R-:W-:Y:S01]  /*6fb0*/  IMAD.HI.U32 R2, R14, R9, RZ ;  /* 0x000000090e027227 */ /* 0x000fe200078e00ff */
[----:B------:R-:W-:Y:S01]  /*6fc0*/  LOP3.LUT R11, R12, 0x94, RZ, 0xfc, !PT ;  /* 0x000000940c0b7812 */ /* 0x000fe200078efcff */
[----:B------:R0:W-:Y:S02]  /*6fd0*/  STL [R1+0xc4], R13 ;  /* 0x0000c40d01007387 */ /* 0x0001e40000100800 */
[----:B------:R-:W-:Y:S01]  /*6fe0*/  IMAD R3, R10, R0, R3 ;  /* 0x000000000a037224 */ /* 0x000fe200078e0203 */
[----:B------:R-:W-:Y:S01]  /*6ff0*/  LOP3.LUT R0, R12, 0x90, RZ, 0xfc, !PT ;  /* 0x000000900c007812 */ /* 0x000fe200078efcff */
[----:B------:R-:W-:Y:S01]  /*7000*/  @!P3 IMAD.IADD R6, R6, 0x1, -R10 ;  /* 0x000000010606b824 */ /* 0x000fe200078e0a0a */
[----:B------:R-:W-:Y:S01]  /*7010*/  IABS R17, R11 ;  /* 0x0000000b00117213 */ /* 0x000fe20000000000 */
[----:B------:R-:W-:Y:S01]  /*7020*/  IMAD.MOV R2, RZ, RZ, -R2 ;  /* 0x000000ffff027224 */ /* 0x000fe200078e0a02 */
[----:B------:R-:W-:Y:S01]  /*7030*/  ISETP.GT.U32.AND P3, PT, R10, R3, PT ;  /* 0x000000030a00720c */ /* 0x000fe20003f64070 */
[----:B------:R-:W-:-:S02]  /*7040*/  @!P4 IMAD.IADD R7, R7, 0x1, -R10 ;  /* 0x000000010707c824 */ /* 0x000fc400078e0a0a */
[C---:B------:R-:W-:Y:S01]  /*7050*/  IMAD R9, R10.reuse, R2, R9 ;  /* 0x000000020a097224 */ /* 0x040fe200078e0209 */
[----:B0-----:R-:W-:Y:S01]  /*7060*/  IABS R13, R0 ;  /* 0x00000000000d7213 */ /* 0x001fe20000000000 */
[----:B------:R-:W-:Y:S01]  /*7070*/  @!P1 IMAD.MOV R18, RZ, RZ, -R18 ;  /* 0x000000ffff129224 */ /* 0x000fe200078e0a12 */
[----:B------:R-:W-:Y:S01]  /*7080*/  ISETP.GT.U32.AND P1, PT, R10, R7, PT ;  /* 0x000000070a00720c */ /* 0x000fe20003f24070 */
[----:B------:R-:W-:Y:S01]  /*7090*/  IMAD.HI.U32 R19, R14, R15, RZ ;  /* 0x0000000f0e137227 */ /* 0x000fe200078e00ff */
[----:B------:R-:W-:Y:S02]  /*70a0*/  ISETP.GT.U32.AND P4, PT, R10, R9, PT ;  /* 0x000000090a00720c */ /* 0x000fe40003f84070 */
[----:B------:R0:W-:Y:S01]  /*70b0*/  STL [R1+0xb8], R18 ;  /* 0x0000b81201007387 */ /* 0x0001e20000100800 */
[----:B------:R-:W-:Y:S01]  /*70c0*/  IMAD.MOV R19, RZ, RZ, -R19 ;  /* 0x000000ffff137224 */ /* 0x000fe200078e0a13 */
[----:B------:R-:W-:Y:S01]  /*70d0*/  LOP3.LUT R2, R12, 0x8c, RZ, 0xfc, !PT ;  /* 0x0000008c0c027812 */ /* 0x000fe200078efcff */
[----:B------:R-:W-:Y:S01]  /*70e0*/  @!P3 IMAD.IADD R3, R3, 0x1, -R10 ;  /* 0x000000010303b824 */ /* 0x000fe200078e0a0a */
[----:B------:R-:W-:Y:S01]  /*70f0*/  ISETP.GE.AND P3, PT, R5, RZ, PT ;  /* 0x000000ff0500720c */ /* 0x000fe20003f66270 */
[----:B------:R-:W-:Y:S01]  /*7100*/  IMAD R5, R10, R19, R15 ;  /* 0x000000130a057224 */ /* 0x000fe200078e020f */
[----:B------:R-:W-:Y:S01]  /*7110*/  IABS R15, R2 ;  /* 0x00000002000f7213 */ /* 0x000fe20000000000 */
[----:B------:R-:W-:-:S04]  /*7120*/  IMAD.HI.U32 R16, R14, R17, RZ ;  /* 0x000000110e107227 */ /* 0x000fc800078e00ff */
[----:B------:R-:W-:Y:S01]  /*7130*/  @!P1 IMAD.IADD R7, R7, 0x1, -R10 ;  /* 0x0000000107079824 */ /* 0x000fe200078e0a0a */
[----:B------:R-:W-:Y:S01]  /*7140*/  ISETP.GT.U32.AND P1, PT, R10, R5, PT ;  /* 0x000000050a00720c */ /* 0x000fe20003f24070 */
[----:B0-----:R-:W-:Y:S02]  /*7150*/  IMAD.MOV.U32 R18, RZ, RZ, R4 ;  /* 0x000000ffff127224 */ /* 0x001fe400078e0004 */
[----:B------:R-:W-:-:S04]  /*7160*/  IMAD.HI.U32 R4, R14, R13, RZ ;  /* 0x0000000d0e047227 */ /* 0x000fc800078e00ff */
[----:B------:R-:W-:Y:S02]  /*7170*/  @!P4 IMAD.IADD R9, R9, 0x1, -R10 ;  /* 0x000000010909c824 */ /* 0x000fe400078e0a0a */
[----:B------:R-:W-:Y:S02]  /*7180*/  IMAD.MOV R16, RZ, RZ, -R16 ;  /* 0x000000ffff107224 */ /* 0x000fe400078e0a10 */
[----:B------:R-:W-:Y:S01]  /*7190*/  IMAD.MOV R4, RZ, RZ, -R4 ;  /* 0x000000ffff047224 */ /* 0x000fe200078e0a04 */
[C---:B------:R-:W-:Y:S01]  /*71a0*/  ISETP.GT.U32.AND P4, PT, R10.reuse, R9, PT ;  /* 0x000000090a00720c */ /* 0x040fe20003f84070 */
[C---:B------:R-:W-:Y:S02]  /*71b0*/  IMAD R17, R10.reuse, R16, R17 ;  /* 0x000000100a117224 */ /* 0x040fe400078e0211 */
[----:B------:R-:W-:Y:S01]  /*71c0*/  @!P0 IMAD.MOV R18, RZ, RZ, -R18 ;  /* 0x000000ffff128224 */ /* 0x000fe200078e0a12 */
[----:B------:R-:W-:Y:S01]  /*71d0*/  ISETP.GT.U32.AND P0, PT, R10, R3, PT ;  /* 0x000000030a00720c */ /* 0x000fe20003f04070 */
[----:B------:R-:W-:Y:S01]  /*71e0*/  IMAD.MOV.U32 R16, RZ, RZ, R7 ;  /* 0x000000ffff107224 */ /* 0x000fe200078e0007 */
[----:B------:R-:W-:Y:S01]  /*71f0*/  LOP3.LUT R7, R12, 0x80, RZ, 0xfc, !PT ;  /* 0x000000800c077812 */ /* 0x000fe200078efcff */
[C---:B------:R-:W-:Y:S01]  /*7200*/  IMAD R13, R10.reuse, R4, R13 ;  /* 0x000000040a0d7224 */ /* 0x040fe200078e020d */
[----:B------:R0:W-:Y:S01]  /*7210*/  STL [R1+0xa8], R18 ;  /* 0x0000a81201007387 */ /* 0x0001e20000100800 */
[----:B------:R-:W-:Y:S01]  /*7220*/  @!P5 IMAD.MOV R16, RZ, RZ, -R16 ;  /* 0x000000ffff10d224 */ /* 0x000fe200078e0a10 */
[C---:B------:R-:W-:Y:S01]  /*7230*/  ISETP.GT.U32.AND P5, PT, R10.reuse, R17, PT ;  /* 0x000000110a00720c */ /* 0x040fe20003fa4070 */
[--C-:B------:R-:W-:Y:S01]  /*7240*/  @!P1 IMAD.IADD R5, R5, 0x1, -R10.reuse ;  /* 0x0000000105059824 */ /* 0x100fe200078e0a0a */
[----:B------:R-:W-:Y:S01]  /*7250*/  ISETP.GT.U32.AND P1, PT, R10, R13, PT ;  /* 0x0000000d0a00720c */ /* 0x000fe20003f24070 */
[----:B------:R-:W-:Y:S01]  /*7260*/  @!P4 IMAD.IADD R9, R9, 0x1, -R10 ;  /* 0x000000010909c824 */ /* 0x000fe200078e0a0a */
[----:B------:R-:W-:-:S03]  /*7270*/  ISETP.GE.AND P4, PT, R0, RZ, PT ;  /* 0x000000ff0000720c */ /* 0x000fc60003f86270 */
[----:B------:R-:W-:Y:S01]  /*7280*/  @!P0 IMAD.IADD R3, R3, 0x1, -R10 ;  /* 0x0000000103038824 */ /* 0x000fe200078e0a0a */
[----:B------:R-:W-:Y:S01]  /*7290*/  ISETP.GE.AND P0, PT, R11, RZ, PT ;  /* 0x000000ff0b00720c */ /* 0x000fe20003f06270 */
[----:B0-----:R-:W-:Y:S01]  /*72a0*/  IMAD.MOV.U32 R18, RZ, RZ, R6 ;  /* 0x000000ffff127224 */ /* 0x001fe200078e0006 */
[----:B------:R-:W-:Y:S01]  /*72b0*/  IABS R11, R7 ;  /* 0x00000007000b7213 */ /* 0x000fe20000000000 */
[----:B------:R-:W-:-:S04]  /*72c0*/  IMAD.HI.U32 R6, R14, R15, RZ ;  /* 0x0000000f0e067227 */ /* 0x000fc800078e00ff */
[----:B------:R-:W-:Y:S02]  /*72d0*/  IMAD.MOV R6, RZ, RZ, -R6 ;  /* 0x000000ffff067224 */ /* 0x000fe400078e0a06 */
[----:B------:R-:W-:Y:S01]  /*72e0*/  @!P6 IMAD.MOV R18, RZ, RZ, -R18 ;  /* 0x000000ffff12e224 */ /* 0x000fe200078e0a12 */
[----:B------:R-:W-:Y:S01]  /*72f0*/  ISETP.GE.AND P6, PT, R8, RZ, PT ;  /* 0x000000ff0800720c */ /* 0x000fe20003fc6270 */
[----:B------:R-:W-:Y:S01]  /*7300*/  IMAD R0, R10, R6, R15 ;  /* 0x000000060a007224 */ /* 0x000fe200078e020f */
[----:B------:R-:W-:Y:S01]  /*7310*/  LOP3.LUT R15, R12, 0x88, RZ, 0xfc, !PT ;  /* 0x000000880c0f7812 */ /* 0x000fe200078efcff */
[----:B------:R-:W-:Y:S01]  /*7320*/  IMAD.MOV.U32 R8, RZ, RZ, R3 ;  /* 0x000000ffff087224 */ /* 0x000fe200078e0003 */
[----:B------:R-:W-:Y:S01]  /*7330*/  STL [R1+0xa0], R18 ;  /* 0x0000a01201007387 */ /* 0x000fe20000100800 */
[--C-:B------:R-:W-:Y:S01]  /*7340*/  @!P5 IMAD.IADD R17, R17, 0x1, -R10.reuse ;  /* 0x000000011111d824 */ /* 0x100fe200078e0a0a */
[----:B------:R-:W-:Y:S01]  /*7350*/  IABS R3, R15 ;  /* 0x0000000f00037213 */ /* 0x000fe20000000000 */
[----:B------:R-:W-:Y:S01]  /*7360*/  @!P1 IMAD.IADD R13, R13, 0x1, -R10 ;  /* 0x000000010d0d9824 */ /* 0x000fe200078e0a0a */
[C---:B------:R-:W-:Y:S01]  /*7370*/  ISETP.GT.U32.AND P5, PT, R10.reuse, R5, PT ;  /* 0x000000050a00720c */ /* 0x040fe20003fa4070 */
[----:B------:R-:W-:Y:S01]  /*7380*/  @!P2 IMAD.MOV R8, RZ, RZ, -R8 ;  /* 0x000000ffff08a224 */ /* 0x000fe200078e0a08 */
[----:B------:R-:W-:Y:S01]  /*7390*/  ISETP.GT.U32.AND P2, PT, R10, R17, PT ;  /* 0x000000110a00720c */ /* 0x000fe20003f44070 */
[----:B------:R-:W-:Y:S01]  /*73a0*/  IMAD.HI.U32 R4, R14, R3, RZ ;  /* 0x000000030e047227 */ /* 0x000fe200078e00ff */
[----:B------:R-:W-:Y:S01]  /*73b0*/  ISETP.GT.U32.AND P1, PT, R10, R13, PT ;  /* 0x0000000d0a00720c */ /* 0x000fe20003f24070 */
[----:B------:R0:W-:Y:S02]  /*73c0*/  STL [R1+0x98], R16 ;  /* 0x0000981001007387 */ /* 0x0001e40000100800 */
[----:B------:R-:W-:-:S02]  /*73d0*/  IMAD.MOV R4, RZ, RZ, -R4 ;  /* 0x000000ffff047224 */ /* 0x000fc400078e0a04 */
[----:B------:R1:W-:Y:S01]  /*73e0*/  STL [R1+0x94], R8 ;  /* 0x0000940801007387 */ /* 0x0003e20000100800 */
[----:B------:R-:W-:Y:S02]  /*73f0*/  IMAD.MOV.U32 R21, RZ, RZ, R9 ;  /* 0x000000ffff157224 */ /* 0x000fe400078e0009 */
[C---:B------:R-:W-:Y:S02]  /*7400*/  IMAD R3, R10.reuse, R4, R3 ;  /* 0x000000040a037224 */ /* 0x040fe400078e0203 */
[--C-:B------:R-:W-:Y:S01]  /*7410*/  @!P5 IMAD.IADD R5, R5, 0x1, -R10.reuse ;  /* 0x000000010505d824 */ /* 0x100fe200078e0a0a */
[----:B------:R-:W-:Y:S01]  /*7420*/  ISETP.GT.U32.AND P5, PT, R10, R0, PT ;  /* 0x000000000a00720c */ /* 0x000fe20003fa4070 */
[--C-:B------:R-:W-:Y:S01]  /*7430*/  @!P2 IMAD.IADD R17, R17, 0x1, -R10.reuse ;  /* 0x000000011111a824 */ /* 0x100fe200078e0a0a */
[----:B0-----:R-:W-:Y:S01]  /*7440*/  LOP3.LUT R16, R12, 0x84, RZ, 0xfc, !PT ;  /* 0x000000840c107812 */ /* 0x001fe200078efcff */
[----:B------:R-:W-:Y:S01]  /*7450*/  @!P1 IMAD.IADD R13, R13, 0x1, -R10 ;  /* 0x000000010d0d9824 */ /* 0x000fe200078e0a0a */
[----:B------:R-:W-:Y:S01]  /*7460*/  ISETP.GT.U32.AND P1, PT, R10, R3, PT ;  /* 0x000000030a00720c */ /* 0x000fe20003f24070 */
[----:B------:R-:W-:Y:S01]  /*7470*/  IMAD.MOV.U32 R20, RZ, RZ, R5 ;  /* 0x000000ffff147224 */ /* 0x000fe200078e0005 */
[----:B------:R-:W-:Y:S01]  /*7480*/  IABS R18, R16 ;  /* 0x0000001000127213 */ /* 0x000fe20000000000 */
[----:B------:R-:W-:Y:S01]  /*7490*/  @!P3 IMAD.MOV R21, RZ, RZ, -R21 ;  /* 0x000000ffff15b224 */ /* 0x000fe200078e0a15 */
[----:B-1----:R-:W-:Y:S01]  /*74a0*/  LOP3.LUT R8, R12, 0x7c, RZ, 0xfc, !PT ;  /* 0x0000007c0c087812 */ /* 0x002fe200078efcff */
[----:B------:R-:W-:Y:S01]  /*74b0*/  @!P6 IMAD.MOV R20, RZ, RZ, -R20 ;  /* 0x000000ffff14e224 */ /* 0x000fe200078e0a14 */
[----:B------:R-:W-:Y:S01]  /*74c0*/  ISETP.GE.AND P2, PT, R2, RZ, PT ;  /* 0x000000ff0200720c */ /* 0x000fe20003f46270 */
[----:B------:R-:W-:Y:S01]  /*74d0*/  IMAD.HI.U32 R19, R14, R18, RZ ;  /* 0x000000120e137227 */ /* 0x000fe200078e00ff */
[----:B------:R-:W-:Y:S01]  /*74e0*/  IABS R6, R8 ;  /* 0x0000000800067213 */ /* 0x000fe20000000000 */
[----:B------:R0:W-:Y:S02]  /*74f0*/  STL [R1+0x48], R21 ;  /* 0x0000481501007387 */ /* 0x0001e40000100800 */
[----:B------:R-:W-:Y:S01]  /*7500*/  @!P5 IMAD.IADD R0, R0, 0x1, -R10 ;  /* 0x000000010000d824 */ /* 0x000fe200078e0a0a */
[----:B------:R-:W-:Y:S01]  /*7510*/  ISETP.GE.AND P5, PT, R15, RZ, PT ;  /* 0x000000ff0f00720c */ /* 0x000fe20003fa6270 */
[----:B------:R-:W-:Y:S01]  /*7520*/  IMAD.HI.U32 R2, R14, R11, RZ ;  /* 0x0000000b0e027227 */ /* 0x000fe200078e00ff */
[----:B------:R-:W-:Y:S03]  /*7530*/  STL [R1+0x40], R20 ;  /* 0x0000401401007387 */ /* 0x000fe60000100800 */
[----:B------:R-:W-:-:S02]  /*7540*/  IMAD.MOV R19, RZ, RZ, -R19 ;  /* 0x000000ffff137224 */ /* 0x000fc400078e0a13 */
[----:B------:R-:W-:Y:S01]  /*7550*/  @!P1 IMAD.IADD R3, R3, 0x1, -R10 ;  /* 0x0000000103039824 */ /* 0x000fe200078e0a0a */
[----:B------:R-:W-:Y:S01]  /*7560*/  ISETP.GT.U32.AND P1, PT, R10, R0, PT ;  /* 0x000000000a00720c */ /* 0x000fe20003f24070 */
[----:B------:R-:W-:Y:S01]  /*7570*/  IMAD.HI.U32 R4, R14, R6, RZ ;  /* 0x000000060e047227 */ /* 0x000fe200078e00ff */
[----:B0-----:R-:W-:Y:S02]  /*7580*/  LOP3.LUT R21, R12, 0x2c, RZ, 0xfc, !PT ;  /* 0x0000002c0c157812 */ /* 0x001fe400078efcff */
[C---:B------:R-:W-:Y:S01]  /*7590*/  ISETP.GT.U32.AND P6, PT, R10.reuse, R3, PT ;  /* 0x000000030a00720c */ /* 0x040fe20003fc4070 */
[----:B------:R-:W-:Y:S02]  /*75a0*/  IMAD.MOV R2, RZ, RZ, -R2 ;  /* 0x000000ffff027224 */ /* 0x000fe400078e0a02 */
[----:B------:R-:W-:Y:S01]  /*75b0*/  IMAD R15, R10, R19, R18 ;  /* 0x000000130a0f7224 */ /* 0x000fe200078e0212 */
[----:B------:R-:W-:Y:S01]  /*75c0*/  LOP3.LUT R19, R12, 0x38, RZ, 0xfc, !PT ;  /* 0x000000380c137812 */ /* 0x000fe200078efcff */
[----:B------:R-:W-:-:S02]  /*75d0*/  IMAD.MOV R4, RZ, RZ, -R4 ;  /* 0x000000ffff047224 */ /* 0x000fc400078e0a04 */
[----:B------:R-:W-:Y:S01]  /*75e0*/  IMAD R11, R10, R2, R11 ;  /* 0x000000020a0b7224 */ /* 0x000fe200078e020b */
[----:B------:R-:W-:Y:S01]  /*75f0*/  LOP3.LUT R2, R12, 0x78, RZ, 0xfc, !PT ;  /* 0x000000780c027812 */ /* 0x000fe200078efcff */
[C---:B------:R-:W-:Y:S01]  /*7600*/  IMAD R6, R10.reuse, R4, R6 ;  /* 0x000000040a067224 */ /* 0x040fe200078e0206 */
[----:B------:R-:W-:Y:S01]  /*7610*/  ISETP.GT.U32.AND P3, PT, R10, R15, PT ;  /* 0x0000000f0a00720c */ /* 0x000fe20003f64070 */
[----:B------:R-:W-:Y:S01]  /*7620*/  @!P0 IMAD.MOV R17, RZ, RZ, -R17 ;  /* 0x000000ffff118224 */ /* 0x000fe200078e0a11 */
[----:B------:R-:W-:Y:S01]  /*7630*/  IABS R9, R2 ;  /* 0x0000000200097213 */ /* 0x000fe20000000000 */
[--C-:B------:R-:W-:Y:S01]  /*7640*/  @!P1 IMAD.IADD R0, R0, 0x1, -R10.reuse ;  /* 0x0000000100009824 */ /* 0x100fe200078e0a0a */
[C---:B------:R-:W-:Y:S01]  /*7650*/  ISETP.GT.U32.AND P0, PT, R10.reuse, R11, PT ;  /* 0x0000000b0a00720c */ /* 0x040fe20003f04070 */
[----:B------:R-:W-:Y:S01]  /*7660*/  IMAD.MOV.U32 R18, RZ, RZ, R13 ;  /* 0x000000ffff127224 */ /* 0x000fe200078e000d */
[----:B------:R-:W-:Y:S01]  /*7670*/  ISETP.GT.U32.AND P1, PT, R10, R6, PT ;  /* 0x000000060a00720c */ /* 0x000fe20003f24070 */
[----:B------:R-:W-:Y:S01]  /*7680*/  IMAD.HI.U32 R13, R14, R9, RZ ;  /* 0x000000090e0d7227 */ /* 0x000fe200078e00ff */
[----:B------:R-:W-:Y:S01]  /*7690*/  LOP3.LUT R4, R12, 0x74, RZ, 0xfc, !PT ;  /* 0x000000740c047812 */ /* 0x000fe200078efcff */
[----:B------:R0:W-:Y:S02]  /*76a0*/  STL [R1+0x3c], R17 ;  /* 0x00003c1101007387 */ /* 0x0001e40000100800 */
[----:B------:R-:W-:Y:S01]  /*76b0*/  IMAD.MOV R13, RZ, RZ, -R13 ;  /* 0x000000ffff0d7224 */ /* 0x000fe200078e0a0d */
[----:B------:R-:W-:Y:S01]  /*76c0*/  IABS R5, R4 ;  /* 0x0000000400057213 */ /* 0x000fe20000000000 */
[--C-:B------:R-:W-:Y:S01]  /*76d0*/  @!P6 IMAD.IADD R3, R3, 0x1, -R10.reuse ;  /* 0x000000010303e824 */ /* 0x100fe200078e0a0a */
[----:B------:R-:W-:Y:S01]  /*76e0*/  ISETP.GE.AND P6, PT, R7, RZ, PT ;  /* 0x000000ff0700720c */ /* 0x000fe20003fc6270 */
[----:B------:R-:W-:Y:S01]  /*76f0*/  @!P3 IMAD.IADD R15, R15, 0x1, -R10 ;  /* 0x000000010f0fb824 */ /* 0x000fe200078e0a0a */
[----:B------:R-:W-:Y:S01]  /*7700*/  ISETP.GE.AND P3, PT, R8, RZ, PT ;  /* 0x000000ff0800720c */ /* 0x000fe20003f66270 */
[----:B------:R-:W-:-:S02]  /*7710*/  IMAD R9, R10, R13, R9 ;  /* 0x0000000d0a097224 */ /* 0x000fc400078e0209 */
[----:B------:R-:W-:Y:S01]  /*7720*/  @!P0 IMAD.IADD R11, R11, 0x1, -R10 ;  /* 0x000000010b0b8824 */ /* 0x000fe200078e0a0a */
[----:B------:R-:W-:Y:S01]  /*7730*/  ISETP.GT.U32.AND P0, PT, R10, R15, PT ;  /* 0x0000000f0a00720c */ /* 0x000fe20003f04070 */
[----:B------:R-:W-:Y:S01]  /*7740*/  IMAD.MOV.U32 R8, RZ, RZ, R3 ;  /* 0x000000ffff087224 */ /* 0x000fe200078e0003 */
[C---:B------:R-:W-:Y:S01]  /*7750*/  LOP3.LUT R3, R12.reuse, 0x6c, RZ, 0xfc, !PT ;  /* 0x0000006c0c037812 */ /* 0x040fe200078efcff */
[----:B0-----:R-:W-:Y:S01]  /*7760*/  IMAD.MOV.U32 R17, RZ, RZ, R0 ;  /* 0x000000ffff117224 */ /* 0x001fe200078e0000 */
[----:B------:R-:W-:Y:S01]  /*7770*/  LOP3.LUT R0, R12, 0x70, RZ, 0xfc, !PT ;  /* 0x000000700c007812 */ /* 0x000fe200078efcff */
[----:B------:R-:W-:Y:S01]  /*7780*/  @!P1 IMAD.IADD R6, R6, 0x1, -R10 ;  /* 0x0000000106069824 */ /* 0x000fe200078e0a0a */
[----:B------:R-:W-:Y:S01]  /*7790*/  ISETP.GT.U32.AND P1, PT, R10, R11, PT ;  /* 0x0000000b0a00720c */ /* 0x000fe20003f24070 */
[----:B------:R-:W-:-:S04]  /*77a0*/  IMAD.HI.U32 R7, R14, R5, RZ ;  /* 0x000000050e077227 */ /* 0x000fc800078e00ff */
[----:B------:R-:W-:Y:S01]  /*77b0*/  @!P5 IMAD.MOV R8, RZ, RZ, -R8 ;  /* 0x000000ffff08d224 */ /* 0x000fe200078e0a08 */
[C---:B------:R-:W-:Y:S01]  /*77c0*/  ISETP.GT.U32.AND P5, PT, R10.reuse, R9, PT ;  /* 0x000000090a00720c */ /* 0x040fe20003fa4070 */
[----:B------:R-:W-:Y:S01]  /*77d0*/  @!P2 IMAD.MOV R17, RZ, RZ, -R17 ;  /* 0x000000ffff11a224 */ /* 0x000fe200078e0a11 */
[----:B------:R-:W-:Y:S01]  /*77e0*/  ISETP.GT.U32.AND P2, PT, R10, R6, PT ;  /* 0x000000060a00720c */ /* 0x000fe20003f44070 */
[----:B------:R-:W-:Y:S01]  /*77f0*/  @!P4 IMAD.MOV R18, RZ, RZ, -R18 ;  /* 0x000000ffff12c224 */ /* 0x000fe200078e0a12 */
[----:B------:R-:W-:Y:S01]  /*7800*/  ISETP.GE.AND P4, PT, R16, RZ, PT ;  /* 0x000000ff1000720c */ /* 0x000fe20003f86270 */
[----:B------:R-:W-:Y:S02]  /*7810*/  IMAD.MOV R7, RZ, RZ, -R7 ;  /* 0x000000ffff077224 */ /* 0x000fe400078e0a07 */
[--C-:B------:R-:W-:Y:S01]  /*7820*/  @!P0 IMAD.IADD R15, R15, 0x1, -R10.reuse ;  /* 0x000000010f0f8824 */ /* 0x100fe200078e0a0a */
[----:B------:R-:W-:Y:S01]  /*7830*/  ISETP.GE.AND P0, PT, R2, RZ, PT ;  /* 0x000000ff0200720c */ /* 0x000fe20003f06270 */
[----:B------:R-:W-:Y:S01]  /*7840*/  IMAD R5, R10, R7, R5 ;  /* 0x000000070a057224 */ /* 0x000fe200078e0205 */
[----:B------:R-:W-:Y:S01]  /*7850*/  IABS R7, R0 ;  /* 0x0000000000077213 */ /* 0x000fe20000000000 */
[----:B------:R-:W-:Y:S01]  /*7860*/  IMAD.MOV.U32 R16, RZ, RZ, R15 ;  /* 0x000000ffff107224 */ /* 0x000fe200078e000f */
[----:B------:R-:W-:Y:S01]  /*7870*/  STL [R1+0x78], R18 ;  /* 0x0000781201007387 */ /* 0x000fe20000100800 */
[--C-:B------:R-:W-:Y:S01]  /*7880*/  @!P5 IMAD.IADD R9, R9, 0x1, -R10.reuse ;  /* 0x000000010909d824 */ /* 0x100fe200078e0a0a */
[----:B------:R-:W-:Y:S01]  /*7890*/  ISETP.GE.AND P5, PT, R0, RZ, PT ;  /* 0x000000ff0000720c */ /* 0x000fe20003fa6270 */
[----:B------:R-:W-:Y:S01]  /*78a0*/  IMAD.MOV.U32 R2, RZ, RZ, R7 ;  /* 0x000000ffff027224 */ /* 0x000fe200078e0007 */
[----:B------:R-:W-:Y:S01]  /*78b0*/  STL [R1+0x38], R17 ;  /* 0x0000381101007387 */ /* 0x000fe20000100800 */
[----:B------:R-:W-:Y:S01]  /*78c0*/  @!P2 IMAD.IADD R6, R6, 0x1, -R10 ;  /* 0x000000010606a824 */ /* 0x000fe200078e0a0a */
[----:B------:R-:W-:Y:S01]  /*78d0*/  ISETP.GE.AND P2, PT, R4, RZ, PT ;  /* 0x000000ff0400720c */ /* 0x000fe20003f46270 */
[----:B------:R-:W-:Y:S01]  /*78e0*/  IMAD.HI.U32 R13, R14, R2, RZ ;  /* 0x000000020e0d7227 */ /* 0x000fe200078e00ff */
[----:B------:R-:W-:Y:S01]  /*78f0*/  LOP3.LUT R4, R12, 0x68, RZ, 0xfc, !PT ;  /* 0x000000680c047812 */ /* 0x000fe200078efcff */
[----:B------:R0:W-:Y:S02]  /*7900*/  STL [R1+0x30], R8 ;  /* 0x0000300801007387 */ /* 0x0001e40000100800 */
[----:B------:R-:W-:Y:S01]  /*7910*/  @!P4 IMAD.MOV R16, RZ, RZ, -R16 ;  /* 0x000000ffff10c224 */ /* 0x000fe200078e0a10 */
[C---:B------:R-:W-:Y:S01]  /*7920*/  ISETP.GT.U32.AND P4, PT, R10.reuse, R9, PT ;  /* 0x000000090a00720c */ /* 0x040fe20003f84070 */
[----:B------:R-:W-:Y:S01]  /*7930*/  @!P1 IMAD.IADD R11, R11, 0x1, -R10 ;  /* 0x000000010b0b9824 */ /* 0x000fe200078e0a0a */
[C---:B------:R-:W-:Y:S01]  /*7940*/  ISETP.GT.U32.AND P1, PT, R10.reuse, R5, PT ;  /* 0x000000050a00720c */ /* 0x040fe20003f24070 */
[----:B------:R-:W-:Y:S01]  /*7950*/  IMAD.MOV R13, RZ, RZ, -R13 ;  /* 0x000000ffff0d7224 */ /* 0x000fe200078e0a0d */
[----:B------:R-:W-:Y:S01]  /*7960*/  IABS R0, R4 ;  /* 0x0000000400007213 */ /* 0x000fe20000000000 */
[----:B------:R-:W-:Y:S01]  /*7970*/  IMAD.MOV.U32 R15, RZ, RZ, R6 ;  /* 0x000000ffff0f7224 */ /* 0x000fe200078e0006 */
[----:B------:R-:W-:Y:S01]  /*7980*/  STL [R1+0x28], R16 ;  /* 0x0000281001007387 */ /* 0x000fe20000100800 */
[----:B------:R-:W-:Y:S01]  /*7990*/  IMAD R2, R10, R13, R2 ;  /* 0x0000000d0a027224 */ /* 0x000fe200078e0202 */
[----:B0-----:R-:W-:Y:S01]  /*79a0*/  IABS R8, R3 ;  /* 0x0000000300087213 */ /* 0x001fe20000000000 */
[----:B------:R-:W-:-:S04]  /*79b0*/  IMAD.HI.U32 R6, R14, R0, RZ ;  /* 0x000000000e067227 */ /* 0x000fc800078e00ff */
[----:B------:R-:W-:Y:S01]  /*79c0*/  @!P6 IMAD.MOV R11, RZ, RZ, -R11 ;  /* 0x000000ffff0be224 */ /* 0x000fe200078e0a0b */
[----:B------:R-:W-:Y:S01]  /*79d0*/  ISETP.GT.U32.AND P6, PT, R10, R2, PT ;  /* 0x000000020a00720c */ /* 0x000fe20003fc4070 */
[----:B------:R-:W-:Y:S01]  /*79e0*/  @!P3 IMAD.MOV R15, RZ, RZ, -R15 ;  /* 0x000000ffff0fb224 */ /* 0x000fe200078e0a0f */
[----:B------:R-:W-:Y:S01]  /*79f0*/  ISETP.GE.AND P3, PT, R3, RZ, PT ;  /* 0x000000ff0300720c */ /* 0x000fe20003f66270 */
[----:B------:R-:W-:Y:S01]  /*7a00*/  IMAD.MOV R3, RZ, RZ, -R6 ;  /* 0x000000ffff037224 */ /* 0x000fe200078e0a06 */
[----:B------:R0:W-:Y:S01]  /*7a10*/  STL [R1+0x60], R11 ;  /* 0x0000600b01007387 */ /* 0x0001e20000100800 */
[--C-:B------:R-:W-:Y:S01]  /*7a20*/  @!P4 IMAD.IADD R9, R9, 0x1, -R10.reuse ;  /* 0x000000010909c824 */ /* 0x100fe200078e0a0a */
[----:B------:R-:W-:Y:S01]  /*7a30*/  LOP3.LUT R6, R12, 0x5c, RZ, 0xfc, !PT ;  /* 0x0000005c0c067812 */ /* 0x000fe200078efcff */
[----:B------:R-:W-:Y:S01]  /*7a40*/  @!P1 IMAD.IADD R5, R5, 0x1, -R10 ;  /* 0x0000000105059824 */ /* 0x000fe200078e0a0a */
[----:B------:R-:W-:Y:S01]  /*7a50*/  STL [R1+0x64], R15 ;  /* 0x0000640f01007387 */ /* 0x000fe20000100800 */
[C---:B------:R-:W-:Y:S01]  /*7a60*/  IMAD R0, R10.reuse, R3, R0 ;  /* 0x000000030a007224 */ /* 0x040fe200078e0200 */
[----:B------:R-:W-:Y:S01]  /*7a70*/  IABS R3, R6 ;  /* 0x0000000600037213 */ /* 0x000fe20000000000 */
[----:B------:R-:W-:Y:S01]  /*7a80*/  IMAD.MOV.U32 R13, RZ, RZ, R9 ;  /* 0x000000ffff0d7224 */ /* 0x000fe200078e0009 */
[----:B------:R-:W-:Y:S01]  /*7a90*/  ISETP.GT.U32.AND P1, PT, R10, R5, PT ;  /* 0x000000050a00720c */ /* 0x000fe20003f24070 */
[----:B------:R-:W-:-:S02]  /*7aa0*/  IMAD.MOV.U32 R7, RZ, RZ, R8 ;  /* 0x000000ffff077224 */ /* 0x000fc400078e0008 */
[----:B------:R-:W-:Y:S01]  /*7ab0*/  @!P0 IMAD.MOV R13, RZ, RZ, -R13 ;  /* 0x000000ffff0d8224 */ /* 0x000fe200078e0a0d */
[----:B------:R-:W-:Y:S01]  /*7ac0*/  ISETP.GT.U32.AND P0, PT, R10, R0, PT ;  /* 0x000000000a00720c */ /* 0x000fe20003f04070 */
[----:B------:R-:W-:Y:S02]  /*7ad0*/  @!P6 IMAD.IADD R2, R2, 0x1, -R10 ;  /* 0x000000010202e824 */ /* 0x000fe400078e0a0a */
[----:B------:R-:W-:Y:S01]  /*7ae0*/  IMAD.HI.U32 R8, R14, R7, RZ ;  /* 0x000000070e087227 */ /* 0x000fe200078e00ff */
[----:B------:R1:W-:Y:S02]  /*7af0*/  STL [R1+0x58], R13 ;  /* 0x0000580d01007387 */ /* 0x0003e40000100800 */
[----:B------:R-:W-:Y:S01]  /*7b00*/  ISETP.GT.U32.AND P6, PT, R10, R2, PT ;  /* 0x000000020a00720c */ /* 0x000fe20003fc4070 */
[----:B------:R-:W-:Y:S02]  /*7b10*/  IMAD.MOV R8, RZ, RZ, -R8 ;  /* 0x000000ffff087224 */ /* 0x000fe400078e0a08 */
[--C-:B------:R-:W-:Y:S01]  /*7b20*/  @!P1 IMAD.IADD R5, R5, 0x1, -R10.reuse ;  /* 0x0000000105059824 */ /* 0x100fe200078e0a0a */
[----:B------:R-:W-:Y:S01]  /*7b30*/  ISETP.GE.AND P1, PT, R4, RZ, PT ;  /* 0x000000ff0400720c */ /* 0x000fe20003f26270 */
[----:B------:R-:W-:Y:S01]  /*7b40*/  IMAD R7, R10, R8, R7 ;  /* 0x000000080a077224 */ /* 0x000fe200078e0207 */
[----:B------:R-:W-:Y:S01]  /*7b50*/  LOP3.LUT R4, R12, 0x64, RZ, 0xfc, !PT ;  /* 0x000000640c047812 */ /* 0x000fe200078efcff */
[----:B------:R-:W-:Y:S01]  /*7b60*/  @!P0 IMAD.IADD R0, R0, 0x1, -R10 ;  /* 0x0000000100008824 */ /* 0x000fe200078e0a0a */
[----:B------:R-:W-:Y:S01]  /*7b70*/  LOP3.LUT R8, R12, 0x60, RZ, 0xfc, !PT ;  /* 0x000000600c087812 */ /* 0x000fe200078efcff */
[----:B0-----:R-:W-:Y:S01]  /*7b80*/  IMAD.MOV.U32 R11, RZ, RZ, R5 ;  /* 0x000000ffff0b7224 */ /* 0x001fe200078e0005 */
[----:B------:R-:W-:-:S02]  /*7b90*/  IABS R16, R4 ;  /* 0x0000000400107213 */ /* 0x000fc40000000000 */
[----:B------:R-:W-:Y:S01]  /*7ba0*/  ISETP.GT.U32.AND P0, PT, R10, R0, PT ;  /* 0x000000000a00720c */ /* 0x000fe20003f04070 */
[----:B------:R-:W-:Y:S01]  /*7bb0*/  @!P6 IMAD.IADD R2, R2, 0x1, -R10 ;  /* 0x000000010202e824 */ /* 0x000fe200078e0a0a */
[----:B------:R-:W-:Y:S01]  /*7bc0*/  ISETP.GT.U32.AND P4, PT, R10, R7, PT ;  /* 0x000000070a00720c */ /* 0x000fe20003f84070 */
[----:B------:R-:W-:Y:S01]  /*7bd0*/  IMAD.HI.U32 R9, R14, R16, RZ ;  /* 0x000000100e097227 */ /* 0x000fe200078e00ff */
[----:B------:R-:W-:Y:S02]  /*7be0*/  IABS R18, R8 ;  /* 0x0000000800127213 */ /* 0x000fe40000000000 */
[----:B------:R-:W-:Y:S01]  /*7bf0*/  ISETP.GE.AND P6, PT, R8, RZ, PT ;  /* 0x000000ff0800720c */ /* 0x000fe20003fc6270 */
[----:B-1----:R-:W-:Y:S01]  /*7c00*/  IMAD.MOV.U32 R13, RZ, RZ, R2 ;  /* 0x000000ffff0d7224 */ /* 0x002fe200078e0002 */
[----:B------:R-:W-:Y:S01]  /*7c10*/  LOP3.LUT R2, R12, 0x4c, RZ, 0xfc, !PT ;  /* 0x0000004c0c027812 */ /* 0x000fe200078efcff */
[----:B------:R-:W-:-:S04]  /*7c20*/  IMAD.HI.U32 R5, R14, R18, RZ ;  /* 0x000000120e057227 */ /* 0x000fc800078e00ff */
[----:B------:R-:W-:Y:S01]  /*7c30*/  IMAD.MOV R8, RZ, RZ, -R9 ;  /* 0x000000ffff087224 */ /* 0x000fe200078e0a09 */
[----:B------:R-:W-:Y:S01]  /*7c40*/  IABS R9, R2 ;  /* 0x0000000200097213 */ /* 0x000fe20000000000 */
[----:B------:R-:W-:Y:S01]  /*7c50*/  @!P2 IMAD.MOV R11, RZ, RZ, -R11 ;  /* 0x000000ffff0ba224 */ /* 0x000fe200078e0a0b */
[----:B------:R-:W-:Y:S01]  /*7c60*/  ISETP.GE.AND P2, PT, R4, RZ, PT ;  /* 0x000000ff0400720c */ /* 0x000fe20003f46270 */
[----:B------:R-:W-:Y:S02]  /*7c70*/  @!P5 IMAD.MOV R13, RZ, RZ, -R13 ;  /* 0x000000ffff0dd224 */ /* 0x000fe400078e0a0d */
[----:B------:R-:W-:Y:S01]  /*7c80*/  IMAD.MOV R5, RZ, RZ, -R5 ;  /* 0x000000ffff057224 */ /* 0x000fe200078e0a05 */
[----:B------:R-:W-:Y:S01]  /*7c90*/  STL [R1+0x5c], R11 ;  /* 0x00005c0b01007387 */ /* 0x000fe20000100800 */
[----:B------:R-:W-:Y:S01]  /*7ca0*/  IMAD R16, R10, R8, R16 ;  /* 0x000000080a107224 */ /* 0x000fe200078e0210 */
[----:B------:R-:W-:Y:S01]  /*7cb0*/  LOP3.LUT R8, R12, 0x48, RZ, 0xfc, !PT ;  /* 0x000000480c087812 */ /* 0x000fe200078efcff */
[--C-:B------:R-:W-:Y:S01]  /*7cc0*/  @!P0 IMAD.IADD R0, R0, 0x1, -R10.reuse ;  /* 0x0000000100008824 */ /* 0x100fe200078e0a0a */
[----:B------:R0:W-:Y:S01]  /*7cd0*/  STL [R1+0x24], R13 ;  /* 0x0000240d01007387 */ /* 0x0001e20000100800 */
[----:B------:R-:W-:Y:S01]  /*7ce0*/  @!P4 IMAD.IADD R7, R7, 0x1, -R10 ;  /* 0x000000010707c824 */ /* 0x000fe200078e0a0a */
[C---:B------:R-:W-:Y:S01]  /*7cf0*/  ISETP.GT.U32.AND P5, PT, R10.reuse, R16, PT ;  /* 0x000000100a00720c */ /* 0x040fe20003fa4070 */
[----:B------:R-:W-:Y:S01]  /*7d00*/  IMAD R18, R10, R5, R18 ;  /* 0x000000050a127224 */ /* 0x000fe200078e0212 */
[----:B------:R-:W-:Y:S01]  /*7d10*/  LOP3.LUT R5, R12, 0x50, RZ, 0xfc, !PT ;  /* 0x000000500c057812 */ /* 0x000fe200078efcff */
[----:B------:R-:W-:Y:S01]  /*7d20*/  IMAD.HI.U32 R4, R14, R3, RZ ;  /* 0x000000030e047227 */ /* 0x000fe200078e00ff */
[----:B------:R-:W-:-:S03]  /*7d30*/  ISETP.GT.U32.AND P4, PT, R10, R7, PT ;  /* 0x000000070a00720c */ /* 0x000fc60003f84070 */
[----:B------:R-:W-:Y:S02]  /*7d40*/  IMAD.MOV R4, RZ, RZ, -R4 ;  /* 0x000000ffff047224 */ /* 0x000fe400078e0a04 */
[----:B0-----:R-:W-:Y:S02]  /*7d50*/  IMAD.MOV.U32 R13, RZ, RZ, R0 ;  /* 0x000000ffff0d7224 */ /* 0x001fe400078e0000 */
[----:B------:R-:W-:Y:S01]  /*7d60*/  IMAD R3, R10, R4, R3 ;  /* 0x000000040a037224 */ /* 0x000fe200078e0203 */
[----:B------:R-:W-:Y:S01]  /*7d70*/  LOP3.LUT R4, R12, 0x58, RZ, 0xfc, !PT ;  /* 0x000000580c047812 */ /* 0x000fe200078efcff */
[----:B------:R-:W-:Y:S01]  /*7d80*/  @!P1 IMAD.MOV R13, RZ, RZ, -R13 ;  /* 0x000000ffff0d9224 */ /* 0x000fe200078e0a0d */
[----:B------:R-:W-:Y:S01]  /*7d90*/  ISETP.GT.U32.AND P1, PT, R10, R18, PT ;  /* 0x000000120a00720c */ /* 0x000fe20003f24070 */
[--C-:B------:R-:W-:Y:S02]  /*7da0*/  @!P5 IMAD.IADD R16, R16, 0x1, -R10.reuse ;  /* 0x000000011010d824 */ /* 0x100fe400078e0a0a */
[----:B------:R-:W-:Y:S01]  /*7db0*/  @!P4 IMAD.IADD R7, R7, 0x1, -R10 ;  /* 0x000000010707c824 */ /* 0x000fe200078e0a0a */
[----:B------:R-:W-:-:S02]  /*7dc0*/  ISETP.GE.AND P4, PT, R6, RZ, PT ;  /* 0x000000ff0600720c */ /* 0x000fc40003f86270 */
[----:B------:R-:W-:Y:S01]  /*7dd0*/  LOP3.LUT R6, R12, 0x54, RZ, 0xfc, !PT ;  /* 0x000000540c067812 */ /* 0x000fe200078efcff */
[----:B------:R-:W-:Y:S01]  /*7de0*/  IMAD.MOV.U32 R11, RZ, RZ, R7 ;  /* 0x000000ffff0b7224 */ /* 0x000fe200078e0007 */
[----:B------:R-:W-:Y:S02]  /*7df0*/  ISETP.GT.U32.AND P5, PT, R10, R16, PT ;  /* 0x000000100a00720c */ /* 0x000fe40003fa4070 */
[----:B------:R-:W-:Y:S01]  /*7e00*/  ISETP.GE.AND P0, PT, R6, RZ, PT ;  /* 0x000000ff0600720c */ /* 0x000fe20003f06270 */
[----:B------:R-:W-:Y:S01]  /*7e10*/  @!P3 IMAD.MOV R11, RZ, RZ, -R11 ;  /* 0x000000ffff0bb224 */ /* 0x000fe200078e0a0b */
[----:B------:R-:W-:Y:S01]  /*7e20*/  IABS R6, R6 ;  /* 0x0000000600067213 */ /* 0x000fe20000000000 */
[----:B------:R-:W-:Y:S01]  /*7e30*/  @!P1 IMAD.IADD R18, R18, 0x1, -R10 ;  /* 0x0000000112129824 */ /* 0x000fe200078e0a0a */
[----:B------:R-:W-:Y:S02]  /*7e40*/  IABS R7, R5 ;  /* 0x0000000500077213 */ /* 0x000fe40000000000 */
[----:B------:R-:W-:Y:S01]  /*7e50*/  ISETP.GE.AND P3, PT, R4, RZ, PT ;  /* 0x000000ff0400720c */ /* 0x000fe20003f66270 */
[----:B------:R-:W-:Y:S01]  /*7e60*/  IMAD.HI.U32 R17, R14, R6, RZ ;  /* 0x000000060e117227 */ /* 0x000fe200078e00ff */
[----:B------:R-:W-:Y:S01]  /*7e70*/  ISETP.GT.U32.AND P1, PT, R10, R18, PT ;  /* 0x000000120a00720c */ /* 0x000fe20003f24070 */
[----:B------:R0:W-:Y:S01]  /*7e80*/  STL [R1+0x1c], R11 ;  /* 0x00001c0b01007387 */ /* 0x0001e20000100800 */
[----:B------:R-:W-:Y:S01]  /*7e90*/  IABS R4, R4 ;  /* 0x0000000400047213 */ /* 0x000fe20000000000 */
[----:B------:R-:W-:-:S02]  /*7ea0*/  IMAD.HI.U32 R15, R14, R7, RZ ;  /* 0x000000070e0f7227 */ /* 0x000fc400078e00ff */
[----:B------:R1:W-:Y:S02]  /*7eb0*/  STL [R1+0x18], R13 ;  /* 0x0000180d01007387 */ /* 0x0003e40000100800 */
[----:B------:R-:W-:Y:S02]  /*7ec0*/  IMAD.MOV R17, RZ, RZ, -R17 ;  /* 0x000000ffff117224 */ /* 0x000fe400078e0a11 */
[----:B------:R-:W-:Y:S01]  /*7ed0*/  @!P5 IMAD.IADD R16, R16, 0x1, -R10 ;  /* 0x000000011010d824 */ /* 0x000fe200078e0a0a */
[C---:B------:R-:W-:Y:S01]  /*7ee0*/  ISETP.GT.U32.AND P5, PT, R10.reuse, R3, PT ;  /* 0x000000030a00720c */ /* 0x040fe20003fa4070 */
[----:B------:R-:W-:Y:S01]  /*7ef0*/  IMAD.MOV R15, RZ, RZ, -R15 ;  /* 0x000000ffff0f7224 */ /* 0x000fe200078e0a0f */
[----:B0-----:R-:W-:Y:S01]  /*7f00*/  IABS R11, R8 ;  /* 0x00000008000b7213 */ /* 0x001fe20000000000 */
[----:B------:R-:W-:Y:S02]  /*7f10*/  IMAD R6, R10, R17, R6 ;  /* 0x000000110a067224 */ /* 0x000fe400078e0206 */
[----:B------:R-:W-:-:S02]  /*7f20*/  @!P1 IMAD.IADD R18, R18, 0x1, -R10 ;  /* 0x0000000112129824 */ /* 0x000fc400078e0a0a */
[----:B------:R-:W-:Y:S01]  /*7f30*/  IMAD.MOV.U32 R20, RZ, RZ, R16 ;  /* 0x000000ffff147224 */ /* 0x000fe200078e0010 */
[----:B------:R-:W-:Y:S01]  /*7f40*/  IABS R16, R29 ;  /* 0x0000001d00107213 */ /* 0x000fe20000000000 */
[C---:B------:R-:W-:Y:S01]  /*7f50*/  IMAD R7, R10.reuse, R15, R7 ;  /* 0x0000000f0a077224 */ /* 0x040fe200078e0207 */
[----:B------:R-:W-:Y:S01]  /*7f60*/  IABS R15, R25 ;  /* 0x00000019000f7213 */ /* 0x000fe20000000000 */
[----:B------:R-:W-:Y:S02]  /*7f70*/  IMAD.MOV.U32 R28, RZ, RZ, R18 ;  /* 0x000000ffff1c7224 */ /* 0x000fe400078e0012 */
[----:B------:R-:W-:Y:S01]  /*7f80*/  @!P2 IMAD.MOV R20, RZ, RZ, -R20 ;  /* 0x000000ffff14a224 */ /* 0x000fe200078e0a14 */
[C---:B------:R-:W-:Y:S01]  /*7f90*/  ISETP.GT.U32.AND P2, PT, R10.reuse, R6, PT ;  /* 0x000000060a00720c */ /* 0x040fe20003f44070 */
[----:B------:R-:W-:Y:S01]  /*7fa0*/  @!P6 IMAD.MOV R28, RZ, RZ, -R28 ;  /* 0x000000ffff1ce224 */ /* 0x000fe200078e0a1c */
[----:B------:R-:W-:Y:S01]  /*7fb0*/  ISETP.GT.U32.AND P6, PT, R10, R7, PT ;  /* 0x000000070a00720c */ /* 0x000fe20003fc4070 */
[----:B------:R-:W-:Y:S01]  /*7fc0*/  IMAD.HI.U32 R0, R14, R4, RZ ;  /* 0x000000040e007227 */ /* 0x000fe200078e00ff */
[----:B------:R0:W-:Y:S03]  /*7fd0*/  STL [R1+0x14], R20 ;  /* 0x0000141401007387 */ /* 0x0001e60000100800 */
[----:B------:R-:W-:Y:S01]  /*7fe0*/  @!P5 IMAD.IADD R3, R3, 0x1, -R10 ;  /* 0x000000010303d824 */ /* 0x000fe200078e0a0a */
[----:B------:R2:W-:Y:S01]  /*7ff0*/  STL [R1+0x1fbc], R28 ;  /* 0x001fbc1c01007387 */ /* 0x0005e20000100800 */
[----:B------:R-:W-:-:S02]  /*8000*/  IMAD.MOV R0, RZ, RZ, -R0 ;  /* 0x000000ffff007224 */ /* 0x000fc400078e0a00 */
[----:B-1----:R-:W-:Y:S01]  /*8010*/  IMAD.HI.U32 R13, R14, R11, RZ ;  /* 0x0000000b0e0d7227 */ /* 0x002fe200078e00ff */
[----:B------:R-:W-:Y:S02]  /*8020*/  ISETP.GT.U32.AND P5, PT, R10, R3, PT ;  /* 0x000000030a00720c */ /* 0x000fe40003fa4070 */
[----:B0-----:R-:W-:Y:S01]  /*8030*/  LOP3.LUT R20, R12, 0x30, RZ, 0xfc, !PT ;  /* 0x000000300c147812 */ /* 0x001fe200078efcff */
[----:B------:R-:W-:Y:S02]  /*8040*/  @!P2 IMAD.IADD R6, R6, 0x1, -R10 ;  /* 0x000000010606a824 */ /* 0x000fe400078e0a0a */
[----:B------:R-:W-:Y:S01]  /*8050*/  IMAD R4, R10, R0, R4 ;  /* 0x000000000a047224 */ /* 0x000fe200078e0204 */
[----:B--2---:R-:W-:Y:S01]  /*8060*/  LOP3.LUT R28, R12, 0x1c, RZ, 0xfc, !PT ;  /* 0x0000001c0c1c7812 */ /* 0x004fe200078efcff */
[----:B------:R-:W-:-:S03]  /*8070*/  IMAD.HI.U32 R0, R14, R9, RZ ;  /* 0x000000090e007227 */ /* 0x000fc600078e00ff */
[C---:B------:R-:W-:Y:S01]  /*8080*/  ISETP.GT.U32.AND P1, PT, R10.reuse, R4, PT ;  /* 0x000000040a00720c */ /* 0x040fe20003f24070 */
[----:B------:R-:W-:Y:S01]  /*8090*/  @!P6 IMAD.IADD R7, R7, 0x1, -R10 ;  /* 0x000000010707e824 */ /* 0x000fe200078e0a0a */
[----:B------:R-:W-:Y:S01]  /*80a0*/  ISETP.GT.U32.AND P6, PT, R10, R6, PT ;  /* 0x000000060a00720c */ /* 0x000fe20003fc4070 */
[----:B------:R-:W-:Y:S02]  /*80b0*/  IMAD.MOV R0, RZ, RZ, -R0 ;  /* 0x000000ffff007224 */ /* 0x000fe400078e0a00 */
[----:B------:R-:W-:-:S04]  /*80c0*/  IMAD.HI.U32 R18, R14, R15, RZ ;  /* 0x0000000f0e127227 */ /* 0x000fc800078e00ff */
[----:B------:R-:W-:Y:S02]  /*80d0*/  IMAD.MOV R13, RZ, RZ, -R13 ;  /* 0x000000ffff0d7224 */ /* 0x000fe400078e0a0d */
[----:B------:R-:W-:Y:S01]  /*80e0*/  IMAD R9, R10, R0, R9 ;  /* 0x000000000a097224 */ /* 0x000fe200078e0209 */
[----:B------:R-:W-:Y:S01]  /*80f0*/  LOP3.LUT R0, R12, 0x44, RZ, 0xfc, !PT ;  /* 0x000000440c007812 */ /* 0x000fe200078efcff */
[----:B------:R-:W-:Y:S02]  /*8100*/  IMAD.MOV R18, RZ, RZ, -R18 ;  /* 0x000000ffff127224 */ /* 0x000fe400078e0a12 */
[C---:B------:R-:W-:Y:S01]  /*8110*/  IMAD R11, R10.reuse, R13, R11 ;  /* 0x0000000d0a0b7224 */ /* 0x040fe200078e020b */
[----:B------:R-:W-:Y:S01]  /*8120*/  IABS R13, R0 ;  /* 0x00000000000d7213 */ /* 0x000fe20000000000 */
[----:B------:R-:W-:Y:S01]  /*8130*/  @!P5 IMAD.IADD R3, R3, 0x1, -R10 ;  /* 0x000000010303d824 */ /* 0x000fe200078e0a0a */
[C---:B------:R-:W-:Y:S01]  /*8140*/  ISETP.GT.U32.AND P5, PT, R10.reuse, R9, PT ;  /* 0x000000090a00720c */ /* 0x040fe20003fa4070 */
[----:B------:R-:W-:-:S02]  /*8150*/  IMAD R15, R10, R18, R15 ;  /* 0x000000120a0f7224 */ /* 0x000fc400078e020f */
[----:B------:R-:W-:Y:S02]  /*8160*/  @!P6 IMAD.IADD R6, R6, 0x1, -R10 ;  /* 0x000000010606e824 */ /* 0x000fe400078e0a0a */
[----:B------:R-:W-:Y:S01]  /*8170*/  IMAD.HI.U32 R17, R14, R13, RZ ;  /* 0x0000000d0e117227 */ /* 0x000fe200078e00ff */
[----:B------:R-:W-:-:S03]  /*8180*/  ISETP.GT.U32.AND P6, PT, R10, R15, PT ;  /* 0x0000000f0a00720c */ /* 0x000fc60003fc4070 */
[----:B------:R-:W-:-:S04]  /*8190*/  IMAD.HI.U32 R18, R14, R16, RZ ;  /* 0x000000100e127227 */ /* 0x000fc800078e00ff */
[----:B------:R-:W-:Y:S02]  /*81a0*/  IMAD.MOV R17, RZ, RZ, -R17 ;  /* 0x000000ffff117224 */ /* 0x000fe400078e0a11 */
[----:B------:R-:W-:Y:S02]  /*81b0*/  IMAD.MOV R18, RZ, RZ, -R18 ;  /* 0x000000ffff127224 */ /* 0x000fe400078e0a12 */
[C---:B------:R-:W-:Y:S01]  /*81c0*/  IMAD R13, R10.reuse, R17, R13 ;  /* 0x000000110a0d7224 */ /* 0x040fe200078e020d */
[----:B------:R-:W-:Y:S01]  /*81d0*/  IABS R17, R19 ;  /* 0x0000001300117213 */ /* 0x000fe20000000000 */
[----:B------:R-:W-:Y:S01]  /*81e0*/  @!P5 IMAD.IADD R9, R9, 0x1, -R10 ;  /* 0x000000010909d824 */ /* 0x000fe200078e0a0a */
        /* <DEDUP_REMOVED lines=8> */
[----:B------:R-:W-:Y:S01]  /*8270*/  ISETP.GT.U32.AND P1, PT, R10, R11, PT ;  /* 0x0000000b0a00720c */ /* 0x000fe20003f24070 */
[----:B------:R-:W-:Y:S01]  /*8280*/  IMAD.HI.U32 R19, R14, R17, RZ ;  /* 0x000000110e137227 */ /* 0x000fe200078e00ff */
[----:B------:R-:W-:Y:S02]  /*8290*/  STL [R1+0x1fc0], R3 ;  /* 0x001fc00301007387 */ /* 0x000fe40000100800 */
[C---:B------:R-:W-:Y:S01]  /*82a0*/  ISETP.GT.U32.AND P2, PT, R10.reuse, R4, PT ;  /* 0x000000040a00720c */ /* 0x040fe20003f44070 */
[----:B------:R-:W-:Y:S01]  /*82b0*/  IMAD.MOV R19, RZ, RZ, -R19 ;  /* 0x000000ffff137224 */ /* 0x000fe200078e0a13 */
[----:B------:R0:W-:Y:S01]  /*82c0*/  STL [R1+0x88], R20 ;  /* 0x0000881401007387 */ /* 0x0001e20000100800 */
[--C-:B------:R-:W-:Y:S01]  /*82d0*/  @!P5 IMAD.IADD R7, R7, 0x1, -R10.reuse ;  /* 0x000000010707d824 */ /* 0x100fe200078e0a0a */
[----:B------:R-:W-:Y:S01]  /*82e0*/  ISETP.GE.AND P5, PT, R5, RZ, PT ;  /* 0x000000ff0500720c */ /* 0x000fe20003fa6270 */
[----:B------:R-:W-:Y:S01]  /*82f0*/  IMAD R17, R10, R19, R17 ;  /* 0x000000130a117224 */ /* 0x000fe200078e0211 */
[----:B------:R-:W-:Y:S01]  /*8300*/  IABS R19, R23 ;  /* 0x0000001700137213 */ /* 0x000fe20000000000 */
[--C-:B------:R-:W-:Y:S01]  /*8310*/  @!P4 IMAD.IADD R9, R9, 0x1, -R10.reuse ;  /* 0x000000010909c824 */ /* 0x100fe200078e0a0a */
[----:B------:R-:W-:Y:S01]  /*8320*/  ISETP.GE.AND P4, PT, R2, RZ, PT ;  /* 0x000000ff0200720c */ /* 0x000fe20003f86270 */
[----:B------:R-:W-:Y:S01]  /*8330*/  @!P6 IMAD.IADD R16, R16, 0x1, -R10 ;  /* 0x000000011010e824 */ /* 0x000fe200078e0a0a */
[----:B------:R-:W-:Y:S01]  /*8340*/  ISETP.GT.U32.AND P6, PT, R10, R17, PT ;  /* 0x000000110a00720c */ /* 0x000fe20003fc4070 */
[----:B------:R-:W-:Y:S01]  /*8350*/  IMAD.HI.U32 R2, R14, R18, RZ ;  /* 0x000000120e027227 */ /* 0x000fe200078e00ff */
[----:B------:R1:W-:Y:S01]  /*8360*/  STL [R1+0x84], R21 ;  /* 0x0000841501007387 */ /* 0x0003e20000100800 */
[----:B0-----:R-:W-:-:S02]  /*8370*/  IABS R20, R20 ;  /* 0x0000001400147213 */ /* 0x001fc40000000000 */
[----:B------:R-:W-:Y:S01]  /*8380*/  @!P2 IMAD.IADD R4, R4, 0x1, -R10 ;  /* 0x000000010404a824 */ /* 0x000fe200078e0a0a */
[----:B------:R-:W-:Y:S01]  /*8390*/  ISETP.GT.U32.AND P2, PT, R10, R13, PT ;  /* 0x0000000d0a00720c */ /* 0x000fe20003f44070 */
[----:B------:R-:W-:Y:S01]  /*83a0*/  IMAD.MOV R2, RZ, RZ, -R2 ;  /* 0x000000ffff027224 */ /* 0x000fe200078e0a02 */
[----:B------:R0:W-:Y:S01]  /*83b0*/  STL [R1+0x80], R23 ;  /* 0x0000801701007387 */ /* 0x0001e20000100800 */
[----:B------:R-:W-:Y:S01]  /*83c0*/  @!P1 IMAD.IADD R11, R11, 0x1, -R10 ;  /* 0x000000010b0b9824 */ /* 0x000fe200078e0a0a */
[----:B------:R-:W-:Y:S01]  /*83d0*/  LOP3.LUT R3, R12, 0x38, RZ, 0xfc, !PT ;  /* 0x000000380c037812 */ /* 0x000fe200078efcff */
[C---:B------:R-:W-:Y:S01]  /*83e0*/  IMAD R18, R10.reuse, R2, R18 ;  /* 0x000000020a127224 */ /* 0x040fe200078e0212 */
[----:B-1----:R-:W-:Y:S01]  /*83f0*/  IABS R21, R21 ;  /* 0x0000001500157213 */ /* 0x002fe20000000000 */
[--C-:B------:R-:W-:Y:S01]  /*8400*/  @!P6 IMAD.IADD R17, R17, 0x1, -R10.reuse ;  /* 0x000000011111e824 */ /* 0x100fe200078e0a0a */
[C---:B------:R-:W-:Y:S01]  /*8410*/  ISETP.GT.U32.AND P1, PT, R10.reuse, R11, PT ;  /* 0x0000000b0a00720c */ /* 0x040fe20003f24070 */
[----:B------:R-:W-:Y:S01]  /*8420*/  @!P5 IMAD.MOV R7, RZ, RZ, -R7 ;  /* 0x000000ffff07d224 */ /* 0x000fe200078e0a07 */
[C---:B------:R-:W-:Y:S01]  /*8430*/  ISETP.GT.U32.AND P6, PT, R10.reuse, R18, PT ;  /* 0x000000120a00720c */ /* 0x040fe20003fc4070 */
[----:B------:R-:W-:Y:S01]  /*8440*/  @!P4 IMAD.MOV R9, RZ, RZ, -R9 ;  /* 0x000000ffff09c224 */ /* 0x000fe200078e0a09 */
[----:B------:R-:W-:Y:S01]  /*8450*/  ISETP.GT.U32.AND P5, PT, R10, R16, PT ;  /* 0x000000100a00720c */ /* 0x000fe20003fa4070 */
[--C-:B------:R-:W-:Y:S01]  /*8460*/  @!P2 IMAD.IADD R13, R13, 0x1, -R10.reuse ;  /* 0x000000010d0da824 */ /* 0x100fe200078e0a0a */
[----:B------:R-:W-:Y:S01]  /*8470*/  ISETP.GE.AND P2, PT, R0, RZ, PT ;  /* 0x000000ff0000720c */ /* 0x000fe20003f46270 */
[----:B------:R-:W-:Y:S01]  /*8480*/  IMAD.HI.U32 R5, R14, R19, RZ ;  /* 0x000000130e057227 */ /* 0x000fe200078e00ff */
[----:B------:R-:W-:Y:S01]  /*8490*/  IABS R0, R22 ;  /* 0x0000001600007213 */ /* 0x000fe20000000000 */
[----:B------:R1:W-:Y:S01]  /*84a0*/  STL [R1+0x7c], R22 ;  /* 0x00007c1601007387 */ /* 0x0003e20000100800 */
[----:B------:R-:W-:Y:S01]  /*84b0*/  ISETP.GT.U32.AND P4, PT, R10, R17, PT ;  /* 0x000000110a00720c */ /* 0x000fe20003f84070 */
[----:B------:R-:W-:Y:S01]  /*84c0*/  IMAD.MOV R5, RZ, RZ, -R5 ;  /* 0x000000ffff057224 */ /* 0x000fe200078e0a05 */
[----:B0-----:R-:W-:Y:S01]  /*84d0*/  LOP3.LUT R23, R12, 0x18, RZ, 0xfc, !PT ;  /* 0x000000180c177812 */ /* 0x001fe200078efcff */
[----:B------:R-:W-:Y:S01]  /*84e0*/  IMAD.HI.U32 R2, R14, R0, RZ ;  /* 0x000000000e027227 */ /* 0x000fe200078e00ff */
[----:B------:R-:W-:Y:S03]  /*84f0*/  STL [R1+0x2050], R27 ;  /* 0x0020501b01007387 */ /* 0x000fe60000100800 */
[----:B------:R-:W-:Y:S01]  /*8500*/  @!P6 IMAD.IADD R18, R18, 0x1, -R10 ;  /* 0x000000011212e824 */ /* 0x000fe200078e0a0a */
[----:B------:R-:W-:Y:S01]  /*8510*/  STL [R1+0x2054], R28 ;  /* 0x0020541c01007387 */ /* 0x000fe20000100800 */
[----:B------:R-:W-:-:S02]  /*8520*/  IMAD.MOV R2, RZ, RZ, -R2 ;  /* 0x000000ffff027224 */ /* 0x000fc400078e0a02 */
[----:B------:R-:W-:Y:S01]  /*8530*/  @!P1 IMAD.IADD R11, R11, 0x1, -R10 ;  /* 0x000000010b0b9824 */ /* 0x000fe200078e0a0a */
[----:B------:R-:W-:Y:S01]  /*8540*/  ISETP.GE.AND P1, PT, R8, RZ, PT ;  /* 0x000000ff0800720c */ /* 0x000fe20003f26270 */
[----:B------:R-:W-:Y:S01]  /*8550*/  @!P3 IMAD.MOV R4, RZ, RZ, -R4 ;  /* 0x000000ffff04b224 */ /* 0x000fe200078e0a04 */
[----:B------:R-:W-:Y:S01]  /*8560*/  ISETP.GT.U32.AND P3, PT, R10, R13, PT ;  /* 0x0000000d0a00720c */ /* 0x000fe20003f64070 */
[----:B-1----:R-:W-:Y:S01]  /*8570*/  IMAD.HI.U32 R22, R14, R20, RZ ;  /* 0x000000140e167227 */ /* 0x002fe200078e00ff */
[----:B------:R-:W-:Y:S02]  /*8580*/  ISETP.GT.U32.AND P6, PT, R10, R18, PT ;  /* 0x000000120a00720c */ /* 0x000fe40003fc4070 */
[----:B------:R0:W-:Y:S01]  /*8590*/  STL [R1+0x1fc4], R4 ;  /* 0x001fc40401007387 */ /* 0x0001e20000100800 */
[----:B------:R-:W-:-:S04]  /*85a0*/  IMAD.HI.U32 R8, R14, R21, RZ ;  /* 0x000000150e087227 */ /* 0x000fc800078e00ff */
[C---:B------:R-:W-:Y:S01]  /*85b0*/  IMAD R19, R10.reuse, R5, R19 ;  /* 0x000000050a137224 */ /* 0x040fe200078e0213 */
[----:B------:R-:W-:Y:S01]  /*85c0*/  IABS R5, R28 ;  /* 0x0000001c00057213 */ /* 0x000fe20000000000 */
[----:B------:R-:W-:Y:S02]  /*85d0*/  IMAD R0, R10, R2, R0 ;  /* 0x000000020a007224 */ /* 0x000fe400078e0200 */
[----:B------:R-:W-:Y:S01]  /*85e0*/  IMAD.MOV R22, RZ, RZ, -R22 ;  /* 0x000000ffff167224 */ /* 0x000fe200078e0a16 */
[----:B0-----:R-:W-:Y:S01]  /*85f0*/  LOP3.LUT R4, R12, 0x10, RZ, 0xfc, !PT ;  /* 0x000000100c047812 */ /* 0x001fe200078efcff */
[----:B------:R-:W-:Y:S02]  /*8600*/  IMAD.MOV R8, RZ, RZ, -R8 ;  /* 0x000000ffff087224 */ /* 0x000fe400078e0a08 */
[--C-:B------:R-:W-:Y:S01]  /*8610*/  @!P5 IMAD.IADD R16, R16, 0x1, -R10.reuse ;  /* 0x000000011010d824 */ /* 0x100fe200078e0a0a */
[C---:B------:R-:W-:Y:S01]  /*8620*/  ISETP.GT.U32.AND P5, PT, R10.reuse, R19, PT ;  /* 0x000000130a00720c */ /* 0x040fe20003fa4070 */
[----:B------:R-:W-:Y:S01]  /*8630*/  @!P4 IMAD.IADD R17, R17, 0x1, -R10 ;  /* 0x000000011111c824 */ /* 0x000fe200078e0a0a */
[C---:B------:R-:W-:Y:S01]  /*8640*/  ISETP.GT.U32.AND P4, PT, R10.reuse, R0, PT ;  /* 0x000000000a00720c */ /* 0x040fe20003f84070 */
[----:B------:R-:W-:-:S02]  /*8650*/  IMAD R20, R10, R22, R20 ;  /* 0x000000160a147224 */ /* 0x000fc400078e0214 */
[----:B------:R-:W-:Y:S01]  /*8660*/  IMAD R21, R10, R8, R21 ;  /* 0x000000080a157224 */ /* 0x000fe200078e0215 */
[----:B------:R-:W-:Y:S01]  /*8670*/  IABS R8, R23 ;  /* 0x0000001700087213 */ /* 0x000fe20000000000 */
[----:B------:R-:W-:-:S04]  /*8680*/  IMAD.HI.U32 R2, R14, R24, RZ ;  /* 0x000000180e027227 */ /* 0x000fc800078e00ff */
[----:B------:R-:W-:Y:S01]  /*8690*/  @!P0 IMAD.MOV R6, RZ, RZ, -R6 ;  /* 0x000000ffff068224 */ /* 0x000fe200078e0a06 */
[C---:B------:R-:W-:Y:S01]  /*86a0*/  ISETP.GT.U32.AND P0, PT, R10.reuse, R15, PT ;  /* 0x0000000f0a00720c */ /* 0x040fe20003f04070 */
[----:B------:R-:W-:Y:S01]  /*86b0*/  @!P3 IMAD.IADD R13, R13, 0x1, -R10 ;  /* 0x000000010d0db824 */ /* 0x000fe200078e0a0a */
[----:B------:R-:W-:Y:S01]  /*86c0*/  ISETP.GT.U32.AND P3, PT, R10, R20, PT ;  /* 0x000000140a00720c */ /* 0x000fe20003f64070 */
[----:B------:R-:W-:Y:S01]  /*86d0*/  IMAD.MOV R2, RZ, RZ, -R2 ;  /* 0x000000ffff027224 */ /* 0x000fe200078e0a02 */
[----:B------:R0:W-:Y:S01]  /*86e0*/  STL [R1+0x1fc8], R6 ;  /* 0x001fc80601007387 */ /* 0x0001e20000100800 */
[----:B------:R-:W-:Y:S01]  /*86f0*/  @!P6 IMAD.IADD R18, R18, 0x1, -R10 ;  /* 0x000000011212e824 */ /* 0x000fe200078e0a0a */
[----:B------:R-:W-:Y:S01]  /*8700*/  ISETP.GE.AND P6, PT, R25, RZ, PT ;  /* 0x000000ff1900720c */ /* 0x000fe20003fc6270 */
[C---:B------:R-:W-:Y:S01]  /*8710*/  IMAD.HI.U32 R22, R14.reuse, R5, RZ ;  /* 0x000000050e167227 */ /* 0x040fe200078e00ff */
[----:B------:R1:W-:Y:S03]  /*8720*/  STL [R1+0x1fcc], R7 ;  /* 0x001fcc0701007387 */ /* 0x0003e60000100800 */
[----:B------:R-:W-:Y:S01]  /*8730*/  IMAD.HI.U32 R25, R14, R8, RZ ;  /* 0x000000080e197227 */ /* 0x000fe200078e00ff */
[----:B------:R2:W-:Y:S01]  /*8740*/  STL [R1+0x1fd0], R9 ;  /* 0x001fd00901007387 */ /* 0x0005e20000100800 */
[----:B0-----:R-:W-:-:S02]  /*8750*/  LOP3.LUT R6, R12, 0x8, RZ, 0xfc, !PT ;  /* 0x000000080c067812 */ /* 0x001fc400078efcff */
[----:B------:R-:W-:Y:S01]  /*8760*/  IMAD R2, R10, R2, R24 ;  /* 0x000000020a027224 */ /* 0x000fe200078e0218 */
[----:B------:R0:W-:Y:S01]  /*8770*/  STL [R1+0x2058], R23 ;  /* 0x0020581701007387 */ /* 0x0001e20000100800 */
[----:B------:R-:W-:Y:S01]  /*8780*/  IMAD.MOV R24, RZ, RZ, -R22 ;  /* 0x000000ffff187224 */ /* 0x000fe200078e0a16 */
[C---:B-1----:R-:W-:Y:S01]  /*8790*/  LOP3.LUT R7, R12.reuse, 0xc, RZ, 0xfc, !PT ;  /* 0x0000000c0c077812 */ /* 0x042fe200078efcff */
[----:B------:R-:W-:Y:S01]  /*87a0*/  IMAD.MOV R22, RZ, RZ, -R25 ;  /* 0x000000ffff167224 */ /* 0x000fe200078e0a19 */
[----:B------:R-:W-:Y:S01]  /*87b0*/  IABS R25, R6 ;  /* 0x0000000600197213 */ /* 0x000fe20000000000 */
[--C-:B------:R-:W-:Y:S01]  /*87c0*/  @!P5 IMAD.IADD R19, R19, 0x1, -R10.reuse ;  /* 0x000000011313d824 */ /* 0x100fe200078e0a0a */
[----:B--2---:R-:W-:Y:S01]  /*87d0*/  LOP3.LUT R9, R12, 0x14, RZ, 0xfc, !PT ;  /* 0x000000140c097812 */ /* 0x004fe200078efcff */
[----:B------:R-:W-:Y:S01]  /*87e0*/  @!P4 IMAD.IADD R0, R0, 0x1, -R10 ;  /* 0x000000010000c824 */ /* 0x000fe200078e0a0a */
[----:B------:R-:W-:Y:S01]  /*87f0*/  ISETP.GE.AND P5, PT, R3, RZ, PT ;  /* 0x000000ff0300720c */ /* 0x000fe20003fa6270 */
[----:B------:R-:W-:Y:S01]  /*8800*/  IMAD R8, R10, R22, R8 ;  /* 0x000000160a087224 */ /* 0x000fe200078e0208 */
[----:B------:R-:W-:Y:S01]  /*8810*/  ISETP.GE.AND P4, PT, R26, RZ, PT ;  /* 0x000000ff1a00720c */ /* 0x000fe20003f86270 */
[----:B------:R-:W-:Y:S01]  /*8820*/  @!P3 IMAD.IADD R20, R20, 0x1, -R10 ;  /* 0x000000011414b824 */ /* 0x000fe200078e0a0a */
[----:B------:R-:W-:Y:S01]  /*8830*/  LOP3.LUT R3, R12, 0x4, RZ, 0xfc, !PT ;  /* 0x000000040c037812 */ /* 0x000fe200078efcff */
[----:B------:R-:W-:Y:S01]  /*8840*/  IMAD R5, R10, R24, R5 ;  /* 0x000000180a057224 */ /* 0x000fe200078e0205 */
[----:B------:R-:W-:Y:S01]  /*8850*/  IABS R26, R7 ;  /* 0x00000007001a7213 */ /* 0x000fe20000000000 */
[----:B------:R-:W-:Y:S01]  /*8860*/  IMAD.HI.U32 R28, R14, R25, RZ ;  /* 0x000000190e1c7227 */ /* 0x000fe200078e00ff */
[----:B------:R-:W-:-:S02]  /*8870*/  IABS R12, R9 ;  /* 0x00000009000c7213 */ /* 0x000fc40000000000 */
[----:B------:R-:W-:Y:S01]  /*8880*/  IABS R22, R4 ;  /* 0x0000000400167213 */ /* 0x000fe20000000000 */
[C---:B0-----:R-:W-:Y:S01]  /*8890*/  IMAD.HI.U32 R23, R14.reuse, R26, RZ ;  /* 0x0000001a0e177227 */ /* 0x041fe200078e00ff */
[----:B------:R-:W-:Y:S02]  /*88a0*/  ISETP.GE.AND P3, PT, R29, RZ, PT ;  /* 0x000000ff1d00720c */ /* 0x000fe40003f66270 */
[----:B------:R-:W-:Y:S01]  /*88b0*/  IABS R27, R3 ;  /* 0x00000003001b7213 */ /* 0x000fe20000000000 */
[----:B------:R-:W-:-:S04]  /*88c0*/  IMAD.HI.U32 R24, R14, R12, RZ ;  /* 0x0000000c0e187227 */ /* 0x000fc800078e00ff */
[----:B------:R-:W-:-:S04]  /*88d0*/  IMAD.HI.U32 R29, R14, R22, RZ ;  /* 0x000000160e1d7227 */ /* 0x000fc800078e00ff */
[----:B------:R-:W-:Y:S02]  /*88e0*/  IMAD.MOV R23, RZ, RZ, -R23 ;  /* 0x000000ffff177224 */ /* 0x000fe400078e0a17 */
[----:B------:R-:W-:Y:S02]  /*88f0*/  IMAD.MOV R24, RZ, RZ, -R24 ;  /* 0x000000ffff187224 */ /* 0x000fe400078e0a18 */
[----:B------:R-:W-:Y:S02]  /*8900*/  IMAD.MOV R28, RZ, RZ, -R28 ;  /* 0x000000ffff1c7224 */ /* 0x000fe400078e0a1c */
[----:B------:R-:W-:Y:S02]  /*8910*/  IMAD.MOV R29, RZ, RZ, -R29 ;  /* 0x000000ffff1d7224 */ /* 0x000fe400078e0a1d */
[----:B------:R-:W-:Y:S01]  /*8920*/  @!P0 IMAD.IADD R15, R15, 0x1, -R10 ;  /* 0x000000010f0f8824 */ /* 0x000fe200078e0a0a */
[C---:B------:R-:W-:Y:S01]  /*8930*/  ISETP.GT.U32.AND P0, PT, R10.reuse, R21, PT ;  /* 0x000000150a00720c */ /* 0x040fe20003f04070 */
[----:B------:R-:W-:-:S02]  /*8940*/  IMAD R12, R10, R24, R12 ;  /* 0x000000180a0c7224 */ /* 0x000fc400078e020c */
[----:B------:R-:W-:Y:S02]  /*8950*/  IMAD R26, R10, R23, R26 ;  /* 0x000000170a1a7224 */ /* 0x000fe400078e021a */
[----:B------:R-:W-:Y:S01]  /*8960*/  @!P1 IMAD.MOV R11, RZ, RZ, -R11 ;  /* 0x000000ffff0b9224 */ /* 0x000fe200078e0a0b */
[----:B------:R-:W2:Y:S01]  /*8970*/  LDL.LU R23, [R1+0x2058] ;  /* 0x0020580001177983 */ /* 0x000ea20000300800 */
[----:B------:R-:W-:-:S04]  /*8980*/  IMAD.HI.U32 R24, R14, R27, RZ ;  /* 0x0000001b0e187227 */ /* 0x000fc800078e00ff */
[C---:B------:R-:W-:Y:S02]  /*8990*/  IMAD R25, R10.reuse, R28, R25 ;  /* 0x0000001c0a197224 */ /* 0x040fe400078e0219 */
[----:B------:R-:W-:Y:S01]  /*89a0*/  IMAD R14, R10, R29, R22 ;  /* 0x0000001d0a0e7224 */ /* 0x000fe200078e0216 */
[----:B------:R-:W3:Y:S01]  /*89b0*/  LDL.LU R28, [R1+0x2054] ;  /* 0x00205400011c7983 */ /* 0x000ee20000300800 */
[----:B------:R-:W-:Y:S02]  /*89c0*/  @!P2 IMAD.MOV R13, RZ, RZ, -R13 ;  /* 0x000000ffff0da224 */ /* 0x000fe400078e0a0d */
[----:B------:R-:W-:Y:S01]  /*89d0*/  @!P6 IMAD.MOV R15, RZ, RZ, -R15 ;  /* 0x000000ffff0fe224 */ /* 0x000fe200078e0a0f */
[----:B------:R-:W4:Y:S01]  /*89e0*/  LDL.LU R29, [R1+0x80] ;  /* 0x00008000011d7983 */ /* 0x000f220000300800 */
[----:B------:R-:W-:Y:S02]  /*89f0*/  @!P3 IMAD.MOV R16, RZ, RZ, -R16 ;  /* 0x000000ffff10b224 */ /* 0x000fe400078e0a10 */
[----:B------:R-:W-:Y:S01]  /*8a00*/  @!P5 IMAD.MOV R17, RZ, RZ, -R17 ;  /* 0x000000ffff11d224 */ /* 0x000fe200078e0a11 */
[----:B------:R-:W2:Y:S01]  /*8a10*/  LDL.LU R22, [R1+0x7c] ;  /* 0x00007c0001167983 */ /* 0x000ea20000300800 */
[----:B------:R-:W-:-:S02]  /*8a20*/  @!P4 IMAD.MOV R18, RZ, RZ, -R18 ;  /* 0x000000ffff12c224 */ /* 0x000fc400078e0a12 */
[----:B------:R-:W-:Y:S01]  /*8a30*/  @!P0 IMAD.IADD R21, R21, 0x1, -R10 ;  /* 0x0000000115158824 */ /* 0x000fe200078e0a0a */
[----:B------:R0:W-:Y:S01]  /*8a40*/  STL [R1+0x1fd4], R11 ;  /* 0x001fd40b01007387 */ /* 0x0001e20000100800 */
[----:B------:R-:W-:Y:S01]  /*8a50*/  IMAD.MOV R24, RZ, RZ, -R24 ;  /* 0x000000ffff187224 */ /* 0x000fe200078e0a18 */
[C---:B------:R-:W-:Y:S02]  /*8a60*/  ISETP.GT.U32.AND P2, PT, R10.reuse, R19, PT ;  /* 0x000000130a00720c */ /* 0x040fe40003f44070 */
[C---:B------:R-:W-:Y:S02]  /*8a70*/  ISETP.GT.U32.AND P3, PT, R10.reuse, R0, PT ;  /* 0x000000000a00720c */ /* 0x040fe40003f64070 */
[C---:B------:R-:W-:Y:S01]  /*8a80*/  ISETP.GT.U32.AND P0, PT, R10.reuse, R2, PT ;  /* 0x000000020a00720c */ /* 0x040fe20003f04070 */
[----:B0-----:R-:W2:Y:S04]  /*8a90*/  LDL.LU R11, [R1+0x84] ;  /* 0x00008400010b7983 */ /* 0x001ea80000300800 */
[----:B------:R0:W-:Y:S01]  /*8aa0*/  STL [R1+0x1fd8], R13 ;  /* 0x001fd80d01007387 */ /* 0x0001e20000100800 */
[----:B------:R-:W-:-:S03]  /*8ab0*/  IMAD R24, R10, R24, R27 ;  /* 0x000000180a187224 */ /* 0x000fc600078e021b */
[--C-:B------:R-:W-:Y:S02]  /*8ac0*/  @!P2 IMAD.IADD R19, R19, 0x1, -R10.reuse ;  /* 0x000000011313a824 */ /* 0x100fe400078e0a0a */
[--C-:B------:R-:W-:Y:S02]  /*8ad0*/  @!P3 IMAD.IADD R0, R0, 0x1, -R10.reuse ;  /* 0x000000010000b824 */ /* 0x100fe400078e0a0a */
[----:B------:R-:W-:Y:S01]  /*8ae0*/  @!P0 IMAD.IADD R2, R2, 0x1, -R10 ;  /* 0x0000000102028824 */ /* 0x000fe200078e0a0a */
[----:B0-----:R-:W2:Y:S01]  /*8af0*/  LDL.LU R13, [R1+0x88] ;  /* 0x00008800010d7983 */ /* 0x001ea20000300800 */
[C---:B------:R-:W-:Y:S02]  /*8b00*/  ISETP.GT.U32.AND P2, PT, R10.reuse, R26, PT ;  /* 0x0000001a0a00720c */ /* 0x040fe40003f44070 */
[C---:B------:R-:W-:Y:S01]  /*8b10*/  ISETP.GT.U32.AND P3, PT, R10.reuse, R25, PT ;  /* 0x000000190a00720c */ /* 0x040fe20003f64070 */
[----:B------:R-:W-:Y:S01]  /*8b20*/  STL [R1+0x1fdc], R15 ;  /* 0x001fdc0f01007387 */ /* 0x000fe20000100800 */
[----:B------:R-:W-:-:S03]  /*8b30*/  ISETP.GT.U32.AND P0, PT, R10, R5, PT ;  /* 0x000000050a00720c */ /* 0x000fc60003f04070 */
[----:B------:R-:W-:Y:S04]  /*8b40*/  STL [R1+0x1fe0], R16 ;  /* 0x001fe01001007387 */ /* 0x000fe80000100800 */
[----:B------:R-:W-:Y:S04]  /*8b50*/  STL [R1+0x1fe4], R17 ;  /* 0x001fe41101007387 */ /* 0x000fe80000100800 */
[----:B------:R-:W-:Y:S01]  /*8b60*/  STL [R1+0x1fe8], R18 ;  /* 0x001fe81201007387 */ /* 0x000fe20000100800 */
[--C-:B------:R-:W-:Y:S02]  /*8b70*/  @!P2 IMAD.IADD R26, R26, 0x1, -R10.reuse ;  /* 0x000000011a1aa824 */ /* 0x100fe400078e0a0a */
[--C-:B------:R-:W-:Y:S01]  /*8b80*/  @!P3 IMAD.IADD R25, R25, 0x1, -R10.reuse ;  /* 0x000000011919b824 */ /* 0x100fe200078e0a0a */
[----:B------:R-:W2:Y:S01]  /*8b90*/  LDL.LU R27, [R1+0x2050] ;  /* 0x00205000011b7983 */ /* 0x000ea20000300800 */
[----:B------:R-:W-:Y:S01]  /*8ba0*/  @!P0 IMAD.IADD R5, R5, 0x1, -R10 ;  /* 0x0000000105058824 */ /* 0x000fe200078e0a0a */
[----:B------:R-:W-:-:S04]  /*8bb0*/  ISETP.GT.U32.AND P0, PT, R10, R8, PT ;  /* 0x000000080a00720c */ /* 0x000fc80003f04070 */
[----:B------:R-:W-:-:S09]  /*8bc0*/  ISETP.GT.U32.AND P4, PT, R10, R5, PT ;  /* 0x000000050a00720c */ /* 0x000fd20003f84070 */
[--C-:B------:R-:W-:Y:S01]  /*8bd0*/  @!P0 IMAD.IADD R8, R8, 0x1, -R10.reuse ;  /* 0x0000000108088824 */ /* 0x100fe200078e0a0a */
[----:B------:R-:W-:Y:S02]  /*8be0*/  ISETP.GT.U32.AND P0, PT, R10, R20, PT ;  /* 0x000000140a00720c */ /* 0x000fe40003f04070 */
[----:B---3--:R-:W-:Y:S02]  /*8bf0*/  ISETP.GE.AND P3, PT, R28, RZ, PT ;  /* 0x000000ff1c00720c */ /* 0x008fe40003f66270 */
[----:B--2---:R-:W-:Y:S02]  /*8c00*/  ISETP.GE.AND P2, PT, R27, RZ, PT ;  /* 0x000000ff1b00720c */ /* 0x004fe40003f46270 */
[----:B------:R-:W2:Y:S04]  /*8c10*/  LDL.LU R27, [R1+0x204c] ;  /* 0x00204c00011b7983 */ /* 0x000ea80000300800 */
[----:B------:R-:W3:Y:S03]  /*8c20*/  LDL.LU R28, [R1+0x1d4] ;  /* 0x0001d400011c7983 */ /* 0x000ee60000300800 */
[--C-:B------:R-:W-:Y:S01]  /*8c30*/  @!P0 IMAD.IADD R20, R20, 0x1, -R10.reuse ;  /* 0x0000000114148824 */ /* 0x100fe200078e0a0a */
[----:B------:R-:W-:Y:S01]  /*8c40*/  ISETP.GT.U32.AND P0, PT, R10, R12, PT ;  /* 0x0000000c0a00720c */ /* 0x000fe20003f04070 */
[----:B------:R-:W-:Y:S01]  /*8c50*/  @!P4 IMAD.IADD R5, R5, 0x1, -R10 ;  /* 0x000000010505c824 */ /* 0x000fe200078e0a0a */
[----:B------:R-:W-:-:S02]  /*8c60*/  ISETP.GE.AND P4, PT, R13, RZ, PT ;  /* 0x000000ff0d00720c */ /* 0x000fc40003f86270 */
[----:B------:R-:W-:-:S09]  /*8c70*/  ISETP.GT.U32.AND P1, PT, R10, R21, PT ;  /* 0x000000150a00720c */ /* 0x000fd20003f24070 */
[----:B------:R-:W-:Y:S02]  /*8c80*/  @!P0 IMAD.IADD R12, R12, 0x1, -R10 ;  /* 0x000000010c0c8824 */ /* 0x000fe400078e0a0a */
[----:B------:R-:W-:-:S03]  /*8c90*/  @!P4 IMAD.MOV R20, RZ, RZ, -R20 ;  /* 0x000000ffff14c224 */ /* 0x000fc600078e0a14 */
[C---:B------:R-:W-:Y:S01]  /*8ca0*/  ISETP.GT.U32.AND P4, PT, R10.reuse, R12, PT ;  /* 0x0000000c0a00720c */ /* 0x040fe20003f84070 */
[----:B------:R-:W-:Y:S01]  /*8cb0*/  @!P1 IMAD.IADD R21, R21, 0x1, -R10 ;  /* 0x0000000115159824 */ /* 0x000fe200078e0a0a */
[C---:B------:R-:W-:Y:S02]  /*8cc0*/  ISETP.GT.U32.AND P6, PT, R10.reuse, R8, PT ;  /* 0x000000080a00720c */ /* 0x040fe40003fc4070 */
[C---:B------:R-:W-:Y:S02]  /*8cd0*/  ISETP.GT.U32.AND P1, PT, R10.reuse, R14, PT ;  /* 0x0000000e0a00720c */ /* 0x040fe40003f24070 */
[----:B------:R-:W-:-:S07]  /*8ce0*/  ISETP.GT.U32.AND P5, PT, R10, R2, PT ;  /* 0x000000020a00720c */ /* 0x000fce0003fa4070 */
[--C-:B------:R-:W-:Y:S01]  /*8cf0*/  @!P4 IMAD.IADD R12, R12, 0x1, -R10.reuse ;  /* 0x000000010c0cc824 */ /* 0x100fe200078e0a0a */
[----:B------:R-:W-:Y:S02]  /*8d00*/  ISETP.GE.AND P4, PT, R4, RZ, PT ;  /* 0x000000ff0400720c */ /* 0x000fe40003f86270 */
[----:B------:R-:W0:Y:S01]  /*8d10*/  S2R R4, SR_TID.X ;  /* 0x0000000000047919 */ /* 0x000e220000002100 */
[--C-:B------:R-:W-:Y:S01]  /*8d20*/  @!P6 IMAD.IADD R8, R8, 0x1, -R10.reuse ;  /* 0x000000010808e824 */ /* 0x100fe200078e0a0a */
[----:B------:R-:W-:Y:S01]  /*8d30*/  ISETP.GE.AND P6, PT, R11, RZ, PT ;  /* 0x000000ff0b00720c */ /* 0x000fe20003fc6270 */
[--C-:B------:R-:W-:Y:S01]  /*8d40*/  @!P1 IMAD.IADD R14, R14, 0x1, -R10.reuse ;  /* 0x000000010e0e9824 */ /* 0x100fe200078e0a0a */
[----:B----4-:R-:W-:Y:S01]  /*8d50*/  ISETP.GE.AND P0, PT, R29, RZ, PT ;  /* 0x000000ff1d00720c */ /* 0x010fe20003f06270 */
[----:B------:R-:W-:Y:S01]  /*8d60*/  @!P5 IMAD.IADD R2, R2, 0x1, -R10 ;  /* 0x000000010202d824 */ /* 0x000fe200078e0a0a */
[----:B------:R-:W-:Y:S02]  /*8d70*/  ISETP.GE.AND P1, PT, R22, RZ, PT ;  /* 0x000000ff1600720c */ /* 0x000fe40003f26270 */
[----:B------:R-:W-:Y:S01]  /*8d80*/  ISETP.GT.U32.AND P5, PT, R10, R24, PT ;  /* 0x000000180a00720c */ /* 0x000fe20003fa4070 */
[----:B------:R-:W-:Y:S01]  /*8d90*/  @!P2 IMAD.MOV R2, RZ, RZ, -R2 ;  /* 0x000000ffff02a224 */ /* 0x000fe200078e0a02 */
[----:B------:R-:W-:Y:S05]  /*8da0*/  STL [R1+0x1fec], R20 ;  /* 0x001fec1401007387 */ /* 0x000fea0000100800 */
[----:B------:R-:W-:-:S02]  /*8db0*/  @!P6 IMAD.MOV R21, RZ, RZ, -R21 ;  /* 0x000000ffff15e224 */ /* 0x000fc400078e0a15 */
[----:B------:R-:W-:Y:S02]  /*8dc0*/  @!P0 IMAD.MOV R19, RZ, RZ, -R19 ;  /* 0x000000ffff138224 */ /* 0x000fe400078e0a13 */
[----:B------:R-:W-:Y:S01]  /*8dd0*/  @!P1 IMAD.MOV R0, RZ, RZ, -R0 ;  /* 0x000000ffff009224 */ /* 0x000fe200078e0a00 */
[----:B------:R-:W-:Y:S01]  /*8de0*/  STL [R1+0x1ff0], R21 ;  /* 0x001ff01501007387 */ /* 0x000fe20000100800 */
[----:B------:R-:W-:Y:S02]  /*8df0*/  @!P5 IMAD.IADD R24, R24, 0x1, -R10 ;  /* 0x000000011818d824 */ /* 0x000fe400078e0a0a */
[----:B0-----:R-:W-:Y:S01]  /*8e00*/  IMAD.SHL.U32 R29, R4, 0x200, RZ ;  /* 0x00000200041d7824 */ /* 0x001fe200078e00ff */
[C---:B------:R-:W-:Y:S01]  /*8e10*/  ISETP.GT.U32.AND P5, PT, R10.reuse, R14, PT ;  /* 0x0000000e0a00720c */ /* 0x040fe20003fa4070 */
[----:B------:R-:W-:Y:S01]  /*8e20*/  @!P3 IMAD.MOV R5, RZ, RZ, -R5 ;  /* 0x000000ffff05b224 */ /* 0x000fe200078e0a05 */
[----:B------:R-:W-:Y:S01]  /*8e30*/  STL [R1+0x1ff4], R19 ;  /* 0x001ff41301007387 */ /* 0x000fe20000100800 */
[----:B------:R-:W-:-:S02]  /*8e40*/  ISETP.GT.U32.AND P0, PT, R10, R26, PT ;  /* 0x0000001a0a00720c */ /* 0x000fc40003f04070 */
[----:B------:R-:W-:Y:S01]  /*8e50*/  ISETP.GE.AND P2, PT, R23, RZ, PT ;  /* 0x000000ff1700720c */ /* 0x000fe20003f46270 */
[----:B------:R0:W-:Y:S04]  /*8e60*/  STL [R1+0x1ff8], R0 ;  /* 0x001ff80001007387 */ /* 0x0001e80000100800 */
[----:B------:R2:W-:Y:S04]  /*8e70*/  STL [R1+0x1ffc], R2 ;  /* 0x001ffc0201007387 */ /* 0x0005e80000100800 */
[----:B------:R-:W4:Y:S04]  /*8e80*/  LDL.LU R23, [R1+0x2048] ;  /* 0x0020480001177983 */ /* 0x000f280000300800 */
[----:B------:R1:W-:Y:S01]  /*8e90*/  STL [R1+0x2000], R5 ;  /* 0x0020000501007387 */ /* 0x0003e20000100800 */
[----:B------:R-:W-:Y:S01]  /*8ea0*/  ISETP.GE.AND P3, PT, R9, RZ, PT ;  /* 0x000000ff0900720c */ /* 0x000fe20003f66270 */
[--C-:B------:R-:W-:Y:S01]  /*8eb0*/  @!P5 IMAD.IADD R14, R14, 0x1, -R10.reuse ;  /* 0x000000010e0ed824 */ /* 0x100fe200078e0a0a */
[----:B------:R-:W-:Y:S01]  /*8ec0*/  ISETP.GE.AND P5, PT, R7, RZ, PT ;  /* 0x000000ff0700720c */ /* 0x000fe20003fa6270 */
[----:B------:R-:W-:Y:S01]  /*8ed0*/  @!P0 IMAD.IADD R26, R26, 0x1, -R10 ;  /* 0x000000011a1a8824 */ /* 0x000fe200078e0a0a */
[----:B------:R-:W-:-:S02]  /*8ee0*/  ISETP.GE.AND P0, PT, R6, RZ, PT ;  /* 0x000000ff0600720c */ /* 0x000fc40003f06270 */
[----:B0-----:R-:W-:Y:S02]  /*8ef0*/  LOP3.LUT R0, R4, 0x3f, RZ, 0xc0, !PT ;  /* 0x0000003f04007812 */ /* 0x001fe400078ec0ff */
[----:B---3--:R-:W-:-:S05]  /*8f00*/  LOP3.LUT R29, R28, 0x2000, R29, 0xf8, !PT ;  /* 0x000020001c1d7812 */ /* 0x008fca00078ef81d */
[----:B------:R-:W-:Y:S04]  /*8f10*/  STL [R1+0x1ef4], R29 ;  /* 0x001ef41d01007387 */ /* 0x000fe80000100800 */
[----:B------:R-:W1:Y:S04]  /*8f20*/  LDL.LU R15, [R1] ;  /* 0x00000000010f7983 */ /* 0x000e680000300800 */
[----:B------:R-:W3:Y:S04]  /*8f30*/  LDL.LU R13, [R1+0x70] ;  /* 0x00007000010d7983 */ /* 0x000ee80000300800 */
[----:B------:R-:W3:Y:S04]  /*8f40*/  LDL.LU R11, [R1+0x8c] ;  /* 0x00008c00010b7983 */ /* 0x000ee80000300800 */
[----:B------:R-:W3:Y:S04]  /*8f50*/  LDL.LU R9, [R1+0x90] ;  /* 0x0000900001097983 */ /* 0x000ee80000300800 */
[----:B------:R-:W3:Y:S04]  /*8f60*/  LDL.LU R7, [R1+0x9c] ;  /* 0x00009c0001077983 */ /* 0x000ee80000300800 */
[----:B------:R-:W3:Y:S04]  /*8f70*/  LDL.LU R6, [R1+0x1d0] ;  /* 0x0001d00001067983 */ /* 0x000ee80000300800 */
[----:B------:R-:W3:Y:S01]  /*8f80*/  LDL.LU R4, [R1+0xa4] ;  /* 0x0000a40001047983 */ /* 0x000ee20000300800 */
[----:B------:R-:W-:-:S02]  /*8f90*/  ISETP.GT.U32.AND P1, PT, R10, R25, PT ;  /* 0x000000190a00720c */ /* 0x000fc40003f24070 */
[----:B------:R-:W-:Y:S01]  /*8fa0*/  ISETP.GT.U32.AND P6, PT, R10, R24, PT ;  /* 0x000000180a00720c */ /* 0x000fe20003fc4070 */
[----:B------:R-:W-:Y:S02]  /*8fb0*/  IMAD R0, R0, c[0x0][0x18c], RZ ;  /* 0x0000630000007a24 */ /* 0x000fe400078e02ff */
[----:B------:R-:W-:-:S08]  /*8fc0*/  @!P2 IMAD.MOV R8, RZ, RZ, -R8 ;  /* 0x000000ffff08a224 */ /* 0x000fd000078e0a08 */
[--C-:B------:R-:W-:Y:S01]  /*8fd0*/  @!P1 IMAD.IADD R25, R25, 0x1, -R10.reuse ;  /* 0x0000000119199824 */ /* 0x100fe200078e0a0a */
[----:B------:R-:W-:Y:S01]  /*8fe0*/  ISETP.GE.AND P1, PT, R3, RZ, PT ;  /* 0x000000ff0300720c */ /* 0x000fe20003f26270 */
[----:B------:R-:W-:Y:S01]  /*8ff0*/  @!P6 IMAD.IADD R24, R24, 0x1, -R10 ;  /* 0x000000011818e824 */ /* 0x000fe200078e0a0a */
[----:B------:R-:W-:Y:S01]  /*9000*/  LEA R10, P6, R0, c[0x0][0x168], 0x1 ;  /* 0x00005a00000a7a11 */ /* 0x000fe200078c08ff */
[----:B------:R-:W-:Y:S01]  /*9010*/  @!P3 IMAD.MOV R12, RZ, RZ, -R12 ;  /* 0x000000ffff0cb224 */ /* 0x000fe200078e0a0c */
[----:B------:R-:W3:Y:S01]  /*9020*/  LDL.LU R3, [R1+0xac] ;  /* 0x0000ac0001037983 */ /* 0x000ee20000300800 */
[----:B------:R-:W-:Y:S01]  /*9030*/  ISETP.NE.AND P2, PT, RZ, c[0x0][0x17c], PT ;  /* 0x00005f00ff007a0c */ /* 0x000fe20003f45270 */
[----:B------:R-:W-:Y:S01]  /*9040*/  @!P4 IMAD.MOV R14, RZ, RZ, -R14 ;  /* 0x000000ffff0ec224 */ /* 0x000fe200078e0a0e */
[----:B------:R-:W-:Y:S01]  /*9050*/  LOP3.LUT R22, RZ, c[0x0][0x17c], RZ, 0x33, !PT ;  /* 0x00005f00ff167a12 */ /* 0x000fe200078e33ff */
[----:B------:R-:W3:Y:S01]  /*9060*/  LDL.LU R28, [R1+0x17c] ;  /* 0x00017c00011c7983 */ /* 0x000ee20000300800 */
[----:B------:R-:W-:-:S02]  /*9070*/  @!P5 IMAD.MOV R26, RZ, RZ, -R26 ;  /* 0x000000ffff1ad224 */ /* 0x000fc400078e0a1a */
[----:B------:R-:W-:Y:S01]  /*9080*/  @!P0 IMAD.MOV R25, RZ, RZ, -R25 ;  /* 0x000000ffff198224 */ /* 0x000fe200078e0a19 */
[----:B------:R-:W-:Y:S01]  /*9090*/  STL [R1+0x2004], R8 ;  /* 0x0020040801007387 */ /* 0x000fe20000100800 */
[----:B------:R-:W-:-:S03]  /*90a0*/  @!P1 IMAD.MOV R24, RZ, RZ, -R24 ;  /* 0x000000ffff189224 */ /* 0x000fc600078e0a18 */
[----:B------:R-:W-:Y:S04]  /*90b0*/  STL [R1+0x1f2c], R10 ;  /* 0x001f2c0a01007387 */ /* 0x000fe80000100800 */
[----:B------:R-:W-:Y:S01]  /*90c0*/  STL [R1+0x2008], R12 ;  /* 0x0020080c01007387 */ /* 0x000fe20000100800 */
[----:B--2---:R-:W-:-:S03]  /*90d0*/  SEL R2, R22, R27, !P2 ;  /* 0x0000001b16027207 */ /* 0x004fc60005000000 */
[----:B------:R-:W-:Y:S01]  /*90e0*/  STL [R1+0x200c], R14 ;  /* 0x00200c0e01007387 */ /* 0x000fe20000100800 */
[----:B----4-:R-:W-:-:S03]  /*90f0*/  SEL R0, R22, R23, !P2 ;  /* 0x0000001716007207 */ /* 0x010fc60005000000 */
[----:B------:R-:W-:Y:S04]  /*9100*/  STL [R1+0x2010], R26 ;  /* 0x0020101a01007387 */ /* 0x000fe80000100800 */
[----:B------:R-:W-:Y:S04]  /*9110*/  STL [R1+0x2014], R25 ;  /* 0x0020141901007387 */ /* 0x000fe80000100800 */
[----:B------:R-:W-:Y:S04]  /*9120*/  STL [R1+0x2018], R24 ;  /* 0x0020181801007387 */ /* 0x000fe80000100800 */
[----:B------:R3:W-:Y:S01]  /*9130*/  STL [R1+0xc], R0 ;  /* 0x00000c0001007387 */ /* 0x0007e20000100800 */
[----:B-1----:R-:W-:-:S02]  /*9140*/  SEL R5, R22, R15, !P2 ;  /* 0x0000000f16057207 */ /* 0x002fc40005000000 */
[----:B---3--:R-:W-:-:S03]  /*9150*/  SEL R0, R22, R13, !P2 ;  /* 0x0000000d16007207 */ /* 0x008fc60005000000 */
[----:B------:R-:W-:Y:S01]  /*9160*/  STL [R1+0x8], R5 ;  /* 0x0000080501007387 */ /* 0x000fe20000100800 */
[----:B------:R-:W-:-:S03]  /*9170*/  SEL R27, R22, R11, !P2 ;  /* 0x0000000b161b7207 */ /* 0x000fc60005000000 */
[----:B------:R0:W-:Y:S01]  /*9180*/  STL [R1+0x4], R2 ;  /* 0x0000040201007387 */ /* 0x0001e20000100800 */
[----:B------:R-:W-:-:S03]  /*9190*/  SEL R23, R22, R9, !P2 ;  /* 0x0000000916177207 */ /* 0x000fc60005000000 */
[----:B------:R-:W-:Y:S04]  /*91a0*/  STL [R1+0x201c], R27 ;  /* 0x00201c1b01007387 */ /* 0x000fe80000100800 */
[----:B------:R1:W-:Y:S01]  /*91b0*/  STL [R1], R0 ;  /* 0x0000000001007387 */ /* 0x0003e20000100800 */
[----:B0-----:R-:W-:-:S03]  /*91c0*/  SEL R2, R22, R7, !P2 ;  /* 0x0000000716027207 */ /* 0x001fc60005000000 */
[----:B------:R0:W-:Y:S01]  /*91d0*/  STL [R1+0x2020], R23 ;  /* 0x0020201701007387 */ /* 0x0001e20000100800 */
[C---:B------:R-:W-:Y:S02]  /*91e0*/  SEL R4, R22.reuse, R4, !P2 ;  /* 0x0000000416047207 */ /* 0x040fe40005000000 */
[C---:B-1----:R-:W-:Y:S01]  /*91f0*/  SEL R0, R22.reuse, R6, !P2 ;  /* 0x0000000616007207 */ /* 0x042fe20005000000 */
[----:B------:R1:W-:Y:S04]  /*9200*/  STL [R1+0x20], R2 ;  /* 0x0000200201007387 */ /* 0x0003e80000100800 */
[----:B------:R2:W-:Y:S04]  /*9210*/  STL [R1+0x2c], R0 ;  /* 0x00002c0001007387 */ /* 0x0005e80000100800 */
[----:B------:R-:W-:Y:S04]  /*9220*/  STL [R1+0x34], R4 ;  /* 0x0000340401007387 */ /* 0x000fe80000100800 */
[----:B0-----:R-:W3:Y:S01]  /*9230*/  LDL.LU R23, [R1+0x1c8] ;  /* 0x0001c80001177983 */ /* 0x001ee20000300800 */
[----:B-1----:R-:W-:-:S02]  /*9240*/  SEL R2, R22, R3, !P2 ;  /* 0x0000000316027207 */ /* 0x002fc40005000000 */
[----:B--2---:R-:W-:-:S03]  /*9250*/  SEL R0, R22, R28, !P2 ;  /* 0x0000001c16007207 */ /* 0x004fc60005000000 */
[----:B------:R-:W-:Y:S04]  /*9260*/  STL [R1+0x44], R2 ;  /* 0x0000440201007387 */ /* 0x000fe80000100800 */
[----:B---3--:R0:W-:Y:S04]  /*9270*/  STL [R1+0x203c], R23 ;  /* 0x00203c1701007387 */ /* 0x0081e80000100800 */
[----:B------:R-:W-:Y:S04]  /*9280*/  STL [R1+0x68], R0 ;  /* 0x0000680001007387 */ /* 0x000fe80000100800 */
[----:B0-----:R-:W2:Y:S04]  /*9290*/  LDL.LU R23, [R1+0x1cc] ;  /* 0x0001cc0001177983 */ /* 0x001ea80000300800 */
[----:B--2---:R0:W-:Y:S04]  /*92a0*/  STL [R1+0x2040], R23 ;  /* 0x0020401701007387 */ /* 0x0041e80000100800 */
[----:B0-----:R-:W2:Y:S04]  /*92b0*/  LDL.LU R23, [R1+0x1c4] ;  /* 0x0001c40001177983 */ /* 0x001ea80000300800 */
[----:B--2---:R0:W-:Y:S04]  /*92c0*/  STL [R1+0x2044], R23 ;  /* 0x0020441701007387 */ /* 0x0041e80000100800 */
[----:B0-----:R-:W2:Y:S04]  /*92d0*/  LDL.LU R23, [R1+0x1c0] ;  /* 0x0001c00001177983 */ /* 0x001ea80000300800 */
[----:B------:R-:W3:Y:S04]  /*92e0*/  LDL.LU R27, [R1+0x184] ;  /* 0x00018400011b7983 */ /* 0x000ee80000300800 */
[----:B------:R-:W4:Y:S04]  /*92f0*/  LDL.LU R24, [R1+0x1a8] ;  /* 0x0001a80001187983 */ /* 0x000f280000300800 */
[----:B------:R-:W3:Y:S04]  /*9300*/  LDL.LU R25, [R1+0x1bc] ;  /* 0x0001bc0001197983 */ /* 0x000ee80000300800 */
        /* <DEDUP_REMOVED lines=23> */
[----:B------:R-:W3:Y:S01]  /*9480*/  LDL.LU R28, [R1+0x118] ;  /* 0x00011800011c7983 */ /* 0x000ee20000300800 */
[----:B--2---:R-:W-:-:S05]  /*9490*/  SEL R23, R22, R23, !P2 ;  /* 0x0000001716177207 */ /* 0x004fca0005000000 */
[----:B------:R0:W-:Y:S04]  /*94a0*/  STL [R1+0x80], R23 ;  /* 0x0000801701007387 */ /* 0x0001e80000100800 */
[----:B0-----:R-:W2:Y:S02]  /*94b0*/  LDL.LU R23, [R1+0x2044] ;  /* 0x0020440001177983 */ /* 0x001ea40000300800 */
[----:B--2---:R-:W-:-:S05]  /*94c0*/  SEL R23, R22, R23, !P2 ;  /* 0x0000001716177207 */ /* 0x004fca0005000000 */
[----:B------:R0:W-:Y:S04]  /*94d0*/  STL [R1+0x88], R23 ;  /* 0x0000881701007387 */ /* 0x0001e80000100800 */
[----:B0-----:R-:W2:Y:S02]  /*94e0*/  LDL.LU R23, [R1+0x2040] ;  /* 0x0020400001177983 */ /* 0x001ea40000300800 */
[----:B--2---:R-:W-:-:S05]  /*94f0*/  SEL R23, R22, R23, !P2 ;  /* 0x0000001716177207 */ /* 0x004fca0005000000 */
[----:B------:R0:W-:Y:S04]  /*9500*/  STL [R1+0x90], R23 ;  /* 0x0000901701007387 */ /* 0x0001e80000100800 */
[----:B0-----:R-:W2:Y:S01]  /*9510*/  LDL.LU R23, [R1+0x203c] ;  /* 0x00203c0001177983 */ /* 0x001ea20000300800 */
[C---:B---3--:R-:W-:Y:S02]  /*9520*/  SEL R27, R22.reuse, R27, !P2 ;  /* 0x0000001b161b7207 */ /* 0x048fe40005000000 */
[C---:B------:R-:W-:Y:S02]  /*9530*/  SEL R25, R22.reuse, R25, !P2 ;  /* 0x0000001916197207 */ /* 0x040fe40005000000 */
[C---:B------:R-:W-:Y:S02]  /*9540*/  SEL R5, R22.reuse, R5, !P2 ;  /* 0x0000000516057207 */ /* 0x040fe40005000000 */
[----:B------:R-:W-:-:S02]  /*9550*/  SEL R2, R22, R2, !P2 ;  /* 0x0000000216027207 */ /* 0x000fc40005000000 */
[C---:B------:R-:W-:Y:S02]  /*9560*/  SEL R0, R22.reuse, R0, !P2 ;  /* 0x0000000016007207 */ /* 0x040fe40005000000 */
[C---:B------:R-:W-:Y:S02]  /*9570*/  SEL R4, R22.reuse, R4, !P2 ;  /* 0x0000000416047207 */ /* 0x040fe40005000000 */
[----:B--2---:R-:W-:-:S05]  /*9580*/  SEL R23, R22, R23, !P2 ;  /* 0x0000001716177207 */ /* 0x004fca0005000000 */
[----:B------:R4:W-:Y:S04]  /*9590*/  STL [R1+0x9c], R23 ;  /* 0x00009c1701007387 */ /* 0x0009e80000100800 */
[----:B------:R-:W-:Y:S01]  /*95a0*/  STL [R1+0xa4], R27 ;  /* 0x0000a41b01007387 */ /* 0x000fe20000100800 */
[C---:B----4-:R-:W-:Y:S02]  /*95b0*/  SEL R23, R22.reuse, R24, !P2 ;  /* 0x0000001816177207 */ /* 0x050fe40005000000 */
[----:B------:R-:W-:-:S03]  /*95c0*/  SEL R24, R22, R26, !P2 ;  /* 0x0000001a16187207 */ /* 0x000fc60005000000 */
[----:B------:R0:W-:Y:S04]  /*95d0*/  STL [R1+0xac], R23 ;  /* 0x0000ac1701007387 */ /* 0x0001e80000100800 */
[----:B------:R-:W-:Y:S01]  /*95e0*/  STL [R1+0x17c], R25 ;  /* 0x00017c1901007387 */ /* 0x000fe20000100800 */
[C---:B0-----:R-:W-:Y:S02]  /*95f0*/  SEL R23, R22.reuse, R14, !P2 ;  /* 0x0000000e16177207 */ /* 0x041fe40005000000 */
[C---:B------:R-:W-:Y:S02]  /*9600*/  SEL R14, R22.reuse, R12, !P2 ;  /* 0x0000000c160e7207 */ /* 0x040fe40005000000 */
[C---:B------:R-:W-:Y:S01]  /*9610*/  SEL R12, R22.reuse, R10, !P2 ;  /* 0x0000000a160c7207 */ /* 0x040fe20005000000 */
[----:B------:R-:W-:Y:S01]  /*9620*/  STL [R1+0x184], R24 ;  /* 0x0001841801007387 */ /* 0x000fe20000100800 */
[----:B------:R-:W-:-:S02]  /*9630*/  SEL R10, R22, R8, !P2 ;  /* 0x00000008160a7207 */ /* 0x000fc40005000000 */
[C---:B------:R-:W-:Y:S01]  /*9640*/  SEL R8, R22.reuse, R29, !P2 ;  /* 0x0000001d16087207 */ /* 0x040fe20005000000 */
[----:B------:R-:W-:Y:S04]  /*9650*/  STL [R1+0x1d4], R23 ;  /* 0x0001d41701007387 */ /* 0x000fe80000100800 */
[----:B------:R-:W-:Y:S04]  /*9660*/  STL [R1+0x1d0], R14 ;  /* 0x0001d00e01007387 */ /* 0x000fe80000100800 */
[----:B------:R-:W-:Y:S04]  /*9670*/  STL [R1+0x1cc], R12 ;  /* 0x0001cc0c01007387 */ /* 0x000fe80000100800 */
[----:B------:R-:W-:Y:S04]  /*9680*/  STL [R1+0x1c8], R10 ;  /* 0x0001c80a01007387 */ /* 0x000fe80000100800 */
[----:B------:R-:W-:Y:S04]  /*9690*/  STL [R1+0x1c4], R8 ;  /* 0x0001c40801007387 */ /* 0x000fe80000100800 */
[----:B------:R0:W-:Y:S04]  /*96a0*/  STL [R1+0x1c0], R5 ;  /* 0x0001c00501007387 */ /* 0x0001e80000100800 */
[----:B------:R1:W-:Y:S04]  /*96b0*/  STL [R1+0x1bc], R2 ;  /* 0x0001bc0201007387 */ /* 0x0003e80000100800 */
[----:B------:R2:W-:Y:S01]  /*96c0*/  STL [R1+0x1b8], R0 ;  /* 0x0001b80001007387 */ /* 0x0005e20000100800 */
[----:B0-----:R-:W-:-:S02]  /*96d0*/  SEL R5, R22, R19, !P2 ;  /* 0x0000001316057207 */ /* 0x001fc40005000000 */
[----:B-1----:R-:W-:-:S03]  /*96e0*/  SEL R2, R22, R21, !P2 ;  /* 0x0000001516027207 */ /* 0x002fc60005000000 */
[----:B------:R0:W-:Y:S01]  /*96f0*/  STL [R1+0x1b4], R5 ;  /* 0x0001b40501007387 */ /* 0x0001e20000100800 */
[----:B--2---:R-:W-:-:S03]  /*9700*/  SEL R0, R22, R20, !P2 ;  /* 0x0000001416007207 */ /* 0x004fc60005000000 */
[----:B------:R1:W-:Y:S04]  /*9710*/  STL [R1+0x1b0], R2 ;  /* 0x0001b00201007387 */ /* 0x0003e80000100800 */
[----:B------:R2:W-:Y:S01]  /*9720*/  STL [R1+0x1ac], R0 ;  /* 0x0001ac0001007387 */ /* 0x0005e20000100800 */
[C---:B0-----:R-:W-:Y:S02]  /*9730*/  SEL R5, R22.reuse, R18, !P2 ;  /* 0x0000001216057207 */ /* 0x041fe40005000000 */
        /* <DEDUP_REMOVED lines=13> */
[----:B------:R-:W-:Y:S01]  /*9810*/  STL [R1+0x190], R5 ;  /* 0x0001900501007387 */ /* 0x000fe20000100800 */
[----:B--2---:R-:W-:-:S03]  /*9820*/  SEL R0, R22, R6, !P2 ;  /* 0x0000000616007207 */ /* 0x004fc60005000000 */
[----:B------:R0:W-:Y:S04]  /*9830*/  STL [R1+0x18c], R2 ;  /* 0x00018c0201007387 */ /* 0x0001e80000100800 */
[----:B------:R1:W-:Y:S04]  /*9840*/  STL [R1+0x188], R0 ;  /* 0x0001880001007387 */ /* 0x0003e80000100800 */
[----:B------:R-:W-:Y:S04]  /*9850*/  STL [R1+0x180], R4 ;  /* 0x0001800401007387 */ /* 0x000fe80000100800 */
[----:B------:R-:W2:Y:S01]  /*9860*/  LDL.LU R23, [R1+0x140] ;  /* 0x0001400001177983 */ /* 0x000ea20000300800 */
[----:B0-----:R-:W-:-:S02]  /*9870*/  SEL R2, R22, R3, !P2 ;  /* 0x0000000316027207 */ /* 0x001fc40005000000 */
[----:B-1----:R-:W-:-:S03]  /*9880*/  SEL R0, R22, R28, !P2 ;  /* 0x0000001c16007207 */ /* 0x002fc60005000000 */
[----:B------:R-:W-:Y:S04]  /*9890*/  STL [R1+0x178], R2 ;  /* 0x0001780201007387 */ /* 0x000fe80000100800 */
[----:B--2---:R0:W-:Y:S04]  /*98a0*/  STL [R1+0x2030], R23 ;  /* 0x0020301701007387 */ /* 0x0041e80000100800 */
        /* <DEDUP_REMOVED lines=142> */
[C---:B----4-:R-:W-:Y:S02]  /*a190*/  SEL R24, R22.reuse, R24, !P2 ;  /* 0x0000001816187207 */ /* 0x050fe40005000000 */
[C---:B------:R-:W-:Y:S02]  /*a1a0*/  SEL R25, R22.reuse, R25, !P2 ;  /* 0x0000001916197207 */ /* 0x040fe40005000000 */
[----:B------:R-:W-:-:S02]  /*a1b0*/  SEL R26, R22, R26, !P2 ;  /* 0x0000001a161a7207 */ /* 0x000fc40005000000 */
[C---:B------:R-:W-:Y:S02]  /*a1c0*/  SEL R14, R22.reuse, R14, !P2 ;  /* 0x0000000e160e7207 */ /* 0x040fe40005000000 */
[C---:B------:R-:W-:Y:S02]  /*a1d0*/  SEL R12, R22.reuse, R12, !P2 ;  /* 0x0000000c160c7207 */ /* 0x040fe40005000000 */
[C---:B------:R-:W-:Y:S02]  /*a1e0*/  SEL R8, R22.reuse, R8, !P2 ;  /* 0x0000000816087207 */ /* 0x040fe40005000000 */
[C---:B------:R-:W-:Y:S02]  /*a1f0*/  SEL R5, R22.reuse, R5, !P2 ;  /* 0x0000000516057207 */ /* 0x040fe40005000000 */
        /* <DEDUP_REMOVED lines=17> */
[----:B--2---:R-:W-:-:S05]  /*a310*/  SEL R23, R22, R23, !P2 ;  /* 0x0000001716177207 */ /* 0x004fca0005000000 */
[----:B------:R0:W-:Y:S04]  /*a320*/  STL [R1+0xe0], R23 ;  /* 0x0000e01701007387 */ /* 0x0001e80000100800 */
[----:B0-----:R-:W2:Y:S04]  /*a330*/  LDL.LU R23, [R1+0x2020] ;  /* 0x0020200001177983 */ /* 0x001ea80000300800 */
[----:B------:R0:W-:Y:S04]  /*a340*/  STL [R1+0xdc], R27 ;  /* 0x0000dc1b01007387 */ /* 0x0001e80000100800 */
[----:B0-----:R-:W3:Y:S04]  /*a350*/  LDL.LU R27, [R1+0x201c] ;  /* 0x00201c00011b7983 */ /* 0x001ee80000300800 */
[----:B------:R0:W-:Y:S04]  /*a360*/  STL [R1+0xd8], R24 ;  /* 0x0000d81801007387 */ /* 0x0001e80000100800 */
[----:B0-----:R-:W4:Y:S04]  /*a370*/  LDL.LU R24, [R1+0x2018] ;  /* 0x0020180001187983 */ /* 0x001f280000300800 */
[----:B------:R0:W-:Y:S04]  /*a380*/  STL [R1+0xd4], R25 ;  /* 0x0000d41901007387 */ /* 0x0001e80000100800 */
[----:B0-----:R-:W2:Y:S04]  /*a390*/  LDL.LU R25, [R1+0x2014] ;  /* 0x0020140001197983 */ /* 0x001ea80000300800 */
        /* <DEDUP_REMOVED lines=41> */
[----:B0-----:R-:W3:Y:S04]  /*a630*/  LDL.LU R3, [R1+0x1fc0] ;  /* 0x001fc00001037983 */ /* 0x001ee80000300800 */
[----:B------:R0:W-:Y:S04]  /*a640*/  STL [R1+0x60], R28 ;  /* 0x0000601c01007387 */ /* 0x0001e80000100800 */
[----:B0-----:R-:W4:Y:S01]  /*a650*/  LDL.LU R28, [R1+0x1fbc] ;  /* 0x001fbc00011c7983 */ /* 0x001f220000300800 */
[----:B------:R-:W-:-:S05]  /*a660*/  SEL R10, R22, R10, !P2 ;  /* 0x0000000a160a7207 */ /* 0x000fca0005000000 */
[----:B------:R0:W-:Y:S02]  /*a670*/  STL [R1+0x5c], R10 ;  /* 0x00005c0a01007387 */ /* 0x0001e40000100800 */
[----:B0-----:R-:W-:-:S05]  /*a680*/  SEL R10, R22, R29, !P2 ;  /* 0x0000001d160a7207 */ /* 0x001fca0005000000 */
[----:B------:R2:W-:Y:S02]  /*a690*/  STL [R1+0x58], R10 ;  /* 0x0000580a01007387 */ /* 0x0005e40000100800 */
[C---:B--2---:R-:W-:Y:S02]  /*a6a0*/  SEL R10, R22.reuse, R4, !P2 ;  /* 0x00000004160a7207 */ /* 0x044fe40005000000 */
[C---:B------:R-:W-:Y:S02]  /*a6b0*/  SEL R4, R22.reuse, R6, !P2 ;  /* 0x0000000616047207 */ /* 0x040fe40005000000 */
[C---:B------:R-:W-:Y:S02]  /*a6c0*/  SEL R6, R22.reuse, R9, !P2 ;  /* 0x0000000916067207 */ /* 0x040fe40005000000 */
[C---:B---3--:R-:W-:Y:S02]  /*a6d0*/  SEL R3, R22.reuse, R3, !P2 ;  /* 0x0000000316037207 */ /* 0x048fe40005000000 */
[----:B----4-:R-:W-:-:S05]  /*a6e0*/  SEL R28, R22, R28, !P2 ;  /* 0x0000001c161c7207 */ /* 0x010fca0005000000 */
[----:B------:R-:W-:Y:S04]  /*a6f0*/  STL [R1+0x54], R28 ;  /* 0x0000541c01007387 */ /* 0x000fe80000100800 */
[----:B------:R0:W-:Y:S04]  /*a700*/  STL [R1+0x50], R3 ;  /* 0x0000500301007387 */ /* 0x0001e80000100800 */
[----:B------:R-:W-:Y:S01]  /*a710*/  STL [R1+0x4c], R10 ;  /* 0x00004c0a01007387 */ /* 0x000fe20000100800 */
[----:B0-----:R-:W-:-:S03]  /*a720*/  SEL R3, R22, R7, !P2 ;  /* 0x0000000716037207 */ /* 0x001fc60005000000 */
[----:B------:R0:W-:Y:S04]  /*a730*/  STL [R1+0x48], R4 ;  /* 0x0000480401007387 */ /* 0x0001e80000100800 */
[----:B------:R1:W-:Y:S04]  /*a740*/  STL [R1+0x40], R3 ;  /* 0x0000400301007387 */ /* 0x0003e80000100800 */
[----:B------:R2:W-:Y:S01]  /*a750*/  STL [R1+0x3c], R6 ;  /* 0x00003c0601007387 */ /* 0x0005e20000100800 */
[C---:B0-----:R-:W-:Y:S02]  /*a760*/  SEL R4, R22.reuse, R11, !P2 ;  /* 0x0000000b16047207 */ /* 0x041fe40005000000 */
[----:B-1----:R-:W-:-:S03]  /*a770*/  SEL R3, R22, R13, !P2 ;  /* 0x0000000d16037207 */ /* 0x002fc60005000000 */
[----:B------:R0:W-:Y:S01]  /*a780*/  STL [R1+0x38], R4 ;  /* 0x0000380401007387 */ /* 0x0001e20000100800 */
[----:B--2---:R-:W-:-:S03]  /*a790*/  SEL R6, R22, R15, !P2 ;  /* 0x0000000f16067207 */ /* 0x004fc60005000000 */
[----:B------:R1:W-:Y:S04]  /*a7a0*/  STL [R1+0x30], R3 ;  /* 0x0000300301007387 */ /* 0x0003e80000100800 */
[----:B------:R-:W-:Y:S01]  /*a7b0*/  STL [R1+0x28], R6 ;  /* 0x0000280601007387 */ /* 0x000fe20000100800 */
[----:B0-----:R-:W-:-:S03]  /*a7c0*/  SEL R4, R22, R16, !P2 ;  /* 0x0000001016047207 */ /* 0x001fc60005000000 */
[----:B------:R-:W2:Y:S01]  /*a7d0*/  LDL.LU R11, [R1+0x1dc] ;  /* 0x0001dc00010b7983 */ /* 0x000ea20000300800 */
[----:B-1----:R-:W-:-:S03]  /*a7e0*/  SEL R3, R22, R17, !P2 ;  /* 0x0000001116037207 */ /* 0x002fc60005000000 */
[----:B------:R-:W-:Y:S04]  /*a7f0*/  STL [R1+0x24], R4 ;  /* 0x0000240401007387 */ /* 0x000fe80000100800 */
[----:B------:R-:W3:Y:S04]  /*a800*/  LDL.LU R13, [R1+0x1e0] ;  /* 0x0001e000010d7983 */ /* 0x000ee80000300800 */
[----:B------:R0:W-:Y:S04]  /*a810*/  STL [R1+0x1c], R3 ;  /* 0x00001c0301007387 */ /* 0x0001e80000100800 */
[----:B------:R-:W4:Y:S04]  /*a820*/  LDL.LU R15, [R1+0xc] ;  /* 0x00000c00010f7983 */ /* 0x000f280000300800 */
[----:B------:R-:W4:Y:S01]  /*a830*/  LDL.LU R16, [R1+0x8] ;  /* 0x0000080001107983 */ /* 0x000f220000300800 */
[----:B------:R-:W-:-:S03]  /*a840*/  SEL R10, R22, R18, !P2 ;  /* 0x00000012160a7207 */ /* 0x000fc60005000000 */
[----:B------:R-:W4:Y:S04]  /*a850*/  LDL.LU R17, [R1+0x4] ;  /* 0x0000040001117983 */ /* 0x000f280000300800 */
[----:B------:R-:W4:Y:S04]  /*a860*/  LDL.LU R18, [R1] ;  /* 0x0000000001127983 */ /* 0x000f280000300800 */
[----:B0-----:R-:W0:Y:S01]  /*a870*/  S2R R3, SR_TID.X ;  /* 0x0000000000037919 */ /* 0x001e220000002100 */
[C---:B------:R-:W-:Y:S02]  /*a880*/  SEL R29, R22.reuse, R20, !P2 ;  /* 0x00000014161d7207 */ /* 0x040fe40005000000 */
[C---:B------:R-:W-:Y:S01]  /*a890*/  SEL R28, R22.reuse, R21, !P2 ;  /* 0x00000015161c7207 */ /* 0x040fe20005000000 */
[----:B------:R-:W-:Y:S01]  /*a8a0*/  STL [R1+0x1f30], R10 ;  /* 0x001f300a01007387 */ /* 0x000fe20000100800 */
[----:B------:R-:W-:-:S02]  /*a8b0*/  SEL R19, R22, R19, !P2 ;  /* 0x0000001316137207 */ /* 0x000fc40005000000 */
[C---:B------:R-:W-:Y:S01]  /*a8c0*/  SEL R0, R22.reuse, R0, !P2 ;  /* 0x0000000016007207 */ /* 0x040fe20005000000 */
[----:B------:R-:W-:Y:S01]  /*a8d0*/  STL [R1+0x1f34], R29 ;  /* 0x001f341d01007387 */ /* 0x000fe20000100800 */
[C---:B------:R-:W-:Y:S02]  /*a8e0*/  SEL R2, R22.reuse, R2, !P2 ;  /* 0x0000000216027207 */ /* 0x040fe40005000000 */
[C---:B------:R-:W-:Y:S01]  /*a8f0*/  SEL R5, R22.reuse, R5, !P2 ;  /* 0x0000000516057207 */ /* 0x040fe20005000000 */
[----:B------:R-:W4:Y:S01]  /*a900*/  LDL.LU R21, [R1+0x2c] ;  /* 0x00002c0001157983 */ /* 0x000f220000300800 */
[----:B------:R-:W-:-:S03]  /*a910*/  SEL R8, R22, R8, !P2 ;  /* 0x0000000816087207 */ /* 0x000fc60005000000 */
[----:B------:R-:W-:Y:S01]  /*a920*/  STL [R1+0x1f38], R28 ;  /* 0x001f381c01007387 */ /* 0x000fe20000100800 */
[----:B------:R-:W-:-:S03]  /*a930*/  SEL R12, R22, R12, !P2 ;  /* 0x0000000c160c7207 */ /* 0x000fc60005000000 */
[----:B------:R1:W-:Y:S01]  /*a940*/  STL [R1+0x1f3c], R19 ;  /* 0x001f3c1301007387 */ /* 0x0003e20000100800 */
[C---:B------:R-:W-:Y:S02]  /*a950*/  SEL R14, R22.reuse, R14, !P2 ;  /* 0x0000000e160e7207 */ /* 0x040fe40005000000 */
[----:B0-----:R-:W-:Y:S02]  /*a960*/  LOP3.LUT R3, R3, 0x3f, RZ, 0xc0, !PT ;  /* 0x0000003f03037812 */ /* 0x001fe400078ec0ff */
[C---:B------:R-:W-:Y:S01]  /*a970*/  SEL R26, R22.reuse, R26, !P2 ;  /* 0x0000001a161a7207 */ /* 0x040fe20005000000 */
[----:B-1----:R-:W4:Y:S01]  /*a980*/  LDL.LU R19, [R1+0x20] ;  /* 0x0000200001137983 */ /* 0x002f220000300800 */
[----:B------:R-:W-:-:S03]  /*a990*/  SEL R25, R22, R25, !P2 ;  /* 0x0000001916197207 */ /* 0x000fc60005000000 */
[----:B------:R-:W-:Y:S01]  /*a9a0*/  STL [R1+0x1f40], R0 ;  /* 0x001f400001007387 */ /* 0x000fe20000100800 */
[----:B------:R-:W-:Y:S01]  /*a9b0*/  SEL R22, R22, R24, !P2 ;  /* 0x0000001816167207 */ /* 0x000fe20005000000 */
[----:B------:R-:W-:Y:S02]  /*a9c0*/  IMAD R3, R3, c[0x0][0x18c], RZ ;  /* 0x0000630003037a24 */ /* 0x000fe400078e02ff */
[----:B------:R2:W-:Y:S04]  /*a9d0*/  STL [R1+0x1f44], R2 ;  /* 0x001f440201007387 */ /* 0x0005e80000100800 */
[----:B------:R-:W-:Y:S04]  /*a9e0*/  STL [R1+0x1f48], R5 ;  /* 0x001f480501007387 */ /* 0x000fe80000100800 */
[----:B------:R-:W-:Y:S04]  /*a9f0*/  STL [R1+0x1f4c], R8 ;  /* 0x001f4c0801007387 */ /* 0x000fe80000100800 */
[----:B------:R-:W-:Y:S01]  /*aa00*/  STL [R1+0x1f50], R12 ;  /* 0x001f500c01007387 */ /* 0x000fe20000100800 */
[----:B------:R-:W-:-:S03]  /*aa10*/  LEA.HI.X.SX32 R3, R3, c[0x0][0x16c], 0x1, P6 ;  /* 0x00005b0003037a11 */ /* 0x000fc600030f0eff */
[----:B------:R-:W-:Y:S04]  /*aa20*/  STL [R1+0x1f54], R14 ;  /* 0x001f540e01007387 */ /* 0x000fe80000100800 */
[----:B------:R-:W-:Y:S04]  /*aa30*/  STL [R1+0x1f58], R26 ;  /* 0x001f581a01007387 */ /* 0x000fe80000100800 */
[----:B------:R-:W-:Y:S04]  /*aa40*/  STL [R1+0x1f5c], R25 ;  /* 0x001f5c1901007387 */ /* 0x000fe80000100800 */
[----:B------:R-:W-:Y:S04]  /*aa50*/  STL [R1+0x1f60], R22 ;  /* 0x001f601601007387 */ /* 0x000fe80000100800 */
[----:B------:R-:W4:Y:S04]  /*aa60*/  LDL.LU R4, [R1+0x34] ;  /* 0x0000340001047983 */ /* 0x000f280000300800 */
[----:B------:R-:W4:Y:S04]  /*aa70*/  LDL.LU R6, [R1+0x44] ;  /* 0x0000440001067983 */ /* 0x000f280000300800 */
[----:B------:R-:W4:Y:S04]  /*aa80*/  LDL.LU R7, [R1+0x68] ;  /* 0x0000680001077983 */ /* 0x000f280000300800 */
[----:B------:R-:W4:Y:S04]  /*aa90*/  LDL.LU R9, [R1+0x80] ;  /* 0x0000800001097983 */ /* 0x000f280000300800 */
[----:B------:R-:W-:Y:S01]  /*aaa0*/  STL [R1+0x1f64], R3 ;  /* 0x001f640301007387 */ /* 0x000fe20000100800 */
[----:B--2---:R-:W-:-:S03]  /*aab0*/  IMAD R2, R11, c[0x0][0x184], RZ ;  /* 0x000061000b027a24 */ /* 0x004fc600078e02ff */
[----:B------:R-:W2:Y:S04]  /*aac0*/  LDL.LU R11, [R1+0x88] ;  /* 0x00008800010b7983 */ /* 0x000ea80000300800 */
[----:B------:R4:W-:Y:S01]  /*aad0*/  STL [R1+0x13c], R2 ;  /* 0x00013c0201007387 */ /* 0x0009e20000100800 */
[----:B---3--:R-:W-:-:S03]  /*aae0*/  IMAD R0, R13, c[0x0][0x184], RZ ;  /* 0x000061000d007a24 */ /* 0x008fc600078e02ff */
[----:B------:R-:W3:Y:S04]  /*aaf0*/  LDL.LU R13, [R1+0x90] ;  /* 0x00009000010d7983 */ /* 0x000ee80000300800 */
[----:B------:R0:W-:Y:S01]  /*ab00*/  STL [R1+0x134], R0 ;  /* 0x0001340001007387 */ /* 0x0001e20000100800 */
[----:B----4-:R-:W-:-:S03]  /*ab10*/  IMAD R2, R15, c[0x0][0x190], RZ ;  /* 0x000064000f027a24 */ /* 0x010fc600078e02ff */
[----:B------:R-:W4:Y:S04]  /*ab20*/  LDL.LU R15, [R1+0x9c] ;  /* 0x00009c00010f7983 */ /* 0x000f280000300800 */
[----:B------:R1:W-:Y:S01]  /*ab30*/  STL [R1+0xc], R2 ;  /* 0x00000c0201007387 */ /* 0x0003e20000100800 */
[----:B0-----:R-:W-:-:S03]  /*ab40*/  IMAD R0, R16, c[0x0][0x190], RZ ;  /* 0x0000640010007a24 */ /* 0x001fc600078e02ff */
[----:B------:R-:W4:Y:S04]  /*ab50*/  LDL.LU R16, [R1+0xa4] ;  /* 0x0000a40001107983 */ /* 0x000f280000300800 */
[----:B------:R0:W-:Y:S01]  /*ab60*/  STL [R1+0x8], R0 ;  /* 0x0000080001007387 */ /* 0x0001e20000100800 */
[----:B-1----:R-:W-:-:S03]  /*ab70*/  IMAD R2, R17, c[0x0][0x190], RZ ;  /* 0x0000640011027a24 */ /* 0x002fc600078e02ff */
[----:B------:R-:W4:Y:S04]  /*ab80*/  LDL.LU R17, [R1+0xac] ;  /* 0x0000ac0001117983 */ /* 0x000f280000300800 */
[----:B------:R-:W-:Y:S01]  /*ab90*/  STL [R1+0x4], R2 ;  /* 0x0000040201007387 */ /* 0x000fe20000100800 */
[----:B0-----:R-:W-:-:S03]  /*aba0*/  IMAD R0, R18, c[0x0][0x190], RZ ;  /* 0x0000640012007a24 */ /* 0x001fc600078e02ff */
[----:B------:R-:W4:Y:S04]  /*abb0*/  LDL.LU R18, [R1+0x17c] ;  /* 0x00017c0001127983 */ /* 0x000f280000300800 */
[----:B------:R-:W4:Y:S04]  /*abc0*/  LDL.LU R20, [R1+0x184] ;  /* 0x0001840001147983 */ /* 0x000f280000300800 */
[----:B------:R-:W-:Y:S04]  /*abd0*/  STL [R1], R0 ;  /* 0x0000000001007387 */ /* 0x000fe80000100800 */
[----:B------:R-:W4:Y:S01]  /*abe0*/  LDL.LU R28, [R1+0x1d4] ;  /* 0x0001d400011c7983 */ /* 0x000f220000300800 */
[----:B------:R-:W-:-:S02]  /*abf0*/  IMAD R27, R27, c[0x0][0x190], RZ ;  /* 0x000064001b1b7a24 */ /* 0x000fc400078e02ff */
[----:B------:R-:W-:Y:S01]  /*ac00*/  IMAD R24, R23, c[0x0][0x190], RZ ;  /* 0x0000640017187a24 */ /* 0x000fe200078e02ff */
[----:B------:R-:W4:Y:S01]  /*ac10*/  LDL.LU R29, [R1+0x1d0] ;  /* 0x0001d000011d7983 */ /* 0x000f220000300800 */
[----:B------:R-:W-:Y:S02]  /*ac20*/  IMAD R21, R21, c[0x0][0x190], RZ ;  /* 0x0000640015157a24 */ /* 0x000fe400078e02ff */
[----:B------:R-:W-:Y:S01]  /*ac30*/  IMAD R23, R19, c[0x0][0x190], RZ ;  /* 0x0000640013177a24 */ /* 0x000fe200078e02ff */
[----:B------:R-:W4:Y:S04]  /*ac40*/  LDL.LU R10, [R1+0x1cc] ;  /* 0x0001cc00010a7983 */ /* 0x000f280000300800 */
[----:B------:R-:W-:Y:S04]  /*ac50*/  STL [R1+0x1f68], R27 ;  /* 0x001f681b01007387 */ /* 0x000fe80000100800 */
[----:B------:R-:W-:Y:S04]  /*ac60*/  STL [R1+0x1f6c], R24 ;  /* 0x001f6c1801007387 */ /* 0x000fe80000100800 */
[----:B------:R-:W-:Y:S04]  /*ac70*/  STL [R1+0x1f70], R23 ;  /* 0x001f701701007387 */ /* 0x000fe80000100800 */
[----:B------:R-:W-:Y:S01]  /*ac80*/  STL [R1+0x1f74], R21 ;  /* 0x001f741501007387 */ /* 0x000fe20000100800 */
[----:B------:R-:W-:-:S02]  /*ac90*/  IMAD R4, R4, c[0x0][0x190], RZ ;  /* 0x0000640004047a24 */ /* 0x000fc400078e02ff */
[----:B------:R-:W-:-:S03]  /*aca0*/  IMAD R6, R6, c[0x0][0x190], RZ ;  /* 0x0000640006067a24 */ /* 0x000fc600078e02ff */
[----:B------:R-:W-:Y:S01]  /*acb0*/  STL [R1+0x1f78], R4 ;  /* 0x001f780401007387 */ /* 0x000fe20000100800 */
[----:B------:R-:W-:-:S03]  /*acc0*/  IMAD R7, R7, c[0x0][0x190], RZ ;  /* 0x0000640007077a24 */ /* 0x000fc600078e02ff */
[----:B------:R-:W-:Y:S01]  /*acd0*/  STL [R1+0x1f7c], R6 ;  /* 0x001f7c0601007387 */ /* 0x000fe20000100800 */
[----:B------:R-:W-:-:S03]  /*ace0*/  IMAD R9, R9, c[0x0][0x190], RZ ;  /* 0x0000640009097a24 */ /* 0x000fc600078e02ff */
[----:B------:R-:W-:Y:S04]  /*acf0*/  STL [R1+0x1f80], R7 ;  /* 0x001f800701007387 */ /* 0x000fe80000100800 */
[----:B------:R-:W-:Y:S01]  /*ad00*/  STL [R1+0x1f84], R9 ;  /* 0x001f840901007387 */ /* 0x000fe20000100800 */
[----:B--2---:R-:W-:Y:S02]  /*ad10*/  IMAD R11, R11, c[0x0][0x190], RZ ;  /* 0x000064000b0b7a24 */ /* 0x004fe400078e02ff */
[----:B---3--:R-:W-:-:S03]  /*ad20*/  IMAD R13, R13, c[0x0][0x190], RZ ;  /* 0x000064000d0d7a24 */ /* 0x008fc600078e02ff */
[----:B------:R-:W-:Y:S01]  /*ad30*/  STL [R1+0x1f88], R11 ;  /* 0x001f880b01007387 */ /* 0x000fe20000100800 */
[----:B----4-:R-:W-:-:S03]  /*ad40*/  IMAD R15, R15, c[0x0][0x190], RZ ;  /* 0x000064000f0f7a24 */ /* 0x010fc600078e02ff */
[----:B------:R-:W-:Y:S01]  /*ad50*/  STL [R1+0x1f8c], R13 ;  /* 0x001f8c0d01007387 */ /* 0x000fe20000100800 */
[----:B------:R-:W-:-:S03]  /*ad60*/  IMAD R16, R16, c[0x0][0x190], RZ ;  /* 0x0000640010107a24 */ /* 0x000fc600078e02ff */
        /* <DEDUP_REMOVED lines=8> */
[----:B------:R0:W-:Y:S04]  /*adf0*/  STL [R1+0x1fa0], R20 ;  /* 0x001fa01401007387 */ /* 0x0001e80000100800 */
[----:B------:R-:W-:Y:S04]  /*ae00*/  STL [R1+0x20], R3 ;  /* 0x0000200301007387 */ /* 0x000fe80000100800 */
[----:B0-----:R-:W2:Y:S01]  /*ae10*/  LDL.LU R20, [R1+0x1c0] ;  /* 0x0001c00001147983 */ /* 0x001ea20000300800 */
[----:B------:R-:W-:Y:S02]  /*ae20*/  IMAD R2, R29, c[0x0][0x190], RZ ;  /* 0x000064001d027a24 */ /* 0x000fe400078e02ff */
[----:B------:R-:W-:-:S03]  /*ae30*/  IMAD R0, R10, c[0x0][0x190], RZ ;  /* 0x000064000a007a24 */ /* 0x000fc600078e02ff */
[----:B------:R-:W-:Y:S04]  /*ae40*/  STL [R1+0x2c], R2 ;  /* 0x00002c0201007387 */ /* 0x000fe80000100800 */
[----:B--2---:R0:W-:Y:S04]  /*ae50*/  STL [R1+0x1fb4], R20 ;  /* 0x001fb41401007387 */ /* 0x0041e80000100800 */
[----:B------:R-:W-:Y:S04]  /*ae60*/  STL [R1+0x34], R0 ;  /* 0x0000340001007387 */ /* 0x000fe80000100800 */
        /* <DEDUP_REMOVED lines=31> */
[----:B--2---:R-:W-:-:S05]  /*b060*/  IMAD R20, R20, c[0x0][0x190], RZ ;  /* 0x0000640014147a24 */ /* 0x004fca00078e02ff */
[----:B------:R0:W-:Y:S04]  /*b070*/  STL [R1+0x44], R20 ;  /* 0x0000441401007387 */ /* 0x0001e80000100800 */
[----:B0-----:R-:W2:Y:S02]  /*b080*/  LDL.LU R20, [R1+0x1fb8] ;  /* 0x001fb80001147983 */ /* 0x001ea40000300800 */
[----:B--2---:R-:W-:-:S05]  /*b090*/  IMAD R20, R20, c[0x0][0x190], RZ ;  /* 0x0000640014147a24 */ /* 0x004fca00078e02ff */
[----:B------:R0:W-:Y:S04]  /*b0a0*/  STL [R1+0x68], R20 ;  /* 0x0000681401007387 */ /* 0x0001e80000100800 */
[----:B0-----:R-:W2:Y:S01]  /*b0b0*/  LDL.LU R20, [R1+0x1fb4] ;  /* 0x001fb40001147983 */ /* 0x001ea20000300800 */
[----:B---3--:R-:W-:Y:S02]  /*b0c0*/  IMAD R18, R18, c[0x0][0x190], RZ ;  /* 0x0000640012127a24 */ /* 0x008fe400078e02ff */
[----:B----4-:R-:W-:Y:S02]  /*b0d0*/  IMAD R17, R17, c[0x0][0x190], RZ ;  /* 0x0000640011117a24 */ /* 0x010fe400078e02ff */
[----:B------:R-:W-:Y:S02]  /*b0e0*/  IMAD R16, R16, c[0x0][0x190], RZ ;  /* 0x0000640010107a24 */ /* 0x000fe400078e02ff */
[----:B------:R-:W-:-:S02]  /*b0f0*/  IMAD R15, R15, c[0x0][0x190], RZ ;  /* 0x000064000f0f7a24 */ /* 0x000fc400078e02ff */
[----:B------:R-:W-:Y:S02]  /*b100*/  IMAD R13, R13, c[0x0][0x190], RZ ;  /* 0x000064000d0d7a24 */ /* 0x000fe400078e02ff */
[----:B------:R-:W-:Y:S02]  /*b110*/  IMAD R11, R11, c[0x0][0x190], RZ ;  /* 0x000064000b0b7a24 */ /* 0x000fe400078e02ff */
[----:B------:R-:W-:Y:S02]  /*b120*/  IMAD R9, R9, c[0x0][0x190], RZ ;  /* 0x0000640009097a24 */ /* 0x000fe400078e02ff */
[----:B------:R-:W-:Y:S02]  /*b130*/  IMAD R7, R7, c[0x0][0x190], RZ ;  /* 0x0000640007077a24 */ /* 0x000fe400078e02ff */
[----:B------:R-:W-:Y:S02]  /*b140*/  IMAD R6, R6, c[0x0][0x190], RZ ;  /* 0x0000640006067a24 */ /* 0x000fe400078e02ff */
[----:B------:R-:W-:-:S02]  /*b150*/  IMAD R4, R4, c[0x0][0x190], RZ ;  /* 0x0000640004047a24 */ /* 0x000fc400078e02ff */
[----:B--2---:R-:W-:-:S05]  /*b160*/  IMAD R20, R20, c[0x0][0x190], RZ ;  /* 0x0000640014147a24 */ /* 0x004fca00078e02ff */
[----:B------:R-:W-:Y:S04]  /*b170*/  STL [R1+0x80], R20 ;  /* 0x0000801401007387 */ /* 0x000fe80000100800 */
[----:B------:R-:W-:Y:S04]  /*b180*/  STL [R1+0x88], R18 ;  /* 0x0000881201007387 */ /* 0x000fe80000100800 */
[----:B------:R-:W-:Y:S04]  /*b190*/  STL [R1+0x90], R17 ;  /* 0x0000901101007387 */ /* 0x000fe80000100800 */
        /* <DEDUP_REMOVED lines=8> */
[----:B0-----:R-:W-:-:S02]  /*b220*/  IMAD R7, R21, c[0x0][0x190], RZ ;  /* 0x0000640015077a24 */ /* 0x001fc400078e02ff */
[----:B-1----:R-:W-:-:S03]  /*b230*/  IMAD R6, R23, c[0x0][0x190], RZ ;  /* 0x0000640017067a24 */ /* 0x002fc600078e02ff */
[----:B------:R0:W-:Y:S01]  /*b240*/  STL [R1+0x194], R7 ;  /* 0x0001940701007387 */ /* 0x0001e20000100800 */
[----:B--2---:R-:W-:-:S03]  /*b250*/  IMAD R4, R24, c[0x0][0x190], RZ ;  /* 0x0000640018047a24 */ /* 0x004fc600078e02ff */
[----:B------:R1:W-:Y:S04]  /*b260*/  STL [R1+0x190], R6 ;  /* 0x0001900601007387 */ /* 0x0003e80000100800 */
[----:B------:R2:W-:Y:S01]  /*b270*/  STL [R1+0x18c], R4 ;  /* 0x00018c0401007387 */ /* 0x0005e20000100800 */
[----:B0-----:R-:W-:Y:S02]  /*b280*/  IMAD R7, R27, c[0x0][0x190], RZ ;  /* 0x000064001b077a24 */ /* 0x001fe400078e02ff */
[----:B-1----:R-:W-:Y:S02]  /*b290*/  IMAD R6, R3, c[0x0][0x190], RZ ;  /* 0x0000640003067a24 */ /* 0x002fe400078e02ff */
[----:B------:R-:W-:Y:S02]  /*b2a0*/  IMAD R3, R25, c[0x0][0x190], RZ ;  /* 0x0000640019037a24 */ /* 0x000fe400078e02ff */
[----:B--2---:R-:W-:Y:S01]  /*b2b0*/  IMAD R4, R22, c[0x0][0x190], RZ ;  /* 0x0000640016047a24 */ /* 0x004fe200078e02ff */
        /* <DEDUP_REMOVED lines=11> */
[----:B-1----:R-:W-:-:S03]  /*b370*/  IMAD R4, R5, c[0x0][0x190], RZ ;  /* 0x0000640005047a24 */ /* 0x002fc600078e02ff */
[----:B------:R-:W-:Y:S01]  /*b380*/  STL [R1+0x164], R6 ;  /* 0x0001640601007387 */ /* 0x000fe20000100800 */
[----:B--2---:R-:W-:-:S03]  /*b390*/  IMAD R3, R2, c[0x0][0x190], RZ ;  /* 0x0000640002037a24 */ /* 0x004fc600078e02ff */
[----:B------:R-:W-:Y:S01]  /*b3a0*/  STL [R1+0x160], R4 ;  /* 0x0001600401007387 */ /* 0x000fe20000100800 */
[----:B------:R-:W-:Y:S02]  /*b3b0*/  IMAD R2, R0, c[0x0][0x190], RZ ;  /* 0x0000640000027a24 */ /* 0x000fe400078e02ff */
[----:B------:R-:W-:Y:S01]  /*b3c0*/  IMAD R0, R19, c[0x0][0x190], RZ ;  /* 0x0000640013007a24 */ /* 0x000fe200078e02ff */
[----:B------:R0:W-:Y:S04]  /*b3d0*/  STL [R1+0x15c], R3 ;  /* 0x00015c0301007387 */ /* 0x0001e80000100800 */
[----:B------:R1:W-:Y:S01]  /*b3e0*/  STL [R1+0x158], R2 ;  /* 0x0001580201007387 */ /* 0x0003e20000100800 */
[----:B0-----:R-:W-:-:S03]  /*b3f0*/  IMAD R3, R28, c[0x0][0x190], RZ ;  /* 0x000064001c037a24 */ /* 0x001fc600078e02ff */
[----:B------:R0:W-:Y:S04]  /*b400*/  STL [R1+0x154], R0 ;  /* 0x0001540001007387 */ /* 0x0001e80000100800 */
[----:B------:R-:W-:Y:S04]  /*b410*/  STL [R1+0x150], R3 ;  /* 0x0001500301007387 */ /* 0x000fe80000100800 */
[----:B------:R-:W2:Y:S01]  /*b420*/  LDL.LU R20, [R1+0x138] ;  /* 0x0001380001147983 */ /* 0x000ea20000300800 */
[----:B-1----:R-:W-:Y:S02]  /*b430*/  IMAD R2, R29, c[0x0][0x190], RZ ;  /* 0x000064001d027a24 */ /* 0x002fe400078e02ff */
[----:B0-----:R-:W-:-:S03]  /*b440*/  IMAD R0, R10, c[0x0][0x190], RZ ;  /* 0x000064000a007a24 */ /* 0x001fc600078e02ff */
        /* <DEDUP_REMOVED lines=209> */
[----:B0-----:R-:W4:Y:S04]  /*c160*/  LDL.LU R8, [R1+0x1f4c] ;  /* 0x001f4c0001087983 */ /* 0x001f280000300800 */
        /* <DEDUP_REMOVED lines=13> */
[----:B0-----:R-:W4:Y:S01]  /*c240*/  LDL.LU R10, [R1+0x1f30] ;  /* 0x001f3000010a7983 */ /* 0x001f220000300800 */
[----:B--2---:R-:W-:-:S02]  /*c250*/  IMAD R14, R14, c[0x0][0x190], RZ ;  /* 0x000064000e0e7a24 */ /* 0x004fc400078e02ff */
[----:B---3--:R-:W-:Y:S02]  /*c260*/  IMAD R12, R12, c[0x0][0x190], RZ ;  /* 0x000064000c0c7a24 */ /* 0x008fe400078e02ff */
[----:B----4-:R-:W-:Y:S02]  /*c270*/  IMAD R8, R8, c[0x0][0x190], RZ ;  /* 0x0000640008087a24 */ /* 0x010fe400078e02ff */
[----:B------:R-:W-:Y:S02]  /*c280*/  IMAD R5, R5, c[0x0][0x190], RZ ;  /* 0x0000640005057a24 */ /* 0x000fe400078e02ff */
[----:B------:R-:W-:Y:S02]  /*c290*/  IMAD R2, R2, c[0x0][0x190], RZ ;  /* 0x0000640002027a24 */ /* 0x000fe400078e02ff */
[----:B------:R-:W-:Y:S02]  /*c2a0*/  IMAD R0, R0, c[0x0][0x190], RZ ;  /* 0x0000640000007a24 */ /* 0x000fe400078e02ff */
[----:B------:R-:W-:-:S02]  /*c2b0*/  IMAD R19, R19, c[0x0][0x190], RZ ;  /* 0x0000640013137a24 */ /* 0x000fc400078e02ff */
[----:B------:R-:W-:Y:S02]  /*c2c0*/  IMAD R28, R28, c[0x0][0x190], RZ ;  /* 0x000064001c1c7a24 */ /* 0x000fe400078e02ff */
[----:B------:R-:W-:Y:S02]  /*c2d0*/  IMAD R29, R29, c[0x0][0x190], RZ ;  /* 0x000064001d1d7a24 */ /* 0x000fe400078e02ff */
[----:B------:R-:W-:-:S05]  /*c2e0*/  IMAD R10, R10, c[0x0][0x190], RZ ;  /* 0x000064000a0a7a24 */ /* 0x000fca00078e02ff */
[----:B------:R0:W-:Y:S04]  /*c2f0*/  STL [R1+0x18], R10 ;  /* 0x0000180a01007387 */ /* 0x0001e80000100800 */
[----:B0-----:R-:W2:Y:S04]  /*c300*/  LDL.LU R10, [R1+0x1f2c] ;  /* 0x001f2c00010a7983 */ /* 0x001ea80000300800 */
[----:B------:R-:W-:Y:S04]  /*c310*/  STL [R1+0x1ef8], R29 ;  /* 0x001ef81d01007387 */ /* 0x000fe80000100800 */
[----:B------:R-:W-:Y:S04]  /*c320*/  STL [R1+0x1efc], R28 ;  /* 0x001efc1c01007387 */ /* 0x000fe80000100800 */
[----:B------:R-:W-:Y:S04]  /*c330*/  STL [R1+0x1f00], R19 ;  /* 0x001f001301007387 */ /* 0x000fe80000100800 */
[----:B------:R-:W-:Y:S04]  /*c340*/  STL [R1+0x1f28], R18 ;  /* 0x001f281201007387 */ /* 0x000fe80000100800 */
[----:B------:R0:W-:Y:S04]  /*c350*/  STL [R1+0x1f04], R0 ;  /* 0x001f040001007387 */ /* 0x0001e80000100800 */
[----:B0-----:R-:W2:Y:S04]  /*c360*/  LDL.LU R0, [R1] ;  /* 0x0000000001007983 */ /* 0x001ea80000300800 */
        /* <DEDUP_REMOVED lines=10> */
[----:B------:R-:W-:-:S02]  /*c410*/  IMAD R26, R26, c[0x0][0x190], RZ ;  /* 0x000064001a1a7a24 */ /* 0x000fc400078e02ff */
[----:B------:R-:W-:Y:S02]  /*c420*/  IMAD R25, R25, c[0x0][0x190], RZ ;  /* 0x0000640019197a24 */ /* 0x000fe400078e02ff */
[----:B------:R-:W-:Y:S01]  /*c430*/  IMAD R22, R22, c[0x0][0x190], RZ ;  /* 0x0000640016167a24 */ /* 0x000fe200078e02ff */
[----:B------:R-:W-:Y:S04]  /*c440*/  STL [R1+0x1f1c], R26 ;  /* 0x001f1c1a01007387 */ /* 0x000fe80000100800 */
[----:B------:R3:W-:Y:S04]  /*c450*/  STL [R1+0x1f20], R25 ;  /* 0x001f201901007387 */ /* 0x0007e80000100800 */
[----:B------:R0:W-:Y:S01]  /*c460*/  STL [R1+0x1f24], R22 ;  /* 0x001f241601007387 */ /* 0x0001e20000100800 */
[----:B--2---:R-:W-:-:S02]  /*c470*/  LEA R19, P6, R0, R10, 0x1 ;  /* 0x0000000a00137211 */ /* 0x004fc400078c08ff */
[----:B---3--:R-:W-:-:S04]  /*c480*/  LEA R25, P5, R2, R10, 0x1 ;  /* 0x0000000a02197211 */ /* 0x008fc800078a08ff */
[----:B------:R-:W-:Y:S02]  /*c490*/  LEA.HI.X.SX32 R2, R2, R3, 0x1, P5 ;  /* 0x0000000302027211 */ /* 0x000fe400028f0eff */
[----:B----4-:R-:W-:Y:S02]  /*c4a0*/  LEA R18, P3, R8, c[0x0][0x160], 0x1 ;  /* 0x0000580008127a11 */ /* 0x010fe400078608ff */
[----:B------:R-:W-:Y:S02]  /*c4b0*/  LEA R28, P2, R12, c[0x0][0x160], 0x1 ;  /* 0x000058000c1c7a11 */ /* 0x000fe400078408ff */
[----:B0-----:R-:W-:-:S05]  /*c4c0*/  LEA R22, P1, R14, R10, 0x1 ;  /* 0x0000000a0e167211 */ /* 0x001fca00078208ff */
[----:B------:R0:W-:Y:S01]  /*c4d0*/  STL [R1+0x1ebc], R22 ;  /* 0x001ebc1601007387 */ /* 0x0001e20000100800 */
[----:B------:R-:W-:Y:S02]  /*c4e0*/  LEA.HI.X.SX32 R14, R14, R3, 0x1, P1 ;  /* 0x000000030e0e7211 */ /* 0x000fe400008f0eff */
[----:B0-----:R-:W-:-:S05]  /*c4f0*/  LEA R22, P4, R5, R10, 0x1 ;  /* 0x0000000a05167211 */ /* 0x001fca00078808ff */
[----:B------:R0:W-:Y:S04]  /*c500*/  STL [R1+0x1eac], R22 ;  /* 0x001eac1601007387 */ /* 0x0001e80000100800 */
[----:B------:R-:W-:Y:S04]  /*c510*/  STL [R1+0x1eb0], R25 ;  /* 0x001eb01901007387 */ /* 0x000fe80000100800 */
[----:B------:R1:W-:Y:S01]  /*c520*/  STL [R1+0x1eb4], R19 ;  /* 0x001eb41301007387 */ /* 0x0003e20000100800 */
[----:B0-----:R-:W-:Y:S02]  /*c530*/  LEA R22, P0, R27, R10, 0x1 ;  /* 0x0000000a1b167211 */ /* 0x001fe400078008ff */
[----:B------:R-:W-:-:S03]  /*c540*/  LEA.HI.X.SX32 R29, R12, c[0x0][0x164], 0x1, P2 ;  /* 0x000059000c1d7a11 */ /* 0x000fc600010f0eff */
[----:B------:R-:W-:Y:S01]  /*c550*/  STL [R1+0x1eb8], R22 ;  /* 0x001eb81601007387 */ /* 0x000fe20000100800 */
[----:B-1----:R-:W-:-:S03]  /*c560*/  LEA R19, P1, R24, R10, 0x1 ;  /* 0x0000000a18137211 */ /* 0x002fc600078208ff */
[----:B------:R0:W-:Y:S04]  /*c570*/  STL [R1+0x1ea8], R14 ;  /* 0x001ea80e01007387 */ /* 0x0001e80000100800 */
[----:B------:R1:W-:Y:S01]  /*c580*/  STL [R1+0x1ea4], R19 ;  /* 0x001ea41301007387 */ /* 0x0003e20000100800 */
[-C--:B0-----:R-:W-:Y:S02]  /*c590*/  LEA R14, P2, R23, R10.reuse, 0x1 ;  /* 0x0000000a170e7211 */ /* 0x081fe400078408ff */
[----:B-1----:R-:W-:Y:S02]  /*c5a0*/  LEA.HI.X.SX32 R19, R8, c[0x0][0x164], 0x1, P3 ;  /* 0x0000590008137a11 */ /* 0x002fe400018f0eff */
[----:B------:R-:W-:Y:S01]  /*c5b0*/  LEA R12, P3, R21, R10, 0x1 ;  /* 0x0000000a150c7211 */ /* 0x000fe200078608ff */
[----:B------:R-:W-:Y:S01]  /*c5c0*/  STL [R1+0x1ea0], R14 ;  /* 0x001ea00e01007387 */ /* 0x000fe20000100800 */
[----:B------:R-:W-:-:S02]  /*c5d0*/  LEA.HI.X.SX32 R8, R5, R3, 0x1, P4 ;  /* 0x0000000305087211 */ /* 0x000fc400020f0eff */
[-C--:B------:R-:W-:Y:S01]  /*c5e0*/  LEA R5, P4, R4, R10.reuse, 0x1 ;  /* 0x0000000a04057211 */ /* 0x080fe200078808ff */
[----:B------:R-:W-:Y:S04]  /*c5f0*/  STL.64 [R1+0x16b8], R28 ;  /* 0x0016b81c01007387 */ /* 0x000fe80000100a00 */
[----:B------:R-:W-:Y:S04]  /*c600*/  STL [R1+0x1e9c], R12 ;  /* 0x001e9c0c01007387 */ /* 0x000fe80000100800 */
[----:B------:R-:W-:Y:S04]  /*c610*/  STL.64 [R1+0x16b0], R18 ;  /* 0x0016b01201007387 */ /* 0x000fe80000100a00 */
[----:B------:R0:W-:Y:S04]  /*c620*/  STL [R1+0x1e94], R8 ;  /* 0x001e940801007387 */ /* 0x0001e80000100800 */
[----:B------:R1:W-:Y:S04]  /*c630*/  STL [R1+0x1e98], R5 ;  /* 0x001e980501007387 */ /* 0x0003e80000100800 */
[----:B------:R2:W-:Y:S01]  /*c640*/  STL [R1+0x1e8c], R2 ;  /* 0x001e8c0201007387 */ /* 0x0005e20000100800 */
[----:B0-----:R-:W-:-:S02]  /*c650*/  LEA R8, P5, R6, R10, 0x1 ;  /* 0x0000000a06087211 */ /* 0x001fc400078a08ff */
[----:B-1----:R-:W-:-:S03]  /*c660*/  LEA.HI.X.SX32 R5, R0, R3, 0x1, P6 ;  /* 0x0000000300057211 */ /* 0x002fc600030f0eff */
[----:B------:R-:W-:Y:S01]  /*c670*/  STL [R1+0x1e90], R8 ;  /* 0x001e900801007387 */ /* 0x000fe20000100800 */
[----:B--2---:R-:W-:-:S03]  /*c680*/  LEA R2, P6, R7, R10, 0x1 ;  /* 0x0000000a07027211 */ /* 0x004fc600078c08ff */
[----:B------:R-:W-:Y:S01]  /*c690*/  STL [R1+0x1e84], R5 ;  /* 0x001e840501007387 */ /* 0x000fe20000100800 */
[----:B------:R-:W-:-:S03]  /*c6a0*/  LEA.HI.X.SX32 R0, R27, R3, 0x1, P0 ;  /* 0x000000031b007211 */ /* 0x000fc600000f0eff */
[----:B------:R-:W2:Y:S04]  /*c6b0*/  LDL.LU R27, [R1+0x34] ;  /* 0x00003400011b7983 */ /* 0x000ea80000300800 */
[----:B------:R0:W-:Y:S04]  /*c6c0*/  STL [R1+0x1e88], R2 ;  /* 0x001e880201007387 */ /* 0x0001e80000100800 */
[----:B------:R1:W-:Y:S01]  /*c6d0*/  STL [R1+0x1e7c], R0 ;  /* 0x001e7c0001007387 */ /* 0x0003e20000100800 */
[----:B0-----:R-:W-:Y:S02]  /*c6e0*/  LEA R2, P0, R9, R10, 0x1 ;  /* 0x0000000a09027211 */ /* 0x001fe400078008ff */
[----:B-1----:R-:W-:-:S02]  /*c6f0*/  LEA.HI.X.SX32 R0, R24, R3, 0x1, P1 ;  /* 0x0000000318007211 */ /* 0x002fc400008f0eff */
[----:B------:R-:W3:Y:S04]  /*c700*/  LDL.LU R24, [R1+0x2c] ;  /* 0x00002c0001187983 */ /* 0x000ee80000300800 */
[----:B------:R0:W-:Y:S04]  /*c710*/  STL [R1+0x1e80], R2 ;  /* 0x001e800201007387 */ /* 0x0001e80000100800 */
[----:B------:R1:W-:Y:S01]  /*c720*/  STL [R1+0x1e74], R0 ;  /* 0x001e740001007387 */ /* 0x0003e20000100800 */
[----:B0-----:R-:W-:Y:S02]  /*c730*/  LEA R2, P1, R11, R10, 0x1 ;  /* 0x0000000a0b027211 */ /* 0x001fe400078208ff */
[----:B-1----:R-:W-:-:S02]  /*c740*/  LEA.HI.X.SX32 R0, R23, R3, 0x1, P2 ;  /* 0x0000000317007211 */ /* 0x002fc400010f0eff */
[----:B------:R-:W4:Y:S04]  /*c750*/  LDL.LU R23, [R1+0x20] ;  /* 0x0000200001177983 */ /* 0x000f280000300800 */
[----:B------:R0:W-:Y:S04]  /*c760*/  STL [R1+0x1e78], R2 ;  /* 0x001e780201007387 */ /* 0x0001e80000100800 */
[----:B------:R-:W2:Y:S01]  /*c770*/  LDL.LU R22, [R1+0x68] ;  /* 0x0000680001167983 */ /* 0x000ea20000300800 */
[----:B0-----:R-:W-:-:S03]  /*c780*/  LEA R2, P2, R13, R10, 0x1 ;  /* 0x0000000a0d027211 */ /* 0x001fc600078408ff */
[----:B------:R0:W-:Y:S04]  /*c790*/  STL [R1+0x1e6c], R0 ;  /* 0x001e6c0001007387 */ /* 0x0001e80000100800 */
[----:B------:R-:W2:Y:S04]  /*c7a0*/  LDL.LU R25, [R1+0x80] ;  /* 0x0000800001197983 */ /* 0x000ea80000300800 */
[----:B------:R1:W-:Y:S01]  /*c7b0*/  STL [R1+0x1e70], R2 ;  /* 0x001e700201007387 */ /* 0x0003e20000100800 */
[----:B0-----:R-:W-:-:S05]  /*c7c0*/  LEA.HI.X.SX32 R0, R21, R3, 0x1, P3 ;  /* 0x0000000315007211 */ /* 0x001fca00018f0eff */
[----:B------:R0:W-:Y:S01]  /*c7d0*/  STL [R1+0x1e64], R0 ;  /* 0x001e640001007387 */ /* 0x0001e20000100800 */
[----:B-1----:R-:W-:-:S05]  /*c7e0*/  LEA R2, P3, R15, R10, 0x1 ;  /* 0x0000000a0f027211 */ /* 0x002fca00078608ff */
[----:B------:R-:W-:Y:S01]  /*c7f0*/  STL [R1+0x1e68], R2 ;  /* 0x001e680201007387 */ /* 0x000fe20000100800 */
[----:B0-----:R-:W-:Y:S01]  /*c800*/  LEA.HI.X.SX32 R0, R4, R3, 0x1, P4 ;  /* 0x0000000304007211 */ /* 0x001fe200020f0eff */
[----:B------:R-:W-:Y:S02]  /*c810*/  IMAD.MOV.U32 R4, RZ, RZ, R18 ;  /* 0x000000ffff047224 */ /* 0x000fe400078e0012 */
[----:B------:R-:W2:Y:S04]  /*c820*/  LDL.LU R18, [R1+0x1f28] ;  /* 0x001f280001127983 */ /* 0x000ea80000300800 */
[----:B------:R0:W-:Y:S04]  /*c830*/  STL [R1+0x1e5c], R0 ;  /* 0x001e5c0001007387 */ /* 0x0001e80000100800 */
[----:B------:R-:W3:Y:S01]  /*c840*/  LDL.LU R26, [R1+0x88] ;  /* 0x00008800011a7983 */ /* 0x000ee20000300800 */
[----:B0-----:R-:W-:-:S05]  /*c850*/  LEA R0, P4, R16, R10, 0x1 ;  /* 0x0000000a10007211 */ /* 0x001fca00078808ff */
[----:B------:R0:W-:Y:S04]  /*c860*/  STL [R1+0x1e60], R0 ;  /* 0x001e600001007387 */ /* 0x0001e80000100800 */
[----:B------:R-:W3:Y:S01]  /*c870*/  LDL.LU R14, [R1+0x90] ;  /* 0x00009000010e7983 */ /* 0x000ee20000300800 */
[----:B0-----:R-:W-:Y:S02]  /*c880*/  LEA.HI.X.SX32 R0, R6, R3, 0x1, P5 ;  /* 0x0000000306007211 */ /* 0x001fe400028f0eff */
[----:B------:R-:W-:-:S03]  /*c890*/  LEA R2, P5, R17, R10, 0x1 ;  /* 0x0000000a11027211 */ /* 0x000fc600078a08ff */
[----:B------:R0:W-:Y:S04]  /*c8a0*/  STL [R1+0x1e54], R0 ;  /* 0x001e540001007387 */ /* 0x0001e80000100800 */
[----:B------:R-:W-:Y:S01]  /*c8b0*/  STL [R1+0x1e58], R2 ;  /* 0x001e580201007387 */ /* 0x000fe20000100800 */
[----:B0-----:R-:W-:-:S05]  /*c8c0*/  LEA.HI.X.SX32 R0, R7, R3, 0x1, P6 ;  /* 0x0000000307007211 */ /* 0x001fca00030f0eff */
[----:B------:R0:W-:Y:S02]  /*c8d0*/  STL [R1+0x1e4c], R0 ;  /* 0x001e4c0001007387 */ /* 0x0001e40000100800 */
[----:B0-----:R-:W-:Y:S02]  /*c8e0*/  LEA.HI.X.SX32 R0, R9, R3, 0x1, P0 ;  /* 0x0000000309007211 */ /* 0x001fe400000f0eff */
[----:B------:R-:W3:Y:S01]  /*c8f0*/  LDL.LU R9, [R1+0x44] ;  /* 0x0000440001097983 */ /* 0x000ee20000300800 */
[----:B--2---:R-:W-:-:S05]  /*c900*/  LEA R2, P6, R18, R10, 0x1 ;  /* 0x0000000a12027211 */ /* 0x004fca00078c08ff */
[----:B------:R0:W-:Y:S04]  /*c910*/  STL [R1+0x1e50], R2 ;  /* 0x001e500201007387 */ /* 0x0001e80000100800 */
[----:B------:R-:W2:Y:S04]  /*c920*/  LDL.LU R21, [R1+0xa4] ;  /* 0x0000a40001157983 */ /* 0x000ea80000300800 */
[----:B------:R1:W-:Y:S01]  /*c930*/  STL [R1+0x1e44], R0 ;  /* 0x001e440001007387 */ /* 0x0003e20000100800 */
[----:B0-----:R-:W-:-:S03]  /*c940*/  LEA R2, P0, R20, R10, 0x1 ;  /* 0x0000000a14027211 */ /* 0x001fc600078008ff */
[----:B------:R-:W2:Y:S01]  /*c950*/  LDL.LU R12, [R1+0xac] ;  /* 0x0000ac00010c7983 */ /* 0x000ea20000300800 */
[----:B-1----:R-:W-:-:S03]  /*c960*/  LEA.HI.X.SX32 R0, R11, R3, 0x1, P1 ;  /* 0x000000030b007211 */ /* 0x002fc600008f0eff */
[----:B------:R-:W-:Y:S04]  /*c970*/  STL [R1+0x1e48], R2 ;  /* 0x001e480201007387 */ /* 0x000fe80000100800 */
[----:B------:R0:W-:Y:S02]  /*c980*/  STL [R1+0x1e3c], R0 ;  /* 0x001e3c0001007387 */ /* 0x0001e40000100800 */
[----:B0-----:R-:W-:Y:S02]  /*c990*/  LEA.HI.X.SX32 R0, R13, R3, 0x1, P2 ;  /* 0x000000030d007211 */ /* 0x001fe400010f0eff */
[----:B------:R-:W2:Y:S01]  /*c9a0*/  LDL.LU R13, [R1+0x9c] ;  /* 0x00009c00010d7983 */ /* 0x000ea20000300800 */
[----:B----4-:R-:W-:-:S05]  /*c9b0*/  LEA R2, P1, R23, R10, 0x1 ;  /* 0x0000000a17027211 */ /* 0x010fca00078208ff */
[----:B------:R0:W-:Y:S04]  /*c9c0*/  STL [R1+0x1e40], R2 ;  /* 0x001e400201007387 */ /* 0x0001e80000100800 */
[----:B------:R-:W4:Y:S01]  /*c9d0*/  LDL.LU R8, [R1+0x17c] ;  /* 0x00017c0001087983 */ /* 0x000f220000300800 */
[----:B---3--:R-:W-:-:S03]  /*c9e0*/  LEA R11, P2, R24, R10, 0x1 ;  /* 0x0000000a180b7211 */ /* 0x008fc600078408ff */
[----:B------:R1:W-:Y:S04]  /*c9f0*/  STL [R1+0x1e34], R0 ;  /* 0x001e340001007387 */ /* 0x0003e80000100800 */
[----:B0-----:R-:W3:Y:S01]  /*ca00*/  LDL.LU R2, [R1+0x184] ;  /* 0x0001840001027983 */ /* 0x001ee20000300800 */
[----:B-1----:R-:W-:-:S03]  /*ca10*/  LEA.HI.X.SX32 R0, R15, R3, 0x1, P3 ;  /* 0x000000030f007211 */ /* 0x002fc600018f0eff */
[----:B------:R0:W-:Y:S01]  /*ca20*/  STL [R1+0x1e38], R11 ;  /* 0x001e380b01007387 */ /* 0x0001e20000100800 */
[----:B------:R-:W-:-:S03]  /*ca30*/  LEA R15, P3, R27, R10, 0x1 ;  /* 0x0000000a1b0f7211 */ /* 0x000fc600078608ff */
[----:B------:R1:W-:Y:S01]  /*ca40*/  STL [R1+0x1e2c], R0 ;  /* 0x001e2c0001007387 */ /* 0x0003e20000100800 */
[----:B------:R-:W-:Y:S01]  /*ca50*/  IMAD.MOV.U32 R5, RZ, RZ, R19 ;  /* 0x000000ffff057224 */ /* 0x000fe200078e0013 */
[----:B0-----:R-:W-:Y:S02]  /*ca60*/  LEA.HI.X.SX32 R11, R16, R3, 0x1, P4 ;  /* 0x00000003100b7211 */ /* 0x001fe400020f0eff */
[----:B-1----:R-:W3:Y:S04]  /*ca70*/  LDL.LU R0, [R1+0x1a0] ;  /* 0x0001a00001007983 */ /* 0x002ee80000300800 */
[----:B------:R0:W-:Y:S04]  /*ca80*/  STL [R1+0x1e30], R15 ;  /* 0x001e300f01007387 */ /* 0x0001e80000100800 */
[----:B------:R1:W-:Y:S04]  /*ca90*/  STL [R1+0x1e24], R11 ;  /* 0x001e240b01007387 */ /* 0x0003e80000100800 */
[----:B------:R-:W3:Y:S01]  /*caa0*/  LDL.LU R19, [R1+0x19c] ;  /* 0x00019c0001137983 */ /* 0x000ee20000300800 */
[----:B0-----:R-:W-:-:S02]  /*cab0*/  LEA R15, P4, R9, R10, 0x1 ;  /* 0x0000000a090f7211 */ /* 0x001fc400078808ff */
[----:B-1----:R-:W-:-:S03]  /*cac0*/  LEA.HI.X.SX32 R11, R17, R3, 0x1, P5 ;  /* 0x00000003110b7211 */ /* 0x002fc600028f0eff */
[----:B------:R0:W-:Y:S01]  /*cad0*/  STL [R1+0x1e28], R15 ;  /* 0x001e280f01007387 */ /* 0x0001e20000100800 */
[----:B------:R-:W-:-:S03]  /*cae0*/  IMAD.MOV.U32 R6, RZ, RZ, R28 ;  /* 0x000000ffff067224 */ /* 0x000fc600078e001c */
[----:B------:R1:W-:Y:S04]  /*caf0*/  STL [R1+0x1e1c], R11 ;  /* 0x001e1c0b01007387 */ /* 0x0003e80000100800 */
[----:B------:R-:W3:Y:S01]  /*cb00*/  LDL.LU R28, [R1+0x198] ;  /* 0x00019800011c7983 */ /* 0x000ee20000300800 */
[----:B0-----:R-:W-:Y:S02]  /*cb10*/  LEA R15, P5, R22, R10, 0x1 ;  /* 0x0000000a160f7211 */ /* 0x001fe400078a08ff */
[----:B-1----:R-:W-:-:S03]  /*cb20*/  LEA.HI.X.SX32 R11, R18, R3, 0x1, P6 ;  /* 0x00000003120b7211 */ /* 0x002fc600030f0eff */
[----:B------:R0:W-:Y:S01]  /*cb30*/  STL [R1+0x1e20], R15 ;  /* 0x001e200f01007387 */ /* 0x0001e20000100800 */
[----:B------:R-:W-:-:S03]  /*cb40*/  IMAD.MOV.U32 R7, RZ, RZ, R29 ;  /* 0x000000ffff077224 */ /* 0x000fc600078e001d */
[----:B------:R1:W-:Y:S01]  /*cb50*/  STL [R1+0x1e14], R11 ;  /* 0x001e140b01007387 */ /* 0x0003e20000100800 */
[----:B0-----:R-:W-:Y:S02]  /*cb60*/  LEA R15, P6, R25, R10, 0x1 ;  /* 0x0000000a190f7211 */ /* 0x001fe400078c08ff */
[----:B-1----:R-:W-:-:S03]  /*cb70*/  LEA.HI.X.SX32 R11, R20, R3, 0x1, P0 ;  /* 0x00000003140b7211 */ /* 0x002fc600000f0eff */
[----:B------:R0:W-:Y:S04]  /*cb80*/  STL [R1+0x1e18], R15 ;  /* 0x001e180f01007387 */ /* 0x0001e80000100800 */
[----:B------:R-:W3:Y:S04]  /*cb90*/  LDL.LU R29, [R1+0x194] ;  /* 0x00019400011d7983 */ /* 0x000ee80000300800 */
[----:B------:R1:W-:Y:S01]  /*cba0*/  STL [R1+0x1ae0], R11 ;  /* 0x001ae00b01007387 */ /* 0x0003e20000100800 */
[----:B0-----:R-:W-:Y:S02]  /*cbb0*/  LEA.HI.X.SX32 R15, R23, R3, 0x1, P1 ;  /* 0x00000003170f7211 */ /* 0x001fe400008f0eff */
[----:B-1----:R-:W-:-:S05]  /*cbc0*/  LEA R11, P0, R26, R10, 0x1 ;  /* 0x0000000a1a0b7211 */ /* 0x002fca00078008ff */
[----:B------:R0:W-:Y:S04]  /*cbd0*/  STL [R1+0x1b00], R11 ;  /* 0x001b000b01007387 */ /* 0x0001e80000100800 */
[----:B------:R-:W3:Y:S01]  /*cbe0*/  LDL.LU R23, [R1+0x190] ;  /* 0x0001900001177983 */ /* 0x000ee20000300800 */
[----:B0-----:R-:W-:-:S03]  /*cbf0*/  LEA R11, P1, R14, R10, 0x1 ;  /* 0x0000000a0e0b7211 */ /* 0x001fc600078208ff */
[----:B------:R0:W-:Y:S04]  /*cc00*/  STL [R1+0x1ae4], R15 ;  /* 0x001ae40f01007387 */ /* 0x0001e80000100800 */
[----:B------:R-:W-:Y:S01]  /*cc10*/  STL [R1+0x1b08], R11 ;  /* 0x001b080b01007387 */ /* 0x000fe20000100800 */
[----:B0-----:R-:W-:-:S03]  /*cc20*/  LEA.HI.X.SX32 R15, R24, R3, 0x1, P2 ;  /* 0x00000003180f7211 */ /* 0x001fc600010f0eff */
[----:B------:R-:W3:Y:S04]  /*cc30*/  LDL.LU R24, [R1+0x18c] ;  /* 0x00018c0001187983 */ /* 0x000ee80000300800 */
[----:B------:R0:W-:Y:S02]  /*cc40*/  STL [R1+0x1ae8], R15 ;  /* 0x001ae80f01007387 */ /* 0x0001e40000100800 */
[-C--:B0-----:R-:W-:Y:S02]  /*cc50*/  LEA.HI.X.SX32 R15, R27, R3.reuse, 0x1, P3 ;  /* 0x000000031b0f7211 */ /* 0x081fe400018f0eff */
[----:B------:R-:W-:Y:S02]  /*cc60*/  LEA.HI.X.SX32 R9, R9, R3, 0x1, P4 ;  /* 0x0000000309097211 */ /* 0x000fe400020f0eff */
[----:B--2---:R-:W-:-:S05]  /*cc70*/  LEA R11, P2, R13, R10, 0x1 ;  /* 0x0000000a0d0b7211 */ /* 0x004fca00078408ff */
[----:B------:R0:W-:Y:S04]  /*cc80*/  STL [R1+0x1b10], R11 ;  /* 0x001b100b01007387 */ /* 0x0001e80000100800 */
[----:B------:R-:W2:Y:S01]  /*cc90*/  LDL.LU R27, [R1+0x188] ;  /* 0x00018800011b7983 */ /* 0x000ea20000300800 */
[----:B0-----:R-:W-:-:S03]  /*cca0*/  LEA R11, P3, R21, R10, 0x1 ;  /* 0x0000000a150b7211 */ /* 0x001fc600078608ff */
[----:B------:R-:W-:Y:S04]  /*ccb0*/  STL [R1+0x1aec], R15 ;  /* 0x001aec0f01007387 */ /* 0x000fe80000100800 */
[----:B------:R0:W-:Y:S04]  /*ccc0*/  STL [R1+0x1b18], R11 ;  /* 0x001b180b01007387 */ /* 0x0001e80000100800 */
[----:B0-----:R-:W2:Y:S01]  /*ccd0*/  LDL.LU R11, [R1+0x180] ;  /* 0x00018000010b7983 */ /* 0x001ea20000300800 */
[----:B------:R-:W-:-:S03]  /*cce0*/  LEA R15, P4, R12, R10, 0x1 ;  /* 0x0000000a0c0f7211 */ /* 0x000fc600078808ff */
[----:B------:R0:W-:Y:S02]  /*ccf0*/  STL [R1+0x1af0], R9 ;  /* 0x001af00901007387 */ /* 0x0001e40000100800 */
[-C--:B0-----:R-:W-:Y:S02]  /*cd00*/  LEA.HI.X.SX32 R9, R22, R3.reuse, 0x1, P5 ;  /* 0x0000000316097211 */ /* 0x081fe400028f0eff */
[----:B------:R-:W2:Y:S04]  /*cd10*/  LDL.LU R22, [R1+0x178] ;  /* 0x0001780001167983 */ /* 0x000ea80000300800 */
[----:B------:R-:W-:Y:S04]  /*cd20*/  STL [R1+0x1b20], R15 ;  /* 0x001b200f01007387 */ /* 0x000fe80000100800 */
[----:B------:R0:W-:Y:S02]  /*cd30*/  STL [R1+0x1af4], R9 ;  /* 0x001af40901007387 */ /* 0x0001e40000100800 */
[----:B0-----:R-:W-:-:S02]  /*cd40*/  LEA.HI.X.SX32 R9, R25, R3, 0x1, P6 ;  /* 0x0000000319097211 */ /* 0x001fc400030f0eff */
[----:B------:R-:W2:Y:S01]  /*cd50*/  LDL.LU R25, [R1+0x174] ;  /* 0x0001740001197983 */ /* 0x000ea20000300800 */
[----:B----4-:R-:W-:-:S05]  /*cd60*/  LEA R15, P5, R8, R10, 0x1 ;  /* 0x0000000a080f7211 */ /* 0x010fca00078a08ff */
[----:B------:R3:W-:Y:S04]  /*cd70*/  STL [R1+0x1b28], R15 ;  /* 0x001b280f01007387 */ /* 0x0007e80000100800 */
[----:B------:R0:W-:Y:S01]  /*cd80*/  STL [R1+0x1af8], R9 ;  /* 0x001af80901007387 */ /* 0x0001e20000100800 */
[----:B---3--:R-:W-:Y:S02]  /*cd90*/  LEA R15, P6, R2, R10, 0x1 ;  /* 0x0000000a020f7211 */ /* 0x008fe400078c08ff */
[-C--:B0-----:R-:W-:Y:S02]  /*cda0*/  LEA.HI.X.SX32 R9, R26, R3.reuse, 0x1, P0 ;  /* 0x000000031a097211 */ /* 0x081fe400000f0eff */
[----:B------:R-:W3:Y:S01]  /*cdb0*/  LDL.LU R26, [R1+0x170] ;  /* 0x00017000011a7983 */ /* 0x000ee20000300800 */
[----:B------:R-:W-:-:S03]  /*cdc0*/  LEA.HI.X.SX32 R14, R14, R3, 0x1, P1 ;  /* 0x000000030e0e7211 */ /* 0x000fc600008f0eff */
[----:B------:R0:W-:Y:S01]  /*cdd0*/  STL [R1+0x1b30], R15 ;  /* 0x001b300f01007387 */ /* 0x0001e20000100800 */
[----:B------:R-:W-:-:S03]  /*cde0*/  LEA R16, P1, R19, R10, 0x1 ;  /* 0x0000000a13107211 */ /* 0x000fc600078208ff */
[----:B------:R1:W-:Y:S01]  /*cdf0*/  STL [R1+0x1afc], R9 ;  /* 0x001afc0901007387 */ /* 0x0003e20000100800 */
[----:B0-----:R-:W-:-:S03]  /*ce00*/  LEA R15, P0, R0, R10, 0x1 ;  /* 0x0000000a000f7211 */ /* 0x001fc600078008ff */
[----:B-1----:R-:W4:Y:S04]  /*ce10*/  LDL.LU R9, [R1+0x16c] ;  /* 0x00016c0001097983 */ /* 0x002f280000300800 */
[----:B------:R0:W-:Y:S04]  /*ce20*/  STL [R1+0x1b38], R15 ;  /* 0x001b380f01007387 */ /* 0x0001e80000100800 */
[----:B------:R1:W-:Y:S01]  /*ce30*/  STL [R1+0x1b04], R14 ;  /* 0x001b040e01007387 */ /* 0x0003e20000100800 */
[----:B0-----:R-:W-:-:S03]  /*ce40*/  LEA.HI.X.SX32 R15, R13, R3, 0x1, P2 ;  /* 0x000000030d0f7211 */ /* 0x001fc600010f0eff */
[----:B-1----:R-:W4:Y:S01]  /*ce50*/  LDL.LU R14, [R1+0x168] ;  /* 0x00016800010e7983 */ /* 0x002f220000300800 */
[----:B------:R-:W-:-:S03]  /*ce60*/  LEA R13, P2, R28, R10, 0x1 ;  /* 0x0000000a1c0d7211 */ /* 0x000fc600078408ff */
[----:B------:R-:W-:Y:S04]  /*ce70*/  STL [R1+0x1b40], R16 ;  /* 0x001b401001007387 */ /* 0x000fe80000100800 */
[----:B------:R0:W-:Y:S04]  /*ce80*/  STL [R1+0x1b0c], R15 ;  /* 0x001b0c0f01007387 */ /* 0x0001e80000100800 */
[----:B------:R1:W-:Y:S01]  /*ce90*/  STL [R1+0x1b48], R13 ;  /* 0x001b480d01007387 */ /* 0x0003e20000100800 */
[----:B0-----:R-:W-:-:S05]  /*cea0*/  LEA.HI.X.SX32 R15, R21, R3, 0x1, P3 ;  /* 0x00000003150f7211 */ /* 0x001fca00018f0eff */
[----:B------:R0:W-:Y:S04]  /*ceb0*/  STL [R1+0x1b14], R15 ;  /* 0x001b140f01007387 */ /* 0x0001e80000100800 */
[----:B------:R-:W4:Y:S01]  /*cec0*/  LDL.LU R21, [R1+0x164] ;  /* 0x0001640001157983 */ /* 0x000f220000300800 */
[----:B-1----:R-:W-:-:S05]  /*ced0*/  LEA R13, P3, R29, R10, 0x1 ;  /* 0x0000000a1d0d7211 */ /* 0x002fca00078608ff */
[----:B------:R1:W-:Y:S01]  /*cee0*/  STL [R1+0x1b50], R13 ;  /* 0x001b500d01007387 */ /* 0x0003e20000100800 */
[----:B0-----:R-:W-:-:S03]  /*cef0*/  LEA.HI.X.SX32 R15, R12, R3, 0x1, P4 ;  /* 0x000000030c0f7211 */ /* 0x001fc600020f0eff */
[----:B------:R-:W4:Y:S01]  /*cf00*/  LDL.LU R12, [R1+0x160] ;  /* 0x00016000010c7983 */ /* 0x000f220000300800 */
[----:B------:R-:W-:Y:S02]  /*cf10*/  LEA.HI.X.SX32 R8, R8, R3, 0x1, P5 ;  /* 0x0000000308087211 */ /* 0x000fe400028f0eff */
[-C--:B-1----:R-:W-:Y:S01]  /*cf20*/  LEA R13, P4, R23, R10.reuse, 0x1 ;  /* 0x0000000a170d7211 */ /* 0x082fe200078808ff */
[----:B------:R0:W-:Y:S04]  /*cf30*/  STL [R1+0x1b1c], R15 ;  /* 0x001b1c0f01007387 */ /* 0x0001e80000100800 */
[----:B------:R-:W-:Y:S04]  /*cf40*/  STL [R1+0x1b58], R13 ;  /* 0x001b580d01007387 */ /* 0x000fe80000100800 */
[----:B------:R1:W-:Y:S01]  /*cf50*/  STL [R1+0x1b24], R8 ;  /* 0x001b240801007387 */ /* 0x0003e20000100800 */
[----:B0-----:R-:W-:-:S03]  /*cf60*/  LEA R15, P5, R24, R10, 0x1 ;  /* 0x0000000a180f7211 */ /* 0x001fc600078a08ff */
[----:B-1----:R-:W4:Y:S01]  /*cf70*/  LDL.LU R8, [R1+0x15c] ;  /* 0x00015c0001087983 */ /* 0x002f220000300800 */
[----:B------:R-:W-:-:S03]  /*cf80*/  LEA.HI.X.SX32 R13, R2, R3, 0x1, P6 ;  /* 0x00000003020d7211 */ /* 0x000fc600030f0eff */
[----:B------:R-:W-:Y:S04]  /*cf90*/  STL [R1+0x1b60], R15 ;  /* 0x001b600f01007387 */ /* 0x000fe80000100800 */
[----:B------:R-:W4:Y:S04]  /*cfa0*/  LDL.LU R2, [R1+0x158] ;  /* 0x0001580001027983 */ /* 0x000f280000300800 */
[----:B------:R0:W-:Y:S02]  /*cfb0*/  STL [R1+0x1b2c], R13 ;  /* 0x001b2c0d01007387 */ /* 0x0001e40000100800 */
[----:B0-----:R-:W-:-:S02]  /*cfc0*/  LEA.HI.X.SX32 R13, R0, R3, 0x1, P0 ;  /* 0x00000003000d7211 */ /* 0x001fc400000f0eff */
[----:B------:R-:W4:Y:S01]  /*cfd0*/  LDL.LU R0, [R1+0x154] ;  /* 0x0001540001007983 */ /* 0x000f220000300800 */
[----:B--2---:R-:W-:-:S05]  /*cfe0*/  LEA R15, P6, R27, R10, 0x1 ;  /* 0x0000000a1b0f7211 */ /* 0x004fca00078c08ff */
[----:B------:R-:W-:Y:S04]  /*cff0*/  STL [R1+0x1b68], R15 ;  /* 0x001b680f01007387 */ /* 0x000fe80000100800 */
[----:B------:R0:W-:Y:S02]  /*d000*/  STL [R1+0x1b34], R13 ;  /* 0x001b340d01007387 */ /* 0x0001e40000100800 */
[-C--:B0-----:R-:W-:Y:S02]  /*d010*/  LEA.HI.X.SX32 R13, R19, R3.reuse, 0x1, P1 ;  /* 0x00000003130d7211 */ /* 0x081fe400008f0eff */
[----:B------:R-:W-:Y:S01]  /*d020*/  LEA R15, P0, R11, R10, 0x1 ;  /* 0x0000000a0b0f7211 */ /* 0x000fe200078008ff */
[----:B------:R-:W2:Y:S04]  /*d030*/  LDL.LU R19, [R1+0x150] ;  /* 0x0001500001137983 */ /* 0x000ea80000300800 */
[----:B------:R-:W-:Y:S04]  /*d040*/  STL [R1+0x1b70], R15 ;  /* 0x001b700f01007387 */ /* 0x000fe80000100800 */
[----:B------:R0:W-:Y:S02]  /*d050*/  STL [R1+0x1b3c], R13 ;  /* 0x001b3c0d01007387 */ /* 0x0001e40000100800 */
[----:B0-----:R-:W-:-:S02]  /*d060*/  LEA.HI.X.SX32 R13, R28, R3, 0x1, P2 ;  /* 0x000000031c0d7211 */ /* 0x001fc400010f0eff */
[----:B------:R-:W2:Y:S01]  /*d070*/  LDL.LU R28, [R1+0x14c] ;  /* 0x00014c00011c7983 */ /* 0x000ea20000300800 */
[----:B------:R-:W-:-:S05]  /*d080*/  LEA R15, P1, R22, R10, 0x1 ;  /* 0x0000000a160f7211 */ /* 0x000fca00078208ff */
[----:B------:R0:W-:Y:S04]  /*d090*/  STL [R1+0x1b78], R15 ;  /* 0x001b780f01007387 */ /* 0x0001e80000100800 */
[----:B------:R1:W-:Y:S01]  /*d0a0*/  STL [R1+0x1b44], R13 ;  /* 0x001b440d01007387 */ /* 0x0003e20000100800 */
[----:B0-----:R-:W-:Y:S02]  /*d0b0*/  LEA R15, P2, R25, R10, 0x1 ;  /* 0x0000000a190f7211 */ /* 0x001fe400078408ff */
[-C--:B-1----:R-:W-:Y:S02]  /*d0c0*/  LEA.HI.X.SX32 R13, R29, R3.reuse, 0x1, P3 ;  /* 0x000000031d0d7211 */ /* 0x082fe400018f0eff */
[----:B------:R-:W2:Y:S04]  /*d0d0*/  LDL.LU R29, [R1+0x148] ;  /* 0x00014800011d7983 */ /* 0x000ea80000300800 */
[----:B------:R-:W-:Y:S04]  /*d0e0*/  STL [R1+0x1b80], R15 ;  /* 0x001b800f01007387 */ /* 0x000fe80000100800 */
[----:B------:R0:W-:Y:S02]  /*d0f0*/  STL [R1+0x1b4c], R13 ;  /* 0x001b4c0d01007387 */ /* 0x0001e40000100800 */
[----:B0-----:R-:W-:-:S02]  /*d100*/  LEA.HI.X.SX32 R13, R23, R3, 0x1, P4 ;  /* 0x00000003170d7211 */ /* 0x001fc400020f0eff */
[----:B------:R-:W2:Y:S01]  /*d110*/  LDL.LU R23, [R1+0x144] ;  /* 0x0001440001177983 */ /* 0x000ea20000300800 */
[----:B---3--:R-:W-:-:S05]  /*d120*/  LEA R15, P3, R26, R10, 0x1 ;  /* 0x0000000a1a0f7211 */ /* 0x008fca00078608ff */
[----:B------:R0:W-:Y:S04]  /*d130*/  STL [R1+0x1b88], R15 ;  /* 0x001b880f01007387 */ /* 0x0001e80000100800 */
[----:B------:R1:W-:Y:S01]  /*d140*/  STL [R1+0x1b54], R13 ;  /* 0x001b540d01007387 */ /* 0x0003e20000100800 */
[----:B----4-:R-:W-:Y:S02]  /*d150*/  LEA R16, P4, R9, R10, 0x1 ;  /* 0x0000000a09107211 */ /* 0x010fe400078808ff */
[----:B0-----:R-:W-:-:S03]  /*d160*/  LEA.HI.X.SX32 R15, R24, R3, 0x1, P5 ;  /* 0x00000003180f7211 */ /* 0x001fc600028f0eff */
[----:B------:R-:W-:Y:S04]  /*d170*/  STL [R1+0x1b90], R16 ;  /* 0x001b901001007387 */ /* 0x000fe80000100800 */
[----:B------:R-:W-:Y:S04]  /*d180*/  STL [R1+0x1b5c], R15 ;  /* 0x001b5c0f01007387 */ /* 0x000fe80000100800 */
[----:B------:R-:W3:Y:S01]  /*d190*/  LDL.LU R24, [R1+0x140] ;  /* 0x0001400001187983 */ /* 0x000ee20000300800 */
[----:B-1----:R-:W-:-:S05]  /*d1a0*/  LEA R13, P5, R14, R10, 0x1 ;  /* 0x0000000a0e0d7211 */ /* 0x002fca00078a08ff */
[----:B------:R0:W-:Y:S02]  /*d1b0*/  STL [R1+0x1b98], R13 ;  /* 0x001b980d01007387 */ /* 0x0001e40000100800 */
[----:B0-----:R-:W-:-:S05]  /*d1c0*/  LEA.HI.X.SX32 R13, R27, R3, 0x1, P6 ;  /* 0x000000031b0d7211 */ /* 0x001fca00030f0eff */
[----:B------:R0:W-:Y:S04]  /*d1d0*/  STL [R1+0x1b64], R13 ;  /* 0x001b640d01007387 */ /* 0x0001e80000100800 */
[----:B------:R-:W4:Y:S01]  /*d1e0*/  LDL.LU R27, [R1+0x138] ;  /* 0x00013800011b7983 */ /* 0x000f220000300800 */
[----:B------:R-:W-:Y:S02]  /*d1f0*/  LEA R15, P6, R21, R10, 0x1 ;  /* 0x0000000a150f7211 */ /* 0x000fe400078c08ff */
[----:B0-----:R-:W-:-:S03]  /*d200*/  LEA.HI.X.SX32 R13, R11, R3, 0x1, P0 ;  /* 0x000000030b0d7211 */ /* 0x001fc600000f0eff */
[----:B------:R0:W-:Y:S04]  /*d210*/  STL [R1+0x1ba0], R15 ;  /* 0x001ba00f01007387 */ /* 0x0001e80000100800 */
[----:B------:R-:W4:Y:S01]  /*d220*/  LDL.LU R11, [R1+0x130] ;  /* 0x00013000010b7983 */ /* 0x000f220000300800 */
[----:B0-----:R-:W-:-:S03]  /*d230*/  LEA R15, P0, R12, R10, 0x1 ;  /* 0x0000000a0c0f7211 */ /* 0x001fc600078008ff */
[----:B------:R0:W-:Y:S04]  /*d240*/  STL [R1+0x1b6c], R13 ;  /* 0x001b6c0d01007387 */ /* 0x0001e80000100800 */
[----:B------:R1:W-:Y:S01]  /*d250*/  STL [R1+0x1ba8], R15 ;  /* 0x001ba80f01007387 */ /* 0x0003e20000100800 */
[----:B0-----:R-:W-:-:S03]  /*d260*/  LEA.HI.X.SX32 R13, R22, R3, 0x1, P1 ;  /* 0x00000003160d7211 */ /* 0x001fc600008f0eff */
[----:B------:R-:W4:Y:S04]  /*d270*/  LDL.LU R22, [R1+0x12c] ;  /* 0x00012c0001167983 */ /* 0x000f280000300800 */
[----:B------:R0:W-:Y:S01]  /*d280*/  STL [R1+0x1b74], R13 ;  /* 0x001b740d01007387 */ /* 0x0001e20000100800 */
[----:B-1----:R-:W-:Y:S02]  /*d290*/  LEA R15, P1, R8, R10, 0x1 ;  /* 0x0000000a080f7211 */ /* 0x002fe400078208ff */
[-C--:B0-----:R-:W-:Y:S02]  /*d2a0*/  LEA.HI.X.SX32 R13, R25, R3.reuse, 0x1, P2 ;  /* 0x00000003190d7211 */ /* 0x081fe400010f0eff */
[----:B------:R-:W4:Y:S04]  /*d2b0*/  LDL.LU R25, [R1+0x128] ;  /* 0x0001280001197983 */ /* 0x000f280000300800 */
[----:B------:R-:W-:Y:S04]  /*d2c0*/  STL [R1+0x1bb0], R15 ;  /* 0x001bb00f01007387 */ /* 0x000fe80000100800 */
[----:B------:R0:W-:Y:S02]  /*d2d0*/  STL [R1+0x1b7c], R13 ;  /* 0x001b7c0d01007387 */ /* 0x0001e40000100800 */
[----:B0-----:R-:W-:-:S02]  /*d2e0*/  LEA.HI.X.SX32 R13, R26, R3, 0x1, P3 ;  /* 0x000000031a0d7211 */ /* 0x001fc400018f0eff */
[----:B------:R-:W4:Y:S01]  /*d2f0*/  LDL.LU R26, [R1+0x124] ;  /* 0x00012400011a7983 */ /* 0x000f220000300800 */
[----:B------:R-:W-:Y:S02]  /*d300*/  LEA R15, P2, R2, R10, 0x1 ;  /* 0x0000000a020f7211 */ /* 0x000fe400078408ff */
[----:B------:R-:W-:-:S03]  /*d310*/  LEA.HI.X.SX32 R9, R9, R3, 0x1, P4 ;  /* 0x0000000309097211 */ /* 0x000fc600020f0eff */
[----:B------:R0:W-:Y:S04]  /*d320*/  STL [R1+0x1bb8], R15 ;  /* 0x001bb80f01007387 */ /* 0x0001e80000100800 */
[----:B------:R1:W-:Y:S01]  /*d330*/  STL [R1+0x1b84], R13 ;  /* 0x001b840d01007387 */ /* 0x0003e20000100800 */
[----:B0-----:R-:W-:-:S03]  /*d340*/  LEA R15, P3, R0, R10, 0x1 ;  /* 0x0000000a000f7211 */ /* 0x001fc600078608ff */
[----:B-1----:R-:W4:Y:S04]  /*d350*/  LDL.LU R13, [R1+0x120] ;  /* 0x00012000010d7983 */ /* 0x002f280000300800 */
[----:B------:R-:W-:Y:S04]  /*d360*/  STL [R1+0x1bc0], R15 ;  /* 0x001bc00f01007387 */ /* 0x000fe80000100800 */
[----:B------:R0:W-:Y:S01]  /*d370*/  STL [R1+0x1b8c], R9 ;  /* 0x001b8c0901007387 */ /* 0x0001e20000100800 */
[-C--:B------:R-:W-:Y:S02]  /*d380*/  LEA.HI.X.SX32 R16, R21, R3.reuse, 0x1, P6 ;  /* 0x0000000315107211 */ /* 0x080fe400030f0eff */
[----:B0-----:R-:W-:-:S02]  /*d390*/  LEA.HI.X.SX32 R9, R14, R3, 0x1, P5 ;  /* 0x000000030e097211 */ /* 0x001fc400028f0eff */
[----:B------:R-:W4:Y:S01]  /*d3a0*/  LDL.LU R14, [R1+0x11c] ;  /* 0x00011c00010e7983 */ /* 0x000f220000300800 */
[----:B--2---:R-:W-:-:S05]  /*d3b0*/  LEA R15, P4, R19, R10, 0x1 ;  /* 0x0000000a130f7211 */ /* 0x004fca00078808ff */
[----:B------:R-:W-:Y:S04]  /*d3c0*/  STL [R1+0x1bc8], R15 ;  /* 0x001bc80f01007387 */ /* 0x000fe80000100800 */
[----:B------:R0:W-:Y:S04]  /*d3d0*/  STL [R1+0x1b94], R9 ;  /* 0x001b940901007387 */ /* 0x0001e80000100800 */
[----:B0-----:R-:W2:Y:S01]  /*d3e0*/  LDL.LU R9, [R1+0x118] ;  /* 0x0001180001097983 */ /* 0x001ea20000300800 */
[----:B------:R-:W-:-:S05]  /*d3f0*/  LEA R15, P5, R28, R10, 0x1 ;  /* 0x0000000a1c0f7211 */ /* 0x000fca00078a08ff */
[----:B------:R-:W-:Y:S04]  /*d400*/  STL [R1+0x1bd0], R15 ;  /* 0x001bd00f01007387 */ /* 0x000fe80000100800 */
[----:B------:R0:W-:Y:S02]  /*d410*/  STL [R1+0x1b9c], R16 ;  /* 0x001b9c1001007387 */ /* 0x0001e40000100800 */
[----:B0-----:R-:W-:Y:S02]  /*d420*/  LEA.HI.X.SX32 R16, R12, R3, 0x1, P0 ;  /* 0x000000030c107211 */ /* 0x001fe400000f0eff */
[----:B------:R-:W2:Y:S01]  /*d430*/  LDL.LU R12, [R1+0x114] ;  /* 0x00011400010c7983 */ /* 0x000ea20000300800 */
[----:B------:R-:W-:-:S05]  /*d440*/  LEA R15, P6, R29, R10, 0x1 ;  /* 0x0000000a1d0f7211 */ /* 0x000fca00078c08ff */
[----:B------:R0:W-:Y:S04]  /*d450*/  STL [R1+0x1bd8], R15 ;  /* 0x001bd80f01007387 */ /* 0x0001e80000100800 */
[----:B------:R-:W-:Y:S01]  /*d460*/  STL [R1+0x1ba4], R16 ;  /* 0x001ba41001007387 */ /* 0x000fe20000100800 */
[----:B0-----:R-:W-:-:S05]  /*d470*/  LEA R15, P0, R23, R10, 0x1 ;  /* 0x0000000a170f7211 */ /* 0x001fca00078008ff */
[----:B------:R-:W-:Y:S04]  /*d480*/  STL [R1+0x1be0], R15 ;  /* 0x001be00f01007387 */ /* 0x000fe80000100800 */
[----:B------:R-:W2:Y:S01]  /*d490*/  LDL.LU R21, [R1+0x110] ;  /* 0x0001100001157983 */ /* 0x000ea20000300800 */
[----:B------:R-:W-:-:S05]  /*d4a0*/  LEA.HI.X.SX32 R8, R8, R3, 0x1, P1 ;  /* 0x0000000308087211 */ /* 0x000fca00008f0eff */
[----:B------:R0:W-:Y:S01]  /*d4b0*/  STL [R1+0x1bac], R8 ;  /* 0x001bac0801007387 */ /* 0x0001e20000100800 */
[-C--:B------:R-:W-:Y:S02]  /*d4c0*/  LEA.HI.X.SX32 R0, R0, R3.reuse, 0x1, P3 ;  /* 0x0000000300007211 */ /* 0x080fe400018f0eff */
[----:B0-----:R-:W-:Y:S02]  /*d4d0*/  LEA.HI.X.SX32 R8, R2, R3, 0x1, P2 ;  /* 0x0000000302087211 */ /* 0x001fe400010f0eff */
[----:B---3--:R-:W-:-:S05]  /*d4e0*/  LEA R15, P1, R24, R10, 0x1 ;  /* 0x0000000a180f7211 */ /* 0x008fca00078208ff */
[----:B------:R-:W-:Y:S04]  /*d4f0*/  STL [R1+0x1be8], R15 ;  /* 0x001be80f01007387 */ /* 0x000fe80000100800 */
[----:B------:R0:W-:Y:S04]  /*d500*/  STL [R1+0x1bb4], R8 ;  /* 0x001bb40801007387 */ /* 0x0001e80000100800 */
[----:B0-----:R-:W3:Y:S01]  /*d510*/  LDL.LU R8, [R1+0x10c] ;  /* 0x00010c0001087983 */ /* 0x001ee20000300800 */
[----:B----4-:R-:W-:-:S05]  /*d520*/  LEA R2, P2, R27, R10, 0x1 ;  /* 0x0000000a1b027211 */ /* 0x010fca00078408ff */
[----:B------:R0:W-:Y:S04]  /*d530*/  STL [R1+0x1bf0], R2 ;  /* 0x001bf00201007387 */ /* 0x0001e80000100800 */
[----:B------:R1:W-:Y:S01]  /*d540*/  STL [R1+0x1bbc], R0 ;  /* 0x001bbc0001007387 */ /* 0x0003e20000100800 */
[----:B------:R-:W-:-:S03]  /*d550*/  LEA R15, P3, R11, R10, 0x1 ;  /* 0x0000000a0b0f7211 */ /* 0x000fc600078608ff */
[----:B0-----:R-:W4:Y:S01]  /*d560*/  LDL.LU R2, [R1+0x108] ;  /* 0x0001080001027983 */ /* 0x001f220000300800 */
[----:B-1----:R-:W-:-:S03]  /*d570*/  LEA.HI.X.SX32 R0, R19, R3, 0x1, P4 ;  /* 0x0000000313007211 */ /* 0x002fc600020f0eff */
[----:B------:R-:W-:Y:S04]  /*d580*/  STL [R1+0x1bf8], R15 ;  /* 0x001bf80f01007387 */ /* 0x000fe80000100800 */
[----:B------:R0:W-:Y:S04]  /*d590*/  STL [R1+0x1bc4], R0 ;  /* 0x001bc40001007387 */ /* 0x0001e80000100800 */
[----:B0-----:R-:W4:Y:S01]  /*d5a0*/  LDL.LU R0, [R1+0x104] ;  /* 0x0001040001007983 */ /* 0x001f220000300800 */
[----:B------:R-:W-:-:S03]  /*d5b0*/  LEA R15, P4, R22, R10, 0x1 ;  /* 0x0000000a160f7211 */ /* 0x000fc600078808ff */
[----:B------:R-:W4:Y:S04]  /*d5c0*/  LDL.LU R19, [R1+0x100] ;  /* 0x0001000001137983 */ /* 0x000f280000300800 */
[----:B------:R0:W-:Y:S02]  /*d5d0*/  STL [R1+0x1c00], R15 ;  /* 0x001c000f01007387 */ /* 0x0001e40000100800 */
[----:B0-----:R-:W-:Y:S02]  /*d5e0*/  LEA.HI.X.SX32 R15, R28, R3, 0x1, P5 ;  /* 0x000000031c0f7211 */ /* 0x001fe400028f0eff */
[----:B------:R-:W4:Y:S01]  /*d5f0*/  LDL.LU R28, [R1+0xfc] ;  /* 0x0000fc00011c7983 */ /* 0x000f220000300800 */
[----:B------:R-:W-:-:S03]  /*d600*/  LEA R16, P5, R25, R10, 0x1 ;  /* 0x0000000a19107211 */ /* 0x000fc600078a08ff */
[----:B------:R0:W-:Y:S04]  /*d610*/  STL [R1+0x1bcc], R15 ;  /* 0x001bcc0f01007387 */ /* 0x0001e80000100800 */
[----:B------:R1:W-:Y:S01]  /*d620*/  STL [R1+0x1c08], R16 ;  /* 0x001c081001007387 */ /* 0x0003e20000100800 */
[----:B0-----:R-:W-:-:S03]  /*d630*/  LEA.HI.X.SX32 R15, R29, R3, 0x1, P6 ;  /* 0x000000031d0f7211 */ /* 0x001fc600030f0eff */
[----:B------:R-:W4:Y:S01]  /*d640*/  LDL.LU R29, [R1+0xf8] ;  /* 0x0000f800011d7983 */ /* 0x000f220000300800 */
[----:B-1----:R-:W-:-:S03]  /*d650*/  LEA R16, P6, R26, R10, 0x1 ;  /* 0x0000000a1a107211 */ /* 0x002fc600078c08ff */
        /* <DEDUP_REMOVED lines=8> */
[----:B------:R-:W4:Y:S04]  /*d6e0*/  LDL.LU R24, [R1+0xf0] ;  /* 0x0000f00001187983 */ /* 0x000f280000300800 */
[----:B------:R0:W-:Y:S01]  /*d6f0*/  STL [R1+0x1be4], R15 ;  /* 0x001be40f01007387 */ /* 0x0001e20000100800 */
[----:B-1----:R-:W-:-:S05]  /*d700*/  LEA R16, P1, R14, R10, 0x1 ;  /* 0x0000000a0e107211 */ /* 0x002fca00078208ff */
[----:B------:R-:W-:Y:S01]  /*d710*/  STL [R1+0x1c20], R16 ;  /* 0x001c201001007387 */ /* 0x000fe20000100800 */
[----:B0-----:R-:W-:-:S03]  /*d720*/  LEA.HI.X.SX32 R15, R27, R3, 0x1, P2 ;  /* 0x000000031b0f7211 */ /* 0x001fc600010f0eff */
[----:B------:R-:W4:Y:S04]  /*d730*/  LDL.LU R27, [R1+0xec] ;  /* 0x0000ec00011b7983 */ /* 0x000f280000300800 */
[----:B------:R0:W-:Y:S02]  /*d740*/  STL [R1+0x1bec], R15 ;  /* 0x001bec0f01007387 */ /* 0x0001e40000100800 */
[----:B0-----:R-:W-:Y:S02]  /*d750*/  LEA.HI.X.SX32 R15, R11, R3, 0x1, P3 ;  /* 0x000000030b0f7211 */ /* 0x001fe400018f0eff */
[----:B--2---:R-:W-:-:S05]  /*d760*/  LEA R16, P2, R9, R10, 0x1 ;  /* 0x0000000a09107211 */ /* 0x004fca00078408ff */
[----:B------:R-:W-:Y:S04]  /*d770*/  STL [R1+0x1c28], R16 ;  /* 0x001c281001007387 */ /* 0x000fe80000100800 */
[----:B------:R0:W-:Y:S02]  /*d780*/  STL [R1+0x1bf4], R15 ;  /* 0x001bf40f01007387 */ /* 0x0001e40000100800 */
[----:B0-----:R-:W-:Y:S02]  /*d790*/  LEA.HI.X.SX32 R15, R22, R3, 0x1, P4 ;  /* 0x00000003160f7211 */ /* 0x001fe400020f0eff */
[----:B------:R-:W-:-:S05]  /*d7a0*/  LEA R11, P3, R12, R10, 0x1 ;  /* 0x0000000a0c0b7211 */ /* 0x000fca00078608ff */
[----:B------:R0:W-:Y:S04]  /*d7b0*/  STL [R1+0x1c30], R11 ;  /* 0x001c300b01007387 */ /* 0x0001e80000100800 */
[----:B------:R-:W-:Y:S04]  /*d7c0*/  STL [R1+0x1bfc], R15 ;  /* 0x001bfc0f01007387 */ /* 0x000fe80000100800 */
[----:B------:R-:W2:Y:S01]  /*d7d0*/  LDL.LU R22, [R1+0xe8] ;  /* 0x0000e80001167983 */ /* 0x000ea20000300800 */
[----:B0-----:R-:W-:-:S05]  /*d7e0*/  LEA R11, P4, R21, R10, 0x1 ;  /* 0x0000000a150b7211 */ /* 0x001fca00078808ff */
[----:B------:R0:W-:Y:S04]  /*d7f0*/  STL [R1+0x1c38], R11 ;  /* 0x001c380b01007387 */ /* 0x0001e80000100800 */
[----:B0-----:R-:W2:Y:S01]  /*d800*/  LDL.LU R11, [R1+0xe4] ;  /* 0x0000e400010b7983 */ /* 0x001ea20000300800 */
[----:B------:R-:W-:-:S05]  /*d810*/  LEA.HI.X.SX32 R15, R25, R3, 0x1, P5 ;  /* 0x00000003190f7211 */ /* 0x000fca00028f0eff */
[----:B------:R0:W-:Y:S04]  /*d820*/  STL [R1+0x1c04], R15 ;  /* 0x001c040f01007387 */ /* 0x0001e80000100800 */
[----:B------:R-:W2:Y:S01]  /*d830*/  LDL.LU R25, [R1+0xe0] ;  /* 0x0000e00001197983 */ /* 0x000ea20000300800 */
[----:B0-----:R-:W-:Y:S02]  /*d840*/  LEA.HI.X.SX32 R15, R26, R3, 0x1, P6 ;  /* 0x000000031a0f7211 */ /* 0x001fe400030f0eff */
[----:B---3--:R-:W-:-:S05]  /*d850*/  LEA R16, P5, R8, R10, 0x1 ;  /* 0x0000000a08107211 */ /* 0x008fca00078a08ff */
[----:B------:R-:W-:Y:S04]  /*d860*/  STL [R1+0x1c40], R16 ;  /* 0x001c401001007387 */ /* 0x000fe80000100800 */
[----:B------:R0:W-:Y:S04]  /*d870*/  STL [R1+0x1c0c], R15 ;  /* 0x001c0c0f01007387 */ /* 0x0001e80000100800 */
[----:B------:R-:W3:Y:S01]  /*d880*/  LDL.LU R26, [R1+0xdc] ;  /* 0x0000dc00011a7983 */ /* 0x000ee20000300800 */
[----:B0-----:R-:W-:Y:S02]  /*d890*/  LEA.HI.X.SX32 R15, R13, R3, 0x1, P0 ;  /* 0x000000030d0f7211 */ /* 0x001fe400000f0eff */
[----:B----4-:R-:W-:-:S05]  /*d8a0*/  LEA R16, P6, R2, R10, 0x1 ;  /* 0x0000000a02107211 */ /* 0x010fca00078c08ff */
[----:B------:R0:W-:Y:S01]  /*d8b0*/  STL [R1+0x1c48], R16 ;  /* 0x001c481001007387 */ /* 0x0001e20000100800 */
[----:B------:R-:W-:-:S03]  /*d8c0*/  LEA.HI.X.SX32 R13, R14, R3, 0x1, P1 ;  /* 0x000000030e0d7211 */ /* 0x000fc600008f0eff */
[----:B------:R1:W-:Y:S01]  /*d8d0*/  STL [R1+0x1c14], R15 ;  /* 0x001c140f01007387 */ /* 0x0003e20000100800 */
[-C--:B0-----:R-:W-:Y:S02]  /*d8e0*/  LEA R16, P0, R0, R10.reuse, 0x1 ;  /* 0x0000000a00107211 */ /* 0x081fe400078008ff */
[----:B-1----:R-:W-:-:S03]  /*d8f0*/  LEA R15, P1, R19, R10, 0x1 ;  /* 0x0000000a130f7211 */ /* 0x002fc600078208ff */
[----:B------:R-:W-:Y:S04]  /*d900*/  STL [R1+0x1c50], R16 ;  /* 0x001c501001007387 */ /* 0x000fe80000100800 */
[----:B------:R-:W4:Y:S04]  /*d910*/  LDL.LU R14, [R1+0xd8] ;  /* 0x0000d800010e7983 */ /* 0x000f280000300800 */
        /* <DEDUP_REMOVED lines=20> */
[----:B------:R0:W-:Y:S01]  /*da60*/  STL [R1+0x1c3c], R13 ;  /* 0x001c3c0d01007387 */ /* 0x0001e20000100800 */
[----:B------:R-:W-:-:S03]  /*da70*/  IMAD.MOV.U32 R17, RZ, RZ, R5 ;  /* 0x000000ffff117224 */ /* 0x000fc600078e0005 */
[----:B------:R-:W-:Y:S01]  /*da80*/  STL [R1+0x1c78], R15 ;  /* 0x001c780f01007387 */ /* 0x000fe20000100800 */
[----:B0-----:R-:W-:-:S05]  /*da90*/  LEA.HI.X.SX32 R13, R2, R3, 0x1, P6 ;  /* 0x00000003020d7211 */ /* 0x001fca00030f0eff */
[----:B------:R-:W-:Y:S04]  /*daa0*/  STL [R1+0x1c44], R13 ;  /* 0x001c440d01007387 */ /* 0x000fe80000100800 */
[----:B------:R-:W4:Y:S01]  /*dab0*/  LDL.LU R5, [R1+0xc4] ;  /* 0x0000c40001057983 */ /* 0x000f220000300800 */
[----:B------:R-:W-:Y:S02]  /*dac0*/  LEA R2, P6, R27, R10, 0x1 ;  /* 0x0000000a1b027211 */ /* 0x000fe400078c08ff */
[----:B------:R-:W-:-:S03]  /*dad0*/  LEA.HI.X.SX32 R0, R0, R3, 0x1, P0 ;  /* 0x0000000300007211 */ /* 0x000fc600000f0eff */
[----:B------:R2:W-:Y:S04]  /*dae0*/  STL [R1+0x1c80], R2 ;  /* 0x001c800201007387 */ /* 0x0005e80000100800 */
[----:B------:R-:W-:Y:S01]  /*daf0*/  STL [R1+0x1c4c], R0 ;  /* 0x001c4c0001007387 */ /* 0x000fe20000100800 */
[----:B------:R-:W-:Y:S01]  /*db00*/  IMAD.MOV.U32 R16, RZ, RZ, R4 ;  /* 0x000000ffff107224 */ /* 0x000fe200078e0004 */
[----:B------:R-:W-:Y:S02]  /*db10*/  LEA.HI.X.SX32 R4, R19, R3, 0x1, P1 ;  /* 0x0000000313047211 */ /* 0x000fe400008f0eff */
[----:B--2---:R-:W-:-:S05]  /*db20*/  LEA R2, P0, R22, R10, 0x1 ;  /* 0x0000000a16027211 */ /* 0x004fca00078008ff */
[----:B------:R0:W-:Y:S04]  /*db30*/  STL [R1+0x1c88], R2 ;  /* 0x001c880201007387 */ /* 0x0001e80000100800 */
[----:B0-----:R-:W2:Y:S04]  /*db40*/  LDL.LU R2, [R1+0xc0] ;  /* 0x0000c00001027983 */ /* 0x001ea80000300800 */
[----:B------:R-:W-:Y:S01]  /*db50*/  STL [R1+0x1c54], R4 ;  /* 0x001c540401007387 */ /* 0x000fe20000100800 */
[----:B------:R-:W-:-:S05]  /*db60*/  LEA R0, P1, R11, R10, 0x1 ;  /* 0x0000000a0b007211 */ /* 0x000fca00078208ff */
[----:B------:R0:W-:Y:S04]  /*db70*/  STL [R1+0x1c90], R0 ;  /* 0x001c900001007387 */ /* 0x0001e80000100800 */
[----:B0-----:R-:W2:Y:S01]  /*db80*/  LDL.LU R0, [R1+0xbc] ;  /* 0x0000bc0001007983 */ /* 0x001ea20000300800 */
[----:B------:R-:W-:Y:S02]  /*db90*/  LEA.HI.X.SX32 R13, R28, R3, 0x1, P2 ;  /* 0x000000031c0d7211 */ /* 0x000fe400010f0eff */
[----:B------:R-:W-:-:S03]  /*dba0*/  LEA R4, P2, R25, R10, 0x1 ;  /* 0x0000000a19047211 */ /* 0x000fc600078408ff */
[----:B------:R0:W-:Y:S04]  /*dbb0*/  STL [R1+0x1c5c], R13 ;  /* 0x001c5c0d01007387 */ /* 0x0001e80000100800 */
[----:B------:R-:W2:Y:S01]  /*dbc0*/  LDL.LU R19, [R1+0xb8] ;  /* 0x0000b80001137983 */ /* 0x000ea20000300800 */
[----:B0-----:R-:W-:-:S03]  /*dbd0*/  LEA.HI.X.SX32 R13, R29, R3, 0x1, P3 ;  /* 0x000000031d0d7211 */ /* 0x001fc600018f0eff */
[----:B------:R3:W-:Y:S04]  /*dbe0*/  STL [R1+0x1c98], R4 ;  /* 0x001c980401007387 */ /* 0x0007e80000100800 */
[----:B------:R0:W-:Y:S04]  /*dbf0*/  STL [R1+0x1c64], R13 ;  /* 0x001c640d01007387 */ /* 0x0001e80000100800 */
[----:B------:R-:W2:Y:S01]  /*dc00*/  LDL.LU R28, [R1+0xb4] ;  /* 0x0000b400011c7983 */ /* 0x000ea20000300800 */
[----:B---3--:R-:W-:-:S03]  /*dc10*/  LEA R4, P3, R26, R10, 0x1 ;  /* 0x0000000a1a047211 */ /* 0x008fc600078608ff */
[----:B------:R-:W3:Y:S01]  /*dc20*/  LDL.LU R29, [R1+0xb0] ;  /* 0x0000b000011d7983 */ /* 0x000ee20000300800 */
[----:B0-----:R-:W-:-:S03]  /*dc30*/  LEA.HI.X.SX32 R13, R23, R3, 0x1, P4 ;  /* 0x00000003170d7211 */ /* 0x001fc600020f0eff */
[----:B------:R0:W-:Y:S04]  /*dc40*/  STL [R1+0x1ca0], R4 ;  /* 0x001ca00401007387 */ /* 0x0001e80000100800 */
[----:B0-----:R-:W3:Y:S04]  /*dc50*/  LDL.LU R4, [R1+0xa8] ;  /* 0x0000a80001047983 */ /* 0x001ee80000300800 */
[----:B------:R0:W-:Y:S04]  /*dc60*/  STL [R1+0x1c6c], R13 ;  /* 0x001c6c0d01007387 */ /* 0x0001e80000100800 */
[----:B------:R-:W3:Y:S01]  /*dc70*/  LDL.LU R23, [R1+0xa0] ;  /* 0x0000a00001177983 */ /* 0x000ee20000300800 */
[----:B0-----:R-:W-:-:S02]  /*dc80*/  LEA.HI.X.SX32 R13, R24, R3, 0x1, P5 ;  /* 0x00000003180d7211 */ /* 0x001fc400028f0eff */
[----:B----4-:R-:W-:-:S05]  /*dc90*/  LEA R15, P4, R14, R10, 0x1 ;  /* 0x0000000a0e0f7211 */ /* 0x010fca00078808ff */
[----:B------:R0:W-:Y:S04]  /*dca0*/  STL [R1+0x1ca8], R15 ;  /* 0x001ca80f01007387 */ /* 0x0001e80000100800 */
[----:B------:R1:W-:Y:S04]  /*dcb0*/  STL [R1+0x1c74], R13 ;  /* 0x001c740d01007387 */ /* 0x0003e80000100800 */
[----:B------:R-:W4:Y:S01]  /*dcc0*/  LDL.LU R24, [R1+0x98] ;  /* 0x0000980001187983 */ /* 0x000f220000300800 */
[----:B0-----:R-:W-:Y:S02]  /*dcd0*/  LEA R15, P5, R9, R10, 0x1 ;  /* 0x0000000a090f7211 */ /* 0x001fe400078a08ff */
[----:B-1----:R-:W-:-:S03]  /*dce0*/  LEA.HI.X.SX32 R13, R27, R3, 0x1, P6 ;  /* 0x000000031b0d7211 */ /* 0x002fc600030f0eff */
[----:B------:R0:W-:Y:S04]  /*dcf0*/  STL [R1+0x1cb0], R15 ;  /* 0x001cb00f01007387 */ /* 0x0001e80000100800 */
[----:B------:R1:W-:Y:S04]  /*dd00*/  STL [R1+0x1c7c], R13 ;  /* 0x001c7c0d01007387 */ /* 0x0003e80000100800 */
[----:B------:R-:W4:Y:S01]  /*dd10*/  LDL.LU R27, [R1+0x94] ;  /* 0x00009400011b7983 */ /* 0x000f220000300800 */
[----:B0-----:R-:W-:Y:S02]  /*dd20*/  LEA R15, P6, R12, R10, 0x1 ;  /* 0x0000000a0c0f7211 */ /* 0x001fe400078c08ff */
[----:B-1----:R-:W-:-:S03]  /*dd30*/  LEA.HI.X.SX32 R13, R22, R3, 0x1, P0 ;  /* 0x00000003160d7211 */ /* 0x002fc600000f0eff */
[----:B------:R0:W-:Y:S04]  /*dd40*/  STL [R1+0x1cb8], R15 ;  /* 0x001cb80f01007387 */ /* 0x0001e80000100800 */
[----:B------:R-:W4:Y:S04]  /*dd50*/  LDL.LU R22, [R1+0x8c] ;  /* 0x00008c0001167983 */ /* 0x000f280000300800 */
[----:B------:R1:W-:Y:S01]  /*dd60*/  STL [R1+0x1c84], R13 ;  /* 0x001c840d01007387 */ /* 0x0003e20000100800 */
[----:B0-----:R-:W-:Y:S02]  /*dd70*/  LEA R15, P0, R21, R10, 0x1 ;  /* 0x0000000a150f7211 */ /* 0x001fe400078008ff */
[----:B-1----:R-:W-:-:S03]  /*dd80*/  LEA.HI.X.SX32 R13, R11, R3, 0x1, P1 ;  /* 0x000000030b0d7211 */ /* 0x002fc600008f0eff */
[----:B------:R-:W-:Y:S04]  /*dd90*/  STL [R1+0x1cc0], R15 ;  /* 0x001cc00f01007387 */ /* 0x000fe80000100800 */
[----:B------:R0:W-:Y:S01]  /*dda0*/  STL [R1+0x1c8c], R13 ;  /* 0x001c8c0d01007387 */ /* 0x0001e20000100800 */
[----:B------:R-:W-:Y:S02]  /*ddb0*/  LEA R11, P1, R8, R10, 0x1 ;  /* 0x0000000a080b7211 */ /* 0x000fe400078208ff */
[----:B0-----:R-:W-:-:S03]  /*ddc0*/  LEA.HI.X.SX32 R13, R25, R3, 0x1, P2 ;  /* 0x00000003190d7211 */ /* 0x001fc600010f0eff */
[----:B------:R0:W-:Y:S04]  /*ddd0*/  STL [R1+0x1cc8], R11 ;  /* 0x001cc80b01007387 */ /* 0x0001e80000100800 */
[----:B------:R-:W-:Y:S04]  /*dde0*/  STL [R1+0x1c94], R13 ;  /* 0x001c940d01007387 */ /* 0x000fe80000100800 */
[----:B------:R-:W4:Y:S01]  /*ddf0*/  LDL.LU R25, [R1+0x84] ;  /* 0x0000840001197983 */ /* 0x000f220000300800 */
[----:B0-----:R-:W-:-:S05]  /*de00*/  LEA R11, P2, R5, R10, 0x1 ;  /* 0x0000000a050b7211 */ /* 0x001fca00078408ff */
[----:B------:R0:W-:Y:S02]  /*de10*/  STL [R1+0x1cd0], R11 ;  /* 0x001cd00b01007387 */ /* 0x0001e40000100800 */
[-C--:B0-----:R-:W-:Y:S02]  /*de20*/  LEA.HI.X.SX32 R11, R26, R3.reuse, 0x1, P3 ;  /* 0x000000031a0b7211 */ /* 0x081fe400018f0eff */
[----:B------:R-:W4:Y:S01]  /*de30*/  LDL.LU R26, [R1+0x7c] ;  /* 0x00007c00011a7983 */ /* 0x000f220000300800 */
[----:B------:R-:W-:-:S03]  /*de40*/  LEA.HI.X.SX32 R13, R14, R3, 0x1, P4 ;  /* 0x000000030e0d7211 */ /* 0x000fc600020f0eff */
[----:B------:R-:W-:Y:S01]  /*de50*/  STL [R1+0x1c9c], R11 ;  /* 0x001c9c0b01007387 */ /* 0x000fe20000100800 */
[----:B--2---:R-:W-:-:S05]  /*de60*/  LEA R15, P3, R2, R10, 0x1 ;  /* 0x0000000a020f7211 */ /* 0x004fca00078608ff */
[----:B------:R-:W-:Y:S04]  /*de70*/  STL [R1+0x1cd8], R15 ;  /* 0x001cd80f01007387 */ /* 0x000fe80000100800 */
[----:B------:R-:W2:Y:S04]  /*de80*/  LDL.LU R14, [R1+0x78] ;  /* 0x00007800010e7983 */ /* 0x000ea80000300800 */
[----:B------:R0:W-:Y:S02]  /*de90*/  STL [R1+0x1ca4], R13 ;  /* 0x001ca40d01007387 */ /* 0x0001e40000100800 */
[----:B0-----:R-:W-:-:S02]  /*dea0*/  LEA.HI.X.SX32 R13, R9, R3, 0x1, P5 ;  /* 0x00000003090d7211 */ /* 0x001fc400028f0eff */
[----:B------:R-:W-:Y:S02]  /*deb0*/  LEA.HI.X.SX32 R9, R12, R3, 0x1, P6 ;  /* 0x000000030c097211 */ /* 0x000fe400030f0eff */
[----:B------:R-:W-:-:S05]  /*dec0*/  LEA R11, P4, R0, R10, 0x1 ;  /* 0x0000000a000b7211 */ /* 0x000fca00078808ff */
[----:B------:R0:W-:Y:S04]  /*ded0*/  STL [R1+0x1ce0], R11 ;  /* 0x001ce00b01007387 */ /* 0x0001e80000100800 */
[----:B------:R-:W-:Y:S04]  /*dee0*/  STL [R1+0x1cac], R13 ;  /* 0x001cac0d01007387 */ /* 0x000fe80000100800 */
[----:B------:R-:W2:Y:S01]  /*def0*/  LDL.LU R12, [R1+0x74] ;  /* 0x00007400010c7983 */ /* 0x000ea20000300800 */
[----:B0-----:R-:W-:-:S05]  /*df00*/  LEA R11, P5, R19, R10, 0x1 ;  /* 0x0000000a130b7211 */ /* 0x001fca00078a08ff */
[----:B------:R0:W-:Y:S04]  /*df10*/  STL [R1+0x1ce8], R11 ;  /* 0x001ce80b01007387 */ /* 0x0001e80000100800 */
[----:B------:R1:W-:Y:S01]  /*df20*/  STL [R1+0x1cb4], R9 ;  /* 0x001cb40901007387 */ /* 0x0003e20000100800 */
[----:B0-----:R-:W-:Y:S02]  /*df30*/  LEA R11, P6, R28, R10, 0x1 ;  /* 0x0000000a1c0b7211 */ /* 0x001fe400078c08ff */
[----:B-1----:R-:W-:-:S03]  /*df40*/  LEA.HI.X.SX32 R9, R21, R3, 0x1, P0 ;  /* 0x0000000315097211 */ /* 0x002fc600000f0eff */
[----:B------:R0:W-:Y:S01]  /*df50*/  STL [R1+0x1cf0], R11 ;  /* 0x001cf00b01007387 */ /* 0x0001e20000100800 */
[----:B---3--:R-:W-:-:S03]  /*df60*/  LEA R13, P0, R29, R10, 0x1 ;  /* 0x0000000a1d0d7211 */ /* 0x008fc600078008ff */
[----:B------:R1:W-:Y:S01]  /*df70*/  STL [R1+0x1cbc], R9 ;  /* 0x001cbc0901007387 */ /* 0x0003e20000100800 */
[-C--:B------:R-:W-:Y:S02]  /*df80*/  LEA.HI.X.SX32 R5, R5, R3.reuse, 0x1, P2 ;  /* 0x0000000305057211 */ /* 0x080fe400010f0eff */
[----:B0-----:R-:W-:Y:S01]  /*df90*/  LEA.HI.X.SX32 R11, R8, R3, 0x1, P1 ;  /* 0x00000003080b7211 */ /* 0x001fe200008f0eff */
[----:B------:R-:W-:Y:S01]  /*dfa0*/  STL [R1+0x1cf8], R13 ;  /* 0x001cf80d01007387 */ /* 0x000fe20000100800 */
[----:B-1----:R-:W-:-:S03]  /*dfb0*/  LEA R9, P1, R4, R10, 0x1 ;  /* 0x0000000a04097211 */ /* 0x002fc600078208ff */
[----:B------:R-:W3:Y:S04]  /*dfc0*/  LDL.LU R8, [R1+0x70] ;  /* 0x0000700001087983 */ /* 0x000ee80000300800 */
[----:B------:R0:W-:Y:S04]  /*dfd0*/  STL [R1+0x1cc4], R11 ;  /* 0x001cc40b01007387 */ /* 0x0001e80000100800 */
[----:B------:R1:W-:Y:S04]  /*dfe0*/  STL [R1+0x1d00], R9 ;  /* 0x001d000901007387 */ /* 0x0003e80000100800 */
[----:B------:R4:W-:Y:S01]  /*dff0*/  STL [R1+0x1ccc], R5 ;  /* 0x001ccc0501007387 */ /* 0x0009e20000100800 */
[----:B0-----:R-:W-:-:S02]  /*e000*/  LEA R11, P2, R23, R10, 0x1 ;  /* 0x0000000a170b7211 */ /* 0x001fc400078408ff */
[-C--:B-1----:R-:W-:Y:S01]  /*e010*/  LEA.HI.X.SX32 R9, R2, R3.reuse, 0x1, P3 ;  /* 0x0000000302097211 */ /* 0x082fe200018f0eff */
[----:B----4-:R-:W4:Y:S01]  /*e020*/  LDL.LU R5, [R1+0x6c] ;  /* 0x00006c0001057983 */ /* 0x010f220000300800 */
[-C--:B------:R-:W-:Y:S02]  /*e030*/  LEA R2, P3, R24, R10.reuse, 0x1 ;  /* 0x0000000a18027211 */ /* 0x080fe400078608ff */
[----:B------:R-:W-:Y:S01]  /*e040*/  LEA.HI.X.SX32 R0, R0, R3, 0x1, P4 ;  /* 0x0000000300007211 */ /* 0x000fe200020f0eff */
[----:B------:R-:W-:Y:S04]  /*e050*/  STL [R1+0x1d08], R11 ;  /* 0x001d080b01007387 */ /* 0x000fe80000100800 */
[----:B------:R0:W-:Y:S04]  /*e060*/  STL [R1+0x1cd4], R9 ;  /* 0x001cd40901007387 */ /* 0x0001e80000100800 */
[----:B------:R1:W-:Y:S01]  /*e070*/  STL [R1+0x1d10], R2 ;  /* 0x001d100201007387 */ /* 0x0003e20000100800 */
[----:B0-----:R-:W-:-:S03]  /*e080*/  LEA R9, P4, R27, R10, 0x1 ;  /* 0x0000000a1b097211 */ /* 0x001fc600078808ff */
[----:B-1----:R-:W4:Y:S04]  /*e090*/  LDL.LU R2, [R1+0x64] ;  /* 0x0000640001027983 */ /* 0x002f280000300800 */
[----:B------:R0:W-:Y:S04]  /*e0a0*/  STL [R1+0x1cdc], R0 ;  /* 0x001cdc0001007387 */ /* 0x0001e80000100800 */
[----:B------:R1:W-:Y:S01]  /*e0b0*/  STL [R1+0x1d18], R9 ;  /* 0x001d180901007387 */ /* 0x0003e20000100800 */
[----:B0-----:R-:W-:Y:S02]  /*e0c0*/  LEA.HI.X.SX32 R0, R19, R3, 0x1, P5 ;  /* 0x0000000313007211 */ /* 0x001fe400028f0eff */
[----:B-1----:R-:W-:-:S03]  /*e0d0*/  LEA R9, P5, R22, R10, 0x1 ;  /* 0x0000000a16097211 */ /* 0x002fc600078a08ff */
[----:B------:R0:W-:Y:S01]  /*e0e0*/  STL [R1+0x1ce4], R0 ;  /* 0x001ce40001007387 */ /* 0x0001e20000100800 */
[----:B------:R-:W-:-:S03]  /*e0f0*/  IMAD.MOV.U32 R21, RZ, RZ, R17 ;  /* 0x000000ffff157224 */ /* 0x000fc600078e0011 */
[----:B0-----:R-:W4:Y:S04]  /*e100*/  LDL.LU R0, [R1+0x60] ;  /* 0x0000600001007983 */ /* 0x001f280000300800 */
[----:B------:R0:W-:Y:S01]  /*e110*/  STL [R1+0x1d20], R9 ;  /* 0x001d200901007387 */ /* 0x0001e20000100800 */
[----:B------:R-:W-:Y:S01]  /*e120*/  IMAD.MOV.U32 R17, RZ, RZ, R7 ;  /* 0x000000ffff117224 */ /* 0x000fe200078e0007 */
[----:B0-----:R-:W-:Y:S02]  /*e130*/  LEA.HI.X.SX32 R9, R28, R3, 0x1, P6 ;  /* 0x000000031c097211 */ /* 0x001fe400030f0eff */
[----:B------:R-:W-:-:S03]  /*e140*/  LEA R7, P6, R25, R10, 0x1 ;  /* 0x0000000a19077211 */ /* 0x000fc600078c08ff */
[----:B------:R-:W-:Y:S04]  /*e150*/  STL [R1+0x1cec], R9 ;  /* 0x001cec0901007387 */ /* 0x000fe80000100800 */
[----:B------:R-:W4:Y:S01]  /*e160*/  LDL.LU R19, [R1+0x5c] ;  /* 0x00005c0001137983 */ /* 0x000f220000300800 */
[----:B------:R-:W-:-:S03]  /*e170*/  IMAD.MOV.U32 R20, RZ, RZ, R16 ;  /* 0x000000ffff147224 */ /* 0x000fc600078e0010 */
[----:B------:R0:W-:Y:S01]  /*e180*/  STL [R1+0x1d28], R7 ;  /* 0x001d280701007387 */ /* 0x0001e20000100800 */
[----:B------:R-:W-:Y:S01]  /*e190*/  IMAD.MOV.U32 R16, RZ, RZ, R6 ;  /* 0x000000ffff107224 */ /* 0x000fe200078e0006 */
[----:B------:R-:W-:Y:S02]  /*e1a0*/  LEA.HI.X.SX32 R6, R29, R3, 0x1, P0 ;  /* 0x000000031d067211 */ /* 0x000fe400000f0eff */
[----:B------:R-:W4:Y:S04]  /*e1b0*/  LDL.LU R28, [R1+0x58] ;  /* 0x00005800011c7983 */ /* 0x000f280000300800 */
[----:B------:R1:W-:Y:S04]  /*e1c0*/  STL [R1+0x1cf4], R6 ;  /* 0x001cf40601007387 */ /* 0x0003e80000100800 */
[----:B------:R-:W4:Y:S01]  /*e1d0*/  LDL.LU R29, [R1+0x54] ;  /* 0x00005400011d7983 */ /* 0x000f220000300800 */
[----:B0-----:R-:W-:-:S05]  /*e1e0*/  LEA R7, P0, R26, R10, 0x1 ;  /* 0x0000000a1a077211 */ /* 0x001fca00078008ff */
[----:B------:R-:W-:Y:S01]  /*e1f0*/  STL [R1+0x1d30], R7 ;  /* 0x001d300701007387 */ /* 0x000fe20000100800 */
[----:B-1----:R-:W-:-:S03]  /*e200*/  LEA.HI.X.SX32 R6, R4, R3, 0x1, P1 ;  /* 0x0000000304067211 */ /* 0x002fc600008f0eff */
[----:B------:R-:W4:Y:S04]  /*e210*/  LDL.LU R18, [R1+0x50] ;  /* 0x0000500001127983 */ /* 0x000f280000300800 */
[----:B------:R0:W-:Y:S04]  /*e220*/  STL [R1+0x1cfc], R6 ;  /* 0x001cfc0601007387 */ /* 0x0001e80000100800 */
[----:B------:R-:W4:Y:S01]  /*e230*/  LDL.LU R15, [R1+0x4c] ;  /* 0x00004c00010f7983 */ /* 0x000f220000300800 */
[----:B0-----:R-:W-:Y:S02]  /*e240*/  LEA.HI.X.SX32 R6, R23, R3, 0x1, P2 ;  /* 0x0000000317067211 */ /* 0x001fe400010f0eff */
[----:B--2---:R-:W-:-:S05]  /*e250*/  LEA R4, P1, R14, R10, 0x1 ;  /* 0x0000000a0e047211 */ /* 0x004fca00078208ff */
[----:B------:R0:W-:Y:S04]  /*e260*/  STL [R1+0x1d38], R4 ;  /* 0x001d380401007387 */ /* 0x0001e80000100800 */
[----:B------:R-:W2:Y:S04]  /*e270*/  LDL.LU R13, [R1+0x48] ;  /* 0x00004800010d7983 */ /* 0x000ea80000300800 */
[----:B------:R1:W-:Y:S04]  /*e280*/  STL [R1+0x1d04], R6 ;  /* 0x001d040601007387 */ /* 0x0003e80000100800 */
[----:B------:R-:W2:Y:S04]  /*e290*/  LDL.LU R11, [R1+0x40] ;  /* 0x00004000010b7983 */ /* 0x000ea80000300800 */
[----:B------:R-:W2:Y:S01]  /*e2a0*/  LDL.LU R9, [R1+0x3c] ;  /* 0x00003c0001097983 */ /* 0x000ea20000300800 */
[----:B0-----:R-:W-:-:S05]  /*e2b0*/  LEA R4, P2, R12, R10, 0x1 ;  /* 0x0000000a0c047211 */ /* 0x001fca00078408ff */
[----:B------:R0:W-:Y:S04]  /*e2c0*/  STL [R1+0x1d40], R4 ;  /* 0x001d400401007387 */ /* 0x0001e80000100800 */
[----:B------:R-:W2:Y:S04]  /*e2d0*/  LDL.LU R7, [R1+0x38] ;  /* 0x0000380001077983 */ /* 0x000ea80000300800 */
[----:B-1----:R-:W2:Y:S01]  /*e2e0*/  LDL.LU R6, [R1+0x30] ;  /* 0x0000300001067983 */ /* 0x002ea20000300800 */
[-C--:B0-----:R-:W-:Y:S02]  /*e2f0*/  LEA.HI.X.SX32 R4, R24, R3.reuse, 0x1, P3 ;  /* 0x0000000318047211 */ /* 0x081fe400018f0eff */
[----:B------:R-:W-:-:S03]  /*e300*/  LEA.HI.X.SX32 R24, R27, R3, 0x1, P4 ;  /* 0x000000031b187211 */ /* 0x000fc600020f0eff */
[----:B------:R0:W-:Y:S01]  /*e310*/  STL [R1+0x1d0c], R4 ;  /* 0x001d0c0401007387 */ /* 0x0001e20000100800 */
[----:B------:R-:W-:-:S03]  /*e320*/  LEA.HI.X.SX32 R22, R22, R3, 0x1, P5 ;  /* 0x0000000316167211 */ /* 0x000fc600028f0eff */
[----:B0-----:R-:W2:Y:S01]  /*e330*/  LDL.LU R4, [R1+0x28] ;  /* 0x0000280001047983 */ /* 0x001ea20000300800 */
[----:B---3--:R-:W-:-:S05]  /*e340*/  LEA R23, P3, R8, R10, 0x1 ;  /* 0x0000000a08177211 */ /* 0x008fca00078608ff */
[----:B------:R0:W-:Y:S01]  /*e350*/  STL [R1+0x1d48], R23 ;  /* 0x001d481701007387 */ /* 0x0001e20000100800 */
[----:B------:R-:W-:-:S03]  /*e360*/  LEA.HI.X.SX32 R25, R25, R3, 0x1, P6 ;  /* 0x0000000319197211 */ /* 0x000fc600030f0eff */
[----:B0-----:R-:W3:Y:S04]  /*e370*/  LDL.LU R23, [R1+0x24] ;  /* 0x0000240001177983 */ /* 0x001ee80000300800 */
[----:B------:R0:W-:Y:S01]  /*e380*/  STL [R1+0x1d14], R24 ;  /* 0x001d141801007387 */ /* 0x0001e20000100800 */
[----:B----4-:R-:W-:-:S03]  /*e390*/  LEA R27, P4, R5, R10, 0x1 ;  /* 0x0000000a051b7211 */ /* 0x010fc600078808ff */
[----:B0-----:R-:W4:Y:S04]  /*e3a0*/  LDL.LU R24, [R1+0x1c] ;  /* 0x00001c0001187983 */ /* 0x001f280000300800 */
[----:B------:R0:W-:Y:S04]  /*e3b0*/  STL [R1+0x1d50], R27 ;  /* 0x001d501b01007387 */ /* 0x0001e80000100800 */
[----:B0-----:R-:W3:Y:S04]  /*e3c0*/  LDL.LU R27, [R1+0x18] ;  /* 0x00001800011b7983 */ /* 0x001ee80000300800 */
[----:B------:R0:W-:Y:S02]  /*e3d0*/  STL [R1+0x1d1c], R22 ;  /* 0x001d1c1601007387 */ /* 0x0001e40000100800 */
[----:B0-----:R-:W-:-:S05]  /*e3e0*/  LEA R22, P5, R2, R10, 0x1 ;  /* 0x0000000a02167211 */ /* 0x001fca00078a08ff */
[----:B------:R0:W-:Y:S01]  /*e3f0*/  STL [R1+0x1d58], R22 ;  /* 0x001d581601007387 */ /* 0x0001e20000100800 */
[----:B------:R-:W-:-:S03]  /*e400*/  LEA.HI.X.SX32 R26, R26, R3, 0x1, P0 ;  /* 0x000000031a1a7211 */ /* 0x000fc600000f0eff */
        /* <DEDUP_REMOVED lines=10> */
[----:B0-----:R-:W4:Y:S04]  /*e4b0*/  LDL.LU R26, [R1+0x1f1c] ;  /* 0x001f1c00011a7983 */ /* 0x001f280000300800 */
        /* <DEDUP_REMOVED lines=21> */
[----:B--2---:R-:W-:-:S05]  /*e610*/  LEA R2, P5, R13, R10, 0x1 ;  /* 0x0000000a0d027211 */ /* 0x004fca00078a08ff */
[----:B------:R0:W-:Y:S01]  /*e620*/  STL [R1+0x1d90], R2 ;  /* 0x001d900201007387 */ /* 0x0001e20000100800 */
[----:B------:R-:W-:-:S03]  /*e630*/  LEA.HI.X.SX32 R19, R19, R3, 0x1, P0 ;  /* 0x0000000313137211 */ /* 0x000fc600000f0eff */
[----:B0-----:R-:W2:Y:S04]  /*e640*/  LDL.LU R2, [R1+0x1f08] ;  /* 0x001f080001027983 */ /* 0x001ea80000300800 */
[----:B------:R0:W-:Y:S02]  /*e650*/  STL [R1+0x1d5c], R0 ;  /* 0x001d5c0001007387 */ /* 0x0001e40000100800 */
[----:B0-----:R-:W-:-:S05]  /*e660*/  LEA R0, P6, R11, R10, 0x1 ;  /* 0x0000000a0b007211 */ /* 0x001fca00078c08ff */
        /* <DEDUP_REMOVED lines=10> */
[----:B------:R0:W-:Y:S04]  /*e710*/  STL [R1+0x1da8], R28 ;  /* 0x001da81c01007387 */ /* 0x0001e80000100800 */
[----:B0-----:R-:W2:Y:S04]  /*e720*/  LDL.LU R28, [R1+0x1efc] ;  /* 0x001efc00011c7983 */ /* 0x001ea80000300800 */
[----:B------:R0:W-:Y:S02]  /*e730*/  STL [R1+0x1d74], R29 ;  /* 0x001d741d01007387 */ /* 0x0001e40000100800 */
[----:B0-----:R-:W-:-:S05]  /*e740*/  LEA R29, P2, R6, R10, 0x1 ;  /* 0x0000000a061d7211 */ /* 0x001fca00078408ff */
[----:B------:R0:W-:Y:S04]  /*e750*/  STL [R1+0x1db0], R29 ;  /* 0x001db01d01007387 */ /* 0x0001e80000100800 */
[----:B0-----:R-:W2:Y:S01]  /*e760*/  LDL.LU R29, [R1+0x1ef8] ;  /* 0x001ef800011d7983 */ /* 0x001ea20000300800 */
[-C--:B------:R-:W-:Y:S02]  /*e770*/  LEA.HI.X.SX32 R18, R18, R3.reuse, 0x1, P3 ;  /* 0x0000000312127211 */ /* 0x080fe400018f0eff */
[----:B------:R-:W-:-:S03]  /*e780*/  LEA.HI.X.SX32 R15, R15, R3, 0x1, P4 ;  /* 0x000000030f0f7211 */ /* 0x000fc600020f0eff */
[----:B------:R0:W-:Y:S01]  /*e790*/  STL [R1+0x1d7c], R18 ;  /* 0x001d7c1201007387 */ /* 0x0001e20000100800 */
[----:B------:R-:W-:Y:S02]  /*e7a0*/  LEA.HI.X.SX32 R13, R13, R3, 0x1, P5 ;  /* 0x000000030d0d7211 */ /* 0x000fe400028f0eff */
[----:B0-----:R-:W-:-:S05]  /*e7b0*/  LEA R18, P3, R4, R10, 0x1 ;  /* 0x0000000a04127211 */ /* 0x001fca00078608ff */
[----:B------:R3:W-:Y:S01]  /*e7c0*/  STL [R1+0x1db8], R18 ;  /* 0x001db81201007387 */ /* 0x0007e20000100800 */
[----:B------:R-:W-:-:S03]  /*e7d0*/  LEA.HI.X.SX32 R11, R11, R3, 0x1, P6 ;  /* 0x000000030b0b7211 */ /* 0x000fc600030f0eff */
[----:B------:R4:W-:Y:S01]  /*e7e0*/  STL [R1+0x1d84], R15 ;  /* 0x001d840f01007387 */ /* 0x0009e20000100800 */
[-C--:B---3--:R-:W-:Y:S02]  /*e7f0*/  LEA R18, P4, R23, R10.reuse, 0x1 ;  /* 0x0000000a17127211 */ /* 0x088fe400078808ff */
[----:B----4-:R-:W-:-:S03]  /*e800*/  LEA R15, P5, R24, R10, 0x1 ;  /* 0x0000000a180f7211 */ /* 0x010fc600078a08ff */
[----:B------:R-:W-:Y:S04]  /*e810*/  STL [R1+0x1dc0], R18 ;  /* 0x001dc01201007387 */ /* 0x000fe80000100800 */
[----:B------:R0:W-:Y:S04]  /*e820*/  STL [R1+0x1d8c], R13 ;  /* 0x001d8c0d01007387 */ /* 0x0001e80000100800 */
[----:B------:R-:W-:Y:S04]  /*e830*/  STL [R1+0x1dc8], R15 ;  /* 0x001dc80f01007387 */ /* 0x000fe80000100800 */
[----:B------:R1:W-:Y:S01]  /*e840*/  STL [R1+0x1d94], R11 ;  /* 0x001d940b01007387 */ /* 0x0003e20000100800 */
[----:B0-----:R-:W-:-:S02]  /*e850*/  LEA R13, P6, R27, R10, 0x1 ;  /* 0x0000000a1b0d7211 */ /* 0x001fc400078c08ff */
[----:B-1----:R-:W-:-:S03]  /*e860*/  LEA.HI.X.SX32 R11, R9, R3, 0x1, P0 ;  /* 0x00000003090b7211 */ /* 0x002fc600000f0eff */
[----:B------:R-:W-:Y:S04]  /*e870*/  STL [R1+0x1dd0], R13 ;  /* 0x001dd00d01007387 */ /* 0x000fe80000100800 */
[----:B------:R0:W-:Y:S02]  /*e880*/  STL [R1+0x1d9c], R11 ;  /* 0x001d9c0b01007387 */ /* 0x0001e40000100800 */
[----:B0-----:R-:W-:Y:S02]  /*e890*/  LEA.HI.X.SX32 R11, R7, R3, 0x1, P1 ;  /* 0x00000003070b7211 */ /* 0x001fe400008f0eff */
[-C--:B--2---:R-:W-:Y:S02]  /*e8a0*/  LEA R7, P1, R28, R10.reuse, 0x1 ;  /* 0x0000000a1c077211 */ /* 0x084fe400078208ff */
[----:B------:R-:W-:-:S05]  /*e8b0*/  LEA R9, P0, R29, R10, 0x1 ;  /* 0x0000000a1d097211 */ /* 0x000fca00078008ff */
[----:B------:R0:W-:Y:S04]  /*e8c0*/  STL [R1+0x1dd8], R9 ;  /* 0x001dd80901007387 */ /* 0x0001e80000100800 */
[----:B------:R-:W-:Y:S04]  /*e8d0*/  STL [R1+0x1da4], R11 ;  /* 0x001da40b01007387 */ /* 0x000fe80000100800 */
[----:B------:R1:W-:Y:S01]  /*e8e0*/  STL [R1+0x1de0], R7 ;  /* 0x001de00701007387 */ /* 0x0003e20000100800 */
[----:B0-----:R-:W-:Y:S02]  /*e8f0*/  LEA.HI.X.SX32 R9, R6, R3, 0x1, P2 ;  /* 0x0000000306097211 */ /* 0x001fe400010f0eff */
[----:B------:R-:W-:-:S03]  /*e900*/  LEA R6, P2, R19, R10, 0x1 ;  /* 0x0000000a13067211 */ /* 0x000fc600078408ff */
[----:B------:R-:W-:Y:S01]  /*e910*/  STL [R1+0x1dac], R9 ;  /* 0x001dac0901007387 */ /* 0x000fe20000100800 */
[-C--:B-1----:R-:W-:Y:S02]  /*e920*/  LEA.HI.X.SX32 R7, R4, R3.reuse, 0x1, P3 ;  /* 0x0000000304077211 */ /* 0x082fe400018f0eff */
[----:B------:R-:W-:Y:S01]  /*e930*/  LEA R4, P3, R0, R10, 0x1 ;  /* 0x0000000a00047211 */ /* 0x000fe200078608ff */
[----:B------:R0:W-:Y:S04]  /*e940*/  STL [R1+0x1de8], R6 ;  /* 0x001de80601007387 */ /* 0x0001e80000100800 */
[----:B------:R1:W-:Y:S04]  /*e950*/  STL [R1+0x1db4], R7 ;  /* 0x001db40701007387 */ /* 0x0003e80000100800 */
[----:B------:R2:W-:Y:S01]  /*e960*/  STL [R1+0x1df0], R4 ;  /* 0x001df00401007387 */ /* 0x0005e20000100800 */
[----:B0-----:R-:W-:-:S02]  /*e970*/  LEA.HI.X.SX32 R6, R23, R3, 0x1, P4 ;  /* 0x0000000317067211 */ /* 0x001fc400020f0eff */
[----:B-1----:R-:W-:-:S03]  /*e980*/  LEA R7, P4, R2, R10, 0x1 ;  /* 0x0000000a02077211 */ /* 0x002fc600078808ff */
[----:B------:R0:W-:Y:S01]  /*e990*/  STL [R1+0x1dbc], R6 ;  /* 0x001dbc0601007387 */ /* 0x0001e20000100800 */
[----:B--2---:R-:W-:-:S03]  /*e9a0*/  LEA.HI.X.SX32 R4, R24, R3, 0x1, P5 ;  /* 0x0000000318047211 */ /* 0x004fc600028f0eff */
[----:B------:R1:W-:Y:S04]  /*e9b0*/  STL [R1+0x1df8], R7 ;  /* 0x001df80701007387 */ /* 0x0003e80000100800 */
[----:B------:R2:W-:Y:S01]  /*e9c0*/  STL [R1+0x1dc4], R4 ;  /* 0x001dc40401007387 */ /* 0x0005e20000100800 */
[----:B0-----:R-:W-:Y:S02]  /*e9d0*/  LEA R6, P5, R5, R10, 0x1 ;  /* 0x0000000a05067211 */ /* 0x001fe400078a08ff */
[----:B-1----:R-:W-:-:S03]  /*e9e0*/  LEA.HI.X.SX32 R7, R27, R3, 0x1, P6 ;  /* 0x000000031b077211 */ /* 0x002fc600030f0eff */
[----:B------:R0:W-:Y:S01]  /*e9f0*/  STL [R1+0x1dfc], R6 ;  /* 0x001dfc0601007387 */ /* 0x0001e20000100800 */
[----:B--2---:R-:W-:-:S03]  /*ea00*/  LEA R4, P6, R8, R10, 0x1 ;  /* 0x0000000a08047211 */ /* 0x004fc600078c08ff */
[----:B------:R1:W-:Y:S01]  /*ea10*/  STL [R1+0x1dcc], R7 ;  /* 0x001dcc0701007387 */ /* 0x0003e20000100800 */
[----:B0-----:R-:W-:-:S03]  /*ea20*/  LEA.HI.X.SX32 R6, R29, R3, 0x1, P0 ;  /* 0x000000031d067211 */ /* 0x001fc600000f0eff */
[----:B------:R-:W2:Y:S04]  /*ea30*/  LDL.LU R29, [R1+0x1ef4] ;  /* 0x001ef400011d7983 */ /* 0x000ea80000300800 */
[----:B------:R0:W-:Y:S01]  /*ea40*/  STL [R1+0x1e00], R4 ;  /* 0x001e000401007387 */ /* 0x0001e20000100800 */
[----:B-1----:R-:W-:-:S03]  /*ea50*/  LEA.HI.X.SX32 R7, R28, R3, 0x1, P1 ;  /* 0x000000031c077211 */ /* 0x002fc600008f0eff */
[----:B------:R1:W-:Y:S04]  /*ea60*/  STL [R1+0x1dd4], R6 ;  /* 0x001dd40601007387 */ /* 0x0003e80000100800 */
[----:B------:R-:W3:Y:S01]  /*ea70*/  LDL.LU R28, [R1+0x1ef0] ;  /* 0x001ef000011c7983 */ /* 0x000ee20000300800 */
[-C--:B0-----:R-:W-:Y:S02]  /*ea80*/  LEA R4, P0, R12, R10.reuse, 0x1 ;  /* 0x0000000a0c047211 */ /* 0x081fe400078008ff */
[----:B-1----:R-:W-:-:S03]  /*ea90*/  LEA R6, P1, R14, R10, 0x1 ;  /* 0x0000000a0e067211 */ /* 0x002fc600078208ff */
[----:B------:R0:W-:Y:S04]  /*eaa0*/  STL [R1+0x1e04], R4 ;  /* 0x001e040401007387 */ /* 0x0001e80000100800 */
[----:B------:R1:W-:Y:S01]  /*eab0*/  STL [R1+0x1ddc], R7 ;  /* 0x001ddc0701007387 */ /* 0x0003e20000100800 */
[----:B0-----:R-:W-:-:S03]  /*eac0*/  LEA.HI.X.SX32 R4, R19, R3, 0x1, P2 ;  /* 0x0000000313047211 */ /* 0x001fc600010f0eff */
[----:B------:R0:W-:Y:S01]  /*ead0*/  STL [R1+0x1e08], R6 ;  /* 0x001e080601007387 */ /* 0x0001e20000100800 */
[----:B-1----:R-:W-:-:S03]  /*eae0*/  LEA R7, P2, R26, R10, 0x1 ;  /* 0x0000000a1a077211 */ /* 0x002fc600078408ff */
[----:B------:R1:W-:Y:S01]  /*eaf0*/  STL [R1+0x1de4], R4 ;  /* 0x001de40401007387 */ /* 0x0003e20000100800 */
[----:B0-----:R-:W-:-:S03]  /*eb00*/  LEA.HI.X.SX32 R6, R0, R3, 0x1, P3 ;  /* 0x0000000300067211 */ /* 0x001fc600018f0eff */
[----:B------:R-:W-:Y:S01]  /*eb10*/  STL [R1+0x1e0c], R7 ;  /* 0x001e0c0701007387 */ /* 0x000fe20000100800 */
[-C--:B------:R-:W-:Y:S02]  /*eb20*/  LEA.HI.X.SX32 R0, R2, R3.reuse, 0x1, P4 ;  /* 0x0000000302007211 */ /* 0x080fe400020f0eff */
[----:B-1----:R-:W-:Y:S01]  /*eb30*/  LEA R4, P3, R25, R10, 0x1 ;  /* 0x0000000a19047211 */ /* 0x002fe200078608ff */
[----:B------:R-:W-:Y:S01]  /*eb40*/  STL [R1+0x1dec], R6 ;  /* 0x001dec0601007387 */ /* 0x000fe20000100800 */
[----:B------:R-:W-:-:S03]  /*eb50*/  LEA.HI.X.SX32 R2, R5, R3, 0x1, P5 ;  /* 0x0000000305027211 */ /* 0x000fc600028f0eff */
[----:B------:R0:W-:Y:S04]  /*eb60*/  STL [R1+0x1e10], R4 ;  /* 0x001e100401007387 */ /* 0x0001e80000100800 */
[----:B------:R1:W-:Y:S01]  /*eb70*/  STL [R1+0x1df4], R0 ;  /* 0x001df40001007387 */ /* 0x0003e20000100800 */
[----:B0-----:R-:W-:Y:S02]  /*eb80*/  LEA R4, P4, R22, R10, 0x1 ;  /* 0x0000000a16047211 */ /* 0x001fe400078808ff */
[----:B-1----:R-:W-:-:S03]  /*eb90*/  LEA.HI.X.SX32 R0, R8, R3, 0x1, P6 ;  /* 0x0000000308007211 */ /* 0x002fc600030f0eff */
[----:B------:R0:W-:Y:S01]  /*eba0*/  STL [R1+0x1adc], R4 ;  /* 0x001adc0401007387 */ /* 0x0001e20000100800 */
[----:B------:R-:W-:-:S03]  /*ebb0*/  IMAD.MOV.U32 R27, RZ, RZ, c[0x0][0x188] ;  /* 0x00006200ff1b7624 */ /* 0x000fc600078e00ff */
[----:B------:R1:W-:Y:S04]  /*ebc0*/  STL [R1+0x1ac4], R2 ;  /* 0x001ac40201007387 */ /* 0x0003e80000100800 */
[----:B------:R4:W-:Y:S01]  /*ebd0*/  STL [R1+0x1ac8], R0 ;  /* 0x001ac80001007387 */ /* 0x0009e20000100800 */
[-C--:B0-----:R-:W-:Y:S02]  /*ebe0*/  LEA.HI.X.SX32 R4, R12, R3.reuse, 0x1, P0 ;  /* 0x000000030c047211 */ /* 0x081fe400000f0eff */
[-C--:B-1----:R-:W-:Y:S01]  /*ebf0*/  LEA.HI.X.SX32 R2, R14, R3.reuse, 0x1, P1 ;  /* 0x000000030e027211 */ /* 0x082fe200008f0eff */
[----:B------:R-:W-:Y:S01]  /*ec00*/  IMAD R24, R27, 0x3f, RZ ;  /* 0x0000003f1b187824 */ /* 0x000fe200078e02ff */
[----:B----4-:R-:W-:Y:S01]  /*ec10*/  LEA.HI.X.SX32 R0, R26, R3, 0x1, P2 ;  /* 0x000000031a007211 */ /* 0x010fe200010f0eff */
[----:B------:R0:W-:Y:S02]  /*ec20*/  STL [R1+0x1acc], R4 ;  /* 0x001acc0401007387 */ /* 0x0001e40000100800 */
[----:B------:R-:W-:-:S02]  /*ec30*/  IMAD.WIDE R6, R24, 0x2, R20 ;  /* 0x0000000218067825 */ /* 0x000fc400078e0214 */
[----:B------:R1:W-:Y:S02]  /*ec40*/  STL [R1+0x1ad0], R2 ;  /* 0x001ad00201007387 */ /* 0x0003e40000100800 */
[----:B------:R-:W-:Y:S02]  /*ec50*/  IMAD R27, R27, 0x3e, RZ ;  /* 0x0000003e1b1b7824 */ /* 0x000fe400078e02ff */
[----:B------:R4:W-:Y:S01]  /*ec60*/  STL [R1+0x1ad4], R0 ;  /* 0x001ad40001007387 */ /* 0x0009e20000100800 */
[----:B0-----:R-:W-:Y:S01]  /*ec70*/  IMAD.WIDE R4, R24, 0x2, R16 ;  /* 0x0000000218047825 */ /* 0x001fe200078e0210 */
[-C--:B-1----:R-:W-:Y:S02]  /*ec80*/  LEA.HI.X.SX32 R2, R25, R3.reuse, 0x1, P3 ;  /* 0x0000000319027211 */ /* 0x082fe400018f0eff */
[----:B----4-:R-:W-:-:S03]  /*ec90*/  LEA.HI.X.SX32 R0, R22, R3, 0x1, P4 ;  /* 0x0000000316007211 */ /* 0x010fc600020f0eff */
[----:B------:R0:W-:Y:S01]  /*eca0*/  STL [R1+0x1ad8], R2 ;  /* 0x001ad80201007387 */ /* 0x0001e20000100800 */
[----:B------:R-:W-:-:S03]  /*ecb0*/  IMAD.MOV.U32 R24, RZ, RZ, c[0x0][0x188] ;  /* 0x00006200ff187624 */ /* 0x000fc600078e00ff */
[----:B------:R-:W-:Y:S04]  /*ecc0*/  STL [R1+0x16d0], R0 ;  /* 0x0016d00001007387 */ /* 0x000fe80000100800 */
[----:B------:R-:W-:Y:S01]  /*ecd0*/  STL [R1+0x16d8], R6 ;  /* 0x0016d80601007387 */ /* 0x000fe20000100800 */
[----:B0-----:R-:W-:-:S03]  /*ece0*/  IMAD.WIDE R2, R27, 0x2, R20 ;  /* 0x000000021b027825 */ /* 0x001fc600078e0214 */
[----:B------:R0:W-:Y:S04]  /*ecf0*/  STL [R1+0x16d4], R7 ;  /* 0x0016d40701007387 */ /* 0x0001e80000100800 */
[----:B------:R1:W-:Y:S04]  /*ed00*/  STL [R1+0x1ab4], R4 ;  /* 0x001ab40401007387 */ /* 0x0003e80000100800 */
[----:B------:R-:W-:Y:S01]  /*ed10*/  STL [R1+0x16dc], R5 ;  /* 0x0016dc0501007387 */ /* 0x000fe20000100800 */
[----:B0-----:R-:W-:-:S03]  /*ed20*/  IMAD.WIDE R6, R27, 0x2, R16 ;  /* 0x000000021b067825 */ /* 0x001fc600078e0210 */
[----:B------:R-:W-:Y:S01]  /*ed30*/  STL [R1+0x1ac0], R2 ;  /* 0x001ac00201007387 */ /* 0x000fe20000100800 */
[----:B-1----:R-:W-:-:S03]  /*ed40*/  IMAD R4, R24, 0x3d, RZ ;  /* 0x0000003d18047824 */ /* 0x002fc600078e02ff */
[----:B------:R0:W-:Y:S01]  /*ed50*/  STL [R1+0x1ab8], R3 ;  /* 0x001ab80301007387 */ /* 0x0001e20000100800 */
[----:B------:R-:W-:-:S03]  /*ed60*/  IMAD R0, R24, 0x3c, RZ ;  /* 0x0000003c18007824 */ /* 0x000fc600078e02ff */
[----:B------:R-:W-:Y:S01]  /*ed70*/  STL [R1+0x1abc], R6 ;  /* 0x001abc0601007387 */ /* 0x000fe20000100800 */
[----:B0-----:R-:W-:-:S03]  /*ed80*/  IMAD.WIDE R2, R4, 0x2, R20 ;  /* 0x0000000204027825 */ /* 0x001fc600078e0214 */
[----:B------:R0:W-:Y:S01]  /*ed90*/  STL [R1+0x1a94], R7 ;  /* 0x001a940701007387 */ /* 0x0001e20000100800 */
[----:B------:R-:W-:-:S03]  /*eda0*/  IMAD.WIDE R4, R4, 0x2, R16 ;  /* 0x0000000204047825 */ /* 0x000fc600078e0210 */
[----:B------:R-:W-:Y:S04]  /*edb0*/  STL [R1+0x1ab0], R2 ;  /* 0x001ab00201007387 */ /* 0x000fe80000100800 */
[----:B------:R1:W-:Y:S04]  /*edc0*/  STL [R1+0x1aa8], R3 ;  /* 0x001aa80301007387 */ /* 0x0003e80000100800 */
[----:B------:R4:W-:Y:S01]  /*edd0*/  STL [R1+0x1aac], R4 ;  /* 0x001aac0401007387 */ /* 0x0009e20000100800 */
[----:B0-----:R-:W-:-:S04]  /*ede0*/  IMAD.WIDE R6, R0, 0x2, R16 ;  /* 0x0000000200067825 */ /* 0x001fc800078e0210 */
[----:B-1----:R-:W-:Y:S01]  /*edf0*/  IMAD.WIDE R2, R0, 0x2, R20 ;  /* 0x0000000200027825 */ /* 0x002fe200078e0214 */
[----:B------:R-:W-:Y:S03]  /*ee00*/  STL [R1+0x1aa0], R5 ;  /* 0x001aa00501007387 */ /* 0x000fe60000100800 */
[C---:B----4-:R-:W-:Y:S01]  /*ee10*/  IMAD R4, R24.reuse, 0x3b, RZ ;  /* 0x0000003b18047824 */ /* 0x050fe200078e02ff */
[----:B------:R-:W-:Y:S04]  /*ee20*/  STL [R1+0x1aa4], R2 ;  /* 0x001aa40201007387 */ /* 0x000fe80000100800 */
        /* <DEDUP_REMOVED lines=118> */
[----:B------:R-:W-:Y:S01]  /*f590*/  STL [R1+0x1990], R2 ;  /* 0x0019900201007387 */ /* 0x000fe20000100800 */
[----:B------:R-:W-:-:S03]  /*f5a0*/  IMAD R0, R24, 0x29, RZ ;  /* 0x0000002918007824 */ /* 0x000fc600078e02ff */
[----:B------:R1:W-:Y:S01]  /*f5b0*/  STL [R1+0x1988], R3 ;  /* 0x0019880301007387 */ /* 0x0003e20000100800 */
[----:B0-----:R-:W-:-:S03]  /*f5c0*/  IMAD.WIDE R6, R8, 0x2, R16 ;  /* 0x0000000208067825 */ /* 0x001fc600078e0210 */
[----:B------:R-:W-:Y:S01]  /*f5d0*/  STL [R1+0x198c], R4 ;  /* 0x00198c0401007387 */ /* 0x000fe20000100800 */
[----:B-1----:R-:W-:-:S03]  /*f5e0*/  IMAD.WIDE R2, R8, 0x2, R20 ;  /* 0x0000000208027825 */ /* 0x002fc600078e0214 */
[----:B------:R0:W-:Y:S04]  /*f5f0*/  STL [R1+0x1980], R5 ;  /* 0x0019800501007387 */ /* 0x0001e80000100800 */
[----:B------:R-:W-:Y:S01]  /*f600*/  STL [R1+0x1984], R2 ;  /* 0x0019840201007387 */ /* 0x000fe20000100800 */
[----:B------:R-:W-:-:S03]  /*f610*/  IMAD R8, R24, 0x28, RZ ;  /* 0x0000002818087824 */ /* 0x000fc600078e02ff */
[----:B------:R1:W-:Y:S01]  /*f620*/  STL [R1+0x1978], R3 ;  /* 0x0019780301007387 */ /* 0x0003e20000100800 */
[----:B0-----:R-:W-:-:S03]  /*f630*/  IMAD.WIDE R4, R0, 0x2, R20 ;  /* 0x0000000200047825 */ /* 0x001fc600078e0214 */
[----:B------:R0:W-:Y:S04]  /*f640*/  STL [R1+0x197c], R6 ;  /* 0x00197c0601007387 */ /* 0x0001e80000100800 */
[----:B------:R-:W-:Y:S01]  /*f650*/  STL [R1+0x16e0], R7 ;  /* 0x0016e00701007387 */ /* 0x000fe20000100800 */
[----:B-1----:R-:W-:-:S03]  /*f660*/  IMAD.WIDE R2, R0, 0x2, R16 ;  /* 0x0000000200027825 */ /* 0x002fc600078e0210 */
[----:B------:R-:W-:Y:S04]  /*f670*/  STL [R1+0x1970], R4 ;  /* 0x0019700401007387 */ /* 0x000fe80000100800 */
[----:B------:R1:W-:Y:S01]  /*f680*/  STL [R1+0x1968], R5 ;  /* 0x0019680501007387 */ /* 0x0003e20000100800 */
[----:B0-----:R-:W-:-:S03]  /*f690*/  IMAD R6, R24, 0x27, RZ ;  /* 0x0000002718067824 */ /* 0x001fc600078e02ff */
[----:B------:R-:W-:Y:S01]  /*f6a0*/  STL [R1+0x196c], R2 ;  /* 0x00196c0201007387 */ /* 0x000fe20000100800 */
[----:B-1----:R-:W-:-:S03]  /*f6b0*/  IMAD.WIDE R4, R8, 0x2, R20 ;  /* 0x0000000208047825 */ /* 0x002fc600078e0214 */
[----:B------:R0:W-:Y:S04]  /*f6c0*/  STL [R1+0x1960], R3 ;  /* 0x0019600301007387 */ /* 0x0001e80000100800 */
[----:B------:R-:W-:Y:S01]  /*f6d0*/  STL [R1+0x1964], R4 ;  /* 0x0019640401007387 */ /* 0x000fe20000100800 */
[----:B------:R-:W-:-:S03]  /*f6e0*/  IMAD R0, R24, 0x26, RZ ;  /* 0x0000002618007824 */ /* 0x000fc600078e02ff */
[----:B------:R1:W-:Y:S01]  /*f6f0*/  STL [R1+0x16e4], R5 ;  /* 0x0016e40501007387 */ /* 0x0003e20000100800 */
[----:B0-----:R-:W-:-:S05]  /*f700*/  IMAD.WIDE R2, R8, 0x2, R16 ;  /* 0x0000000208027825 */ /* 0x001fca00078e0210 */
[----:B------:R-:W-:Y:S01]  /*f710*/  STL [R1+0x195c], R2 ;  /* 0x00195c0201007387 */ /* 0x000fe20000100800 */
[----:B-1----:R-:W-:-:S03]  /*f720*/  IMAD.WIDE R4, R6, 0x2, R20 ;  /* 0x0000000206047825 */ /* 0x002fc600078e0214 */
[----:B------:R0:W-:Y:S01]  /*f730*/  STL [R1+0x16e8], R3 ;  /* 0x0016e80301007387 */ /* 0x0001e20000100800 */
[----:B------:R-:W-:-:S03]  /*f740*/  IMAD.WIDE R6, R6, 0x2, R16 ;  /* 0x0000000206067825 */ /* 0x000fc600078e0210 */
[----:B------:R-:W-:Y:S04]  /*f750*/  STL [R1+0x16f0], R4 ;  /* 0x0016f00401007387 */ /* 0x000fe80000100800 */
[----:B------:R1:W-:Y:S01]  /*f760*/  STL [R1+0x16ec], R5 ;  /* 0x0016ec0501007387 */ /* 0x0003e20000100800 */
[----:B0-----:R-:W-:-:S03]  /*f770*/  IMAD.WIDE R2, R0, 0x2, R20 ;  /* 0x0000000200027825 */ /* 0x001fc600078e0214 */
[----:B------:R0:W-:Y:S04]  /*f780*/  STL [R1+0x16f8], R6 ;  /* 0x0016f80601007387 */ /* 0x0001e80000100800 */
[----:B------:R-:W-:Y:S01]  /*f790*/  STL [R1+0x16f4], R7 ;  /* 0x0016f40701007387 */ /* 0x000fe20000100800 */
[----:B-1----:R-:W-:-:S03]  /*f7a0*/  IMAD.WIDE R4, R0, 0x2, R16 ;  /* 0x0000000200047825 */ /* 0x002fc600078e0210 */
[----:B------:R-:W-:Y:S01]  /*f7b0*/  STL [R1+0x1700], R2 ;  /* 0x0017000201007387 */ /* 0x000fe20000100800 */
[----:B0-----:R-:W-:-:S03]  /*f7c0*/  IMAD R6, R24, 0x25, RZ ;  /* 0x0000002518067824 */ /* 0x001fc600078e02ff */
        /* <DEDUP_REMOVED lines=29> */
[----:B------:R-:W-:-:S03]  /*f9a0*/  IMAD.SHL.U32 R0, R24, 0x20, RZ ;  /* 0x0000002018007824 */ /* 0x000fc600078e00ff */
        /* <DEDUP_REMOVED lines=215> */
[----:B------:R1:W-:Y:S01]  /*10720*/  STL [R1+0x192c], R3 ;  /* 0x00192c0301007387 */ /* 0x0003e20000100800 */
[----:B0-----:R-:W-:-:S03]  /*10730*/  IMAD.WIDE R4, R0, 0x2, R16 ;  /* 0x0000000200047825 */ /* 0x001fc600078e0210 */
[----:B------:R-:W-:Y:S01]  /*10740*/  STL [R1+0x1938], R6 ;  /* 0x0019380601007387 */ /* 0x000fe20000100800 */
[----:B-1----:R-:W-:-:S03]  /*10750*/  IMAD.WIDE R2, R0, 0x2, R20 ;  /* 0x0000000200027825 */ /* 0x002fc600078e0214 */
[----:B------:R0:W-:Y:S04]  /*10760*/  STL [R1+0x1934], R7 ;  /* 0x0019340701007387 */ /* 0x0001e80000100800 */
[----:B------:R-:W-:Y:S04]  /*10770*/  STL [R1+0x1940], R2 ;  /* 0x0019400201007387 */ /* 0x000fe80000100800 */
[----:B------:R1:W-:Y:S01]  /*10780*/  STL [R1+0x193c], R3 ;  /* 0x00193c0301007387 */ /* 0x0003e20000100800 */
[----:B0-----:R-:W-:-:S03]  /*10790*/  IMAD.WIDE R6, R24, 0x2, R20 ;  /* 0x0000000218067825 */ /* 0x001fc600078e0214 */
[----:B------:R0:W-:Y:S04]  /*107a0*/  STL [R1+0x1948], R4 ;  /* 0x0019480401007387 */ /* 0x0001e80000100800 */
[----:B------:R-:W-:Y:S01]  /*107b0*/  STL [R1+0x1944], R5 ;  /* 0x0019440501007387 */ /* 0x000fe20000100800 */
[----:B-1----:R-:W-:-:S03]  /*107c0*/  IMAD.WIDE R2, R24, 0x2, R16 ;  /* 0x0000000218027825 */ /* 0x002fc600078e0210 */
[----:B------:R-:W-:Y:S04]  /*107d0*/  STL [R1+0x1950], R6 ;  /* 0x0019500601007387 */ /* 0x000fe80000100800 */
[----:B------:R-:W-:Y:S04]  /*107e0*/  STL [R1+0x194c], R7 ;  /* 0x00194c0701007387 */ /* 0x000fe80000100800 */
[----:B------:R1:W-:Y:S04]  /*107f0*/  STL [R1+0x1958], R2 ;  /* 0x0019580201007387 */ /* 0x0003e80000100800 */
[----:B------:R4:W-:Y:S04]  /*10800*/  STL [R1+0x1954], R3 ;  /* 0x0019540301007387 */ /* 0x0009e80000100800 */
[----:B------:R-:W-:Y:S04]  /*10810*/  STL [R1+0x16cc], RZ ;  /* 0x0016ccff01007387 */ /* 0x000fe80000100800 */
        /* <DEDUP_REMOVED lines=886> */
[----:B------:R-:W0:Y:S04]  /*13f80*/  S2R R23, SR_TID.X ;  /* 0x0000000000177919 */ /* 0x000e280000002100 */
        /* <DEDUP_REMOVED lines=20> */
[----:B------:R-:W-:Y:S01]  /*140d0*/  STL [R1+0x1b8], RZ ;  /* 0x0001b8ff01007387 */ /* 0x000fe20000100800 */
[----:B0-----:R-:W-:-:S03]  /*140e0*/  LOP3.LUT R27, R23, 0xff, RZ, 0xc0, !PT ;  /* 0x000000ff171b7812 */ /* 0x001fc600078ec0ff */
[----:B------:R-:W-:Y:S04]  /*140f0*/  STL [R1+0x1bc], RZ ;  /* 0x0001bcff01007387 */ /* 0x000fe80000100800 */
[----:B------:R-:W-:Y:S04]  /*14100*/  STL [R1+0x1a0], RZ ;  /* 0x0001a0ff01007387 */ /* 0x000fe80000100800 */
[----:B------:R-:W-:Y:S04]  /*14110*/  STL [R1+0x1a4], RZ ;  /* 0x0001a4ff01007387 */ /* 0x000fe80000100800 */
[----:B------:R-:W-:Y:S04]  /*14120*/  STL [R1+0x1a8], RZ ;  /* 0x0001a8ff01007387 */ /* 0x000fe80000100800 */
[----:B------:R-:W-:Y:S01]  /*14130*/  STL [R1+0x1ac], RZ ;  /* 0x0001acff01007387 */ /* 0x000fe20000100800 */
[----:B------:R-:W-:-:S03]  /*14140*/  IMAD.SHL.U32 R4, R27, 0x2, RZ ;  /* 0x000000021b047824 */ /* 0x000fc600078e00ff */
[----:B------:R-:W-:Y:S04]  /*14150*/  STL [R1+0x190], RZ ;  /* 0x000190ff01007387 */ /* 0x000fe80000100800 */
[----:B------:R-:W-:Y:S04]  /*14160*/  STL [R1+0x194], RZ ;  /* 0x000194ff01007387 */ /* 0x000fe80000100800 */
[----:B------:R-:W-:Y:S04]  /*14170*/  STL [R1+0x198], RZ ;  /* 0x000198ff01007387 */ /* 0x000fe80000100800 */
[----:B------:R-:W-:Y:S04]  /*14180*/  STL [R1+0x19c], RZ ;  /* 0x00019cff01007387 */ /* 0x000fe80000100800 */
[----:B------:R-:W3:Y:S04]  /*14190*/  LDL.LU R27, [R1+0x6d4] ;  /* 0x0006d400011b7983 */ /* 0x000ee80000300800 */
        /* <DEDUP_REMOVED lines=26> */
[----:B-1----:R-:W-:Y:S01]  /*14340*/  IMAD.SHL.U32 R2, R24, 0x40, RZ ;  /* 0x0000004018027824 */ /* 0x002fe200078e00ff */
[----:B----4-:R-:W-:-:S04]  /*14350*/  LOP3.LUT R3, R23, 0xc0, RZ, 0xc0, !PT ;  /* 0x000000c017037812 */ /* 0x010fc800078ec0ff */
[----:B------:R-:W-:Y:S02]  /*14360*/  SHF.R.S32.HI R0, RZ, 0x1f, R2 ;  /* 0x0000001fff007819 */ /* 0x000fe40000011402 */
[----:B------:R-:W-:Y:S02]  /*14370*/  SHF.R.U32.HI R3, RZ, 0x2, R3 ;  /* 0x00000002ff037819 */ /* 0x000fe40000011603 */
[----:B------:R-:W-:Y:S02]  /*14380*/  SHF.L.U64.HI R0, R2, 0x1, R0 ;  /* 0x0000000102007819 */ /* 0x000fe40000010200 */
[C---:B------:R-:W-:Y:S02]  /*14390*/  LOP3.LUT R2, R4.reuse, R3, RZ, 0x3c, !PT ;  /* 0x0000000304027212 */ /* 0x040fe400078e3cff */
[C---:B------:R-:W-:Y:S02]  /*143a0*/  LOP3.LUT R3, R4.reuse, 0x10, RZ, 0x3c, !PT ;  /* 0x0000001004037812 */ /* 0x040fe400078e3cff */
[----:B------:R-:W-:-:S02]  /*143b0*/  LOP3.LUT R3, R4, 0x40, RZ, 0x3c, !PT ;  /* 0x0000004004037812 */ /* 0x000fc400078e3cff */
[C---:B------:R-:W-:Y:S02]  /*143c0*/  LOP3.LUT R6, R4.reuse, 0x30, RZ, 0x3c, !PT ;  /* 0x0000003004067812 */ /* 0x040fe400078e3cff */
[C---:B------:R-:W-:Y:S02]  /*143d0*/  LOP3.LUT R3, R4.reuse, 0x70, RZ, 0x3c, !PT ;  /* 0x0000007004037812 */ /* 0x040fe400078e3cff */
[----:B------:R-:W-:Y:S02]  /*143e0*/  LOP3.LUT R6, R4, 0x60, RZ, 0x3c, !PT ;  /* 0x0000006004067812 */ /* 0x000fe400078e3cff */
[----:B--2---:R-:W-:Y:S01]  /*143f0*/  LOP3.LUT R3, R29, 0x40, RZ, 0x3c, !PT ;  /* 0x000000401d037812 */ /* 0x004fe200078e3cff */
[----:B------:R-:W-:Y:S02]  /*14400*/  ULDC UR4, c[0x0][0x18c] ;  /* 0x0000630000047ab9 */ /* 0x000fe40000000800 */
[----:B------:R-:W-:-:S04]  /*14410*/  USHF.L.U32 UR4, UR4, 0x6, URZ ;  /* 0x0000000604047899 */ /* 0x000fc8000800063f */
[----:B------:R-:W-:Y:S02]  /*14420*/  USHF.R.S32.HI UR5, URZ, 0x1f, UR4 ;  /* 0x0000001f3f057899 */ /* 0x000fe40008011404 */
[----:B------:R-:W-:Y:S02]  /*14430*/  USHF.L.U32 UR8, UR4, 0x1, URZ ;  /* 0x0000000104087899 */ /* 0x000fe4000800063f */
[----:B------:R-:W-:Y:S01]  /*14440*/  USHF.L.U64.HI UR5, UR4, 0x1, UR5 ;  /* 0x0000000104057899 */ /* 0x000fe20008010205 */
[----:B---3--:R-:W-:-:S05]  /*14450*/  SHF.R.S32.HI R5, RZ, 0x6, R27 ;  /* 0x00000006ff057819 */ /* 0x008fca000001141b */
[----:B------:R0:W-:Y:S04]  /*14460*/  STL [R1+0x1ec4], R5 ;  /* 0x001ec40501007387 */ /* 0x0001e80000100800 */
        /* <DEDUP_REMOVED lines=54> */
[----:B------:R-:W-:-:S03]  /*147d0*/  IMAD.MOV.U32 R27, RZ, RZ, R28 ;  /* 0x000000ffff1b7224 */ /* 0x000fc600078e001c */
[----:B------:R1:W-:Y:S04]  /*147e0*/  STL [R1+0x11d0], RZ ;  /* 0x0011d0ff01007387 */ /* 0x0003e80000100800 */
[----:B------:R1:W-:Y:S04]  /*147f0*/  STL [R1+0x11d4], RZ ;  /* 0x0011d4ff01007387 */ /* 0x0003e80000100800 */
[----:B------:R1:W-:Y:S04]  /*14800*/  STL [R1+0x11d8], RZ ;  /* 0x0011d8ff01007387 */ /* 0x0003e80000100800 */
[----:B------:R1:W-:Y:S04]  /*14810*/  STL [R1+0x11dc], RZ ;  /* 0x0011dcff01007387 */ /* 0x0003e80000100800 */
[----:B------:R1:W5:Y:S04]  /*14820*/  LDL.LU R28, [R1+0x1eec] ;  /* 0x001eec00011c7983 */ /* 0x0003680000300800 */
        /* <DEDUP_REMOVED lines=15> */
[----:B0-----:R-:W-:-:S03]  /*14920*/  LOP3.LUT R5, R4, 0x20, RZ, 0x3c, !PT ;  /* 0x0000002004057812 */ /* 0x001fc600078e3cff */
[----:B------:R1:W-:Y:S01]  /*14930*/  STL [R1+0x112c], RZ ;  /* 0x00112cff01007387 */ /* 0x0003e20000100800 */
[----:B------:R-:W-:-:S03]  /*14940*/  LOP3.LUT R5, R4, 0x50, RZ, 0x3c, !PT ;  /* 0x0000005004057812 */ /* 0x000fc600078e3cff */
[----:B------:R1:W-:Y:S01]  /*14950*/  STL [R1+0x1110], RZ ;  /* 0x001110ff01007387 */ /* 0x0003e20000100800 */
[----:B------:R-:W-:-:S03]  /*14960*/  LOP3.LUT R4, R27, 0x40, RZ, 0x3c, !PT ;  /* 0x000000401b047812 */ /* 0x000fc600078e3cff */
[----:B------:R1:W-:Y:S04]  /*14970*/  STL [R1+0x1114], RZ ;  /* 0x001114ff01007387 */ /* 0x0003e80000100800 */
[----:B------:R1:W-:Y:S04]  /*14980*/  STL [R1+0x1118], RZ ;  /* 0x001118ff01007387 */ /* 0x0003e80000100800 */
[----:B------:R1:W-:Y:S04]  /*14990*/  STL [R1+0x111c], RZ ;  /* 0x00111cff01007387 */ /* 0x0003e80000100800 */
[----:B------:R1:W-:Y:S04]  /*149a0*/  STL [R1+0x10c0], RZ ;  /* 0x0010c0ff01007387 */ /* 0x0003e80000100800 */
[----:B------:R1:W-:Y:S04]  /*149b0*/  STL [R1+0x10c4], RZ ;  /* 0x0010c4ff01007387 */ /* 0x0003e80000100800 */
[----:B------:R1:W-:Y:S04]  /*149c0*/  STL [R1+0x10c8], RZ ;  /* 0x0010c8ff01007387 */ /* 0x0003e80000100800 */
[----:B------:R1:W-:Y:S04]  /*149d0*/  STL [R1+0x10cc], RZ ;  /* 0x0010ccff01007387 */ /* 0x0003e80000100800 */
[----:B------:R1:W-:Y:S04]  /*149e0*/  STL [R1+0x1620], R3 ;  /* 0x0016200301007387 */ /* 0x0003e80000100800 */
[----:B------:R1:W-:Y:S01]  /*149f0*/  STL [R1+0x16c0], R4 ;  /* 0x0016c00401007387 */ /* 0x0003e20000100800 */
[----:B------:R-:W-:-:S06]  /*14a00*/  LOP3.LUT R5, R2, 0x40, RZ, 0x3c, !PT ;  /* 0x0000004002057812 */ /* 0x000fcc00078e3cff */
.L_x_3:
[----:B01----:R-:W2:Y:S01]  /*14a10*/  LDL.64 R4, [R1+0x16b8] ;  /* 0x0016b80001047983 */ /* 0x003ea20000100a00 */
[----:B------:R-:W-:-:S03]  /*14a20*/  IMAD.MOV.U32 R3, RZ, RZ, -0x40 ;  /* 0xffffffc0ff037424 */ /* 0x000fc600078e00ff */
[----:B--2---:R0:W-:Y:S04]  /*14a30*/  STL [R1+0x6a70], R5 ;  /* 0x006a700501007387 */ /* 0x0041e80000100800 */
[----:B0-----:R-:W2:Y:S04]  /*14a40*/  LDL R5, [R1+0x16cc] ;  /* 0x0016cc0001057983 */ /* 0x001ea80000100800 */
        /* <DEDUP_REMOVED lines=44> */
[----:B-----5:R-:W-:Y:S04]  /*14d10*/  STL [R1+0x69a0], R17 ;  /* 0x0069a01101007387 */ /* 0x020fe80000100800 */
        /* <DEDUP_REMOVED lines=29> */
[----:B------:R-:W-:Y:S01]  /*14ef0*/  STL [R1+0x695c], R9 ;  /* 0x00695c0901007387 */ /* 0x000fe20000100800 */
[----:B--2---:R-:W-:-:S03]  /*14f00*/  IMAD R3, R5, R3, c[0x0][0x180] ;  /* 0x0000600005037624 */ /* 0x004fc600078e0203 */
        /* <DEDUP_REMOVED lines=39> */
[----:B------:R-:W2:Y:S01]  /*15180*/  LDL.LU R5, [R1+0x6a70] ;  /* 0x006a700001057983 */ /* 0x000ea20000300800 */
[----:B------:R-:W-:-:S02]  /*15190*/  ISETP.GT.AND P0, PT, R3, RZ, PT ;  /* 0x000000ff0300720c */ /* 0x000fc40003f04270 */
[----:B0-----:R-:W-:Y:S02]  /*151a0*/  PRMT R27, RZ, 0x7610, R27 ;  /* 0x00007610ff1b7816 */ /* 0x001fe4000000001b */
[----:B------:R-:W-:Y:S02]  /*151b0*/  PRMT R26, RZ, 0x7610, R26 ;  /* 0x00007610ff1a7816 */ /* 0x000fe4000000001a */
[----:B------:R-:W-:-:S07]  /*151c0*/  ISETP.GT.AND P1, PT, R3, 0x1, PT ;  /* 0x000000010300780c */ /* 0x000fce0003f24270 */
[----:B--2---:R-:W2:Y:S04]  /*151d0*/  @P0 LDG.E.U16 R27, [R4.64] ;  /* 0x00000006041b0981 */ /* 0x004ea8000c1e1500 */
[----:B--2---:R0:W-:Y:S04]  /*151e0*/  STL [R1+0x18], R27 ;  /* 0x0000181b01007387 */ /* 0x0041e80000100800 */
[----:B0-----:R-:W2:Y:S04]  /*151f0*/  LDL.LU R27, [R1+0x6a6c] ;  /* 0x006a6c00011b7983 */ /* 0x001ea80000300800 */
[----:B------:R-:W3:Y:S01]  /*15200*/  LDL.64 R4, [R1+0x16b0] ;  /* 0x0016b00001047983 */ /* 0x000ee20000100a00 */
[----:B------:R-:W-:-:S02]  /*15210*/  ISETP.GT.AND P2, PT, R3, 0x2, PT ;  /* 0x000000020300780c */ /* 0x000fc40003f44270 */
[----:B--2---:R-:W-:Y:S01]  /*15220*/  PRMT R27, RZ, 0x7610, R27 ;  /* 0x00007610ff1b7816 */ /* 0x004fe2000000001b */
[----:B---3--:R-:W2:Y:S04]  /*15230*/  @P0 LDG.E.U16 R26, [R4.64] ;  /* 0x00000006041a0981 */ /* 0x008ea8000c1e1500 */
[----:B--2---:R0:W-:Y:S04]  /*15240*/  STL [R1+0x1c], R26 ;  /* 0x00001c1a01007387 */ /* 0x0041e80000100800 */
[----:B0-----:R-:W2:Y:S04]  /*15250*/  LDL.LU R26, [R1+0x6a68] ;  /* 0x006a6800011a7983 */ /* 0x001ea80000300800 */
[----:B------:R-:W3:Y:S04]  /*15260*/  LDL R4, [R1+0x1954] ;  /* 0x0019540001047983 */ /* 0x000ee80000100800 */
[----:B------:R-:W3:Y:S01]  /*15270*/  LDL R5, [R1+0x1958] ;  /* 0x0019580001057983 */ /* 0x000ee20000100800 */
[----:B--2---:R-:W-:-:S02]  /*15280*/  PRMT R26, RZ, 0x7610, R26 ;  /* 0x00007610ff1a7816 */ /* 0x004fc4000000001a */
[----:B---3--:R-:W-:-:S04]  /*15290*/  @P1 LOP3.LUT R5, R5, R4, RZ, 0x3c, !PT ;  /* 0x0000000405051212 */ /* 0x008fc800078e3cff */
[----:B------:R-:W-:-:S04]  /*152a0*/  @P1 LOP3.LUT R4, R5, R4, RZ, 0x3c, !PT ;  /* 0x0000000405041212 */ /* 0x000fc800078e3cff */
[----:B------:R-:W-:-:S05]  /*152b0*/  @P1 LOP3.LUT R5, R5, R4, RZ, 0x3c, !PT ;  /* 0x0000000405051212 */ /* 0x000fca00078e3cff */
[----:B------:R-:W2:Y:S04]  /*152c0*/  @P1 LDG.E.U16 R27, [R4.64] ;  /* 0x00000006041b1981 */ /* 0x000ea8000c1e1500 */
[----:B--2---:R0:W-:Y:S04]  /*152d0*/  STL [R1+0x28], R27 ;  /* 0x0000281b01007387 */ /* 0x0041e80000100800 */
[----:B0-----:R-:W2:Y:S04]  /*152e0*/  LDL.LU R27, [R1+0x6a64] ;  /* 0x006a6400011b7983 */ /* 0x001ea80000300800 */
[----:B------:R-:W3:Y:S04]  /*152f0*/  LDL R4, [R1+0x194c] ;  /* 0x00194c0001047983 */ /* 0x000ee80000100800 */
[----:B------:R-:W3:Y:S01]  /*15300*/  LDL R5, [R1+0x1950] ;  /* 0x0019500001057983 */ /* 0x000ee20000100800 */
[----:B------:R-:W-:-:S02]  /*15310*/  ISETP.GT.AND P0, PT, R3, 0x3, PT ;  /* 0x000000030300780c */ /* 0x000fc40003f04270 */
[----:B--2---:R-:W-:Y:S02]  /*15320*/  PRMT R27, RZ, 0x7610, R27 ;  /* 0x00007610ff1b7816 */ /* 0x004fe4000000001b */
        /* <DEDUP_REMOVED lines=244> */
[----:B------:R-:W3:Y:S02]  /*16270*/  LDL R5, [R1+0x1880] ;  /* 0x0018800001057983 */ /* 0x000ee40000100800 */
[----:B---3--:R-:W-:-:S04]  /*16280*/  @P2 LOP3.LUT R5, R5, R4, RZ, 0x3c, !PT ;  /* 0x0000000405052212 */ /* 0x008fc800078e3cff */
[----:B------:R-:W-:-:S04]  /*16290*/  @P2 LOP3.LUT R4, R5, R4, RZ, 0x3c, !PT ;  /* 0x0000000405042212 */ /* 0x000fc800078e3cff */
[----:B------:R-:W-:-:S05]  /*162a0*/  @P2 LOP3.LUT R5, R5, R4, RZ, 0x3c, !PT ;  /* 0x0000000405052212 */ /* 0x000fca00078e3cff */
[----:B------:R-:W3:Y:S04]  /*162b0*/  @P2 LDG.E.U16 R26, [R4.64] ;  /* 0x00000006041a2981 */ /* 0x000ee8000c1e1500 */
[----:B---3--:R0:W-:Y:S04]  /*162c0*/  STL [R1+0xd28], R26 ;  /* 0x000d281a01007387 */ /* 0x0081e80000100800 */
[----:B0-----:R-:W3:Y:S04]  /*162d0*/  LDL.LU R26, [R1+0x69f8] ;  /* 0x0069f800011a7983 */ /* 0x001ee80000300800 */
[----:B------:R-:W4:Y:S04]  /*162e0*/  LDL R4, [R1+0x1874] ;  /* 0x0018740001047983 */ /* 0x000f280000100800 */
[----:B------:R-:W4:Y:S01]  /*162f0*/  LDL R5, [R1+0x1878] ;  /* 0x0018780001057983 */ /* 0x000f220000100800 */
[----:B---3--:R-:W-:-:S02]  /*16300*/  PRMT R26, RZ, 0x7610, R26 ;  /* 0x00007610ff1a7816 */ /* 0x008fc4000000001a */
[----:B----4-:R-:W-:-:S04]  /*16310*/  @P0 LOP3.LUT R5, R5, R4, RZ, 0x3c, !PT ;  /* 0x0000000405050212 */ /* 0x010fc800078e3cff */
[----:B------:R-:W-:-:S04]  /*16320*/  @P0 LOP3.LUT R4, R5, R4, RZ, 0x3c, !PT ;  /* 0x0000000405040212 */ /* 0x000fc800078e3cff */
[----:B------:R-:W-:-:S05]  /*16330*/  @P0 LOP3.LUT R5, R5, R4, RZ, 0x3c, !PT ;  /* 0x0000000405050212 */ /* 0x000fca00078e3cff */
[----:B------:R-:W3:Y:S04]  /*16340*/  @P0 LDG.E.U16 R26, [R4.64] ;  /* 0x00000006041a0981 */ /* 0x000ee8000c1e1500 */
[----:B---3--:R0:W-:Y:S04]  /*16350*/  STL [R1+0xd24], R26 ;  /* 0x000d241a01007387 */ /* 0x0081e80000100800 */
[----:B0-----:R-:W3:Y:S04]  /*16360*/  LDL.LU R26, [R1+0x69f4] ;  /* 0x0069f400011a7983 */ /* 0x001ee80000300800 */
[----:B------:R-:W4:Y:S04]  /*16370*/  LDL R4, [R1+0x186c] ;  /* 0x00186c0001047983 */ /* 0x000f280000100800 */
[----:B------:R-:W4:Y:S01]  /*16380*/  LDL R5, [R1+0x1870] ;  /* 0x0018700001057983 */ /* 0x000f220000100800 */
[----:B--2---:R-:W-:-:S02]  /*16390*/  PRMT R27, RZ, 0x7610, R27 ;  /* 0x00007610ff1b7816 */ /* 0x004fc4000000001b */
[----:B------:R-:W-:Y:S02]  /*163a0*/  ISETP.GT.AND P1, PT, R3, 0x10, PT ;  /* 0x000000100300780c */ /* 0x000fe40003f24270 */
[----:B----4-:R-:W-:-:S04]  /*163b0*/  @P0 LOP3.LUT R5, R5, R4, RZ, 0x3c, !PT ;  /* 0x0000000405050212 */ /* 0x010fc800078e3cff */
[----:B------:R-:W-:-:S04]  /*163c0*/  @P0 LOP3.LUT R4, R5, R4, RZ, 0x3c, !PT ;  /* 0x0000000405040212 */ /* 0x000fc800078e3cff */
[----:B------:R-:W-:-:S05]  /*163d0*/  @P0 LOP3.LUT R5, R5, R4, RZ, 0x3c, !PT ;  /* 0x0000000405050212 */ /* 0x000fca00078e3cff */
[----:B------:R-:W2:Y:S04]  /*163e0*/  @P0 LDG.E.U16 R27, [R4.64] ;  /* 0x00000006041b0981 */ /* 0x000ea8000c1e1500 */
[----:B--2---:R0:W-:Y:S04]  /*163f0*/  STL [R1+0xd20], R27 ;  /* 0x000d201b01007387 */ /* 0x0041e80000100800 */
[----:B0-----:R-:W2:Y:S04]  /*16400*/  LDL.LU R27, [R1+0x69f0] ;  /* 0x0069f000011b7983 */ /* 0x001ea80000300800 */
[----:B------:R-:W4:Y:S04]  /*16410*/  LDL R4, [R1+0x1864] ;  /* 0x0018640001047983 */ /* 0x000f280000100800 */
[----:B------:R-:W4:Y:S01]  /*16420*/  LDL R5, [R1+0x1868] ;  /* 0x0018680001057983 */ /* 0x000f220000100800 */
[----:B---3--:R-:W-:-:S02]  /*16430*/  PRMT R26, RZ, 0x7610, R26 ;  /* 0x00007610ff1a7816 */ /* 0x008fc4000000001a */
[----:B----4-:R-:W-:-:S04]  /*16440*/  @P1 LOP3.LUT R5, R5, R4, RZ, 0x3c, !PT ;  /* 0x0000000405051212 */ /* 0x010fc800078e3cff */
[----:B------:R-:W-:-:S04]  /*16450*/  @P1 LOP3.LUT R4, R5, R4, RZ, 0x3c, !PT ;  /* 0x0000000405041212 */ /* 0x000fc800078e3cff */
[----:B------:R-:W-:-:S05]  /*16460*/  @P1 LOP3.LUT R5, R5, R4, RZ, 0x3c, !PT ;  /* 0x0000000405051212 */ /* 0x000fca00078e3cff */
[----:B------:R0:W3:Y:S04]  /*16470*/  @P1 LDG.E.U16 R26, [R4.64] ;  /* 0x00000006041a1981 */ /* 0x0000e8000c1e1500 */
[----:B0-----:R-:W4:Y:S04]  /*16480*/  LDL R4, [R1+0x185c] ;  /* 0x00185c0001047983 */ /* 0x001f280000100800 */
[----:B------:R-:W4:Y:S01]  /*16490*/  LDL R5, [R1+0x1860] ;  /* 0x0018600001057983 */ /* 0x000f220000100800 */
[----:B--2---:R-:W-:Y:S02]  /*164a0*/  PRMT R27, RZ, 0x7610, R27 ;  /* 0x00007610ff1b7816 */ /* 0x004fe4000000001b */
[----:B------:R-:W-:Y:S01]  /*164b0*/  ISETP.GT.AND P0, PT, R3, 0x11, PT ;  /* 0x000000110300780c */ /* 0x000fe20003f04270 */
[----:B---3--:R-:W-:Y:S04]  /*164c0*/  STL [R1+0x68c0], R26 ;  /* 0x0068c01a01007387 */ /* 0x008fe80000100800 */
[----:B------:R-:W-:Y:S04]  /*164d0*/  STL [R1+0x68c4], R26 ;  /* 0x0068c41a01007387 */ /* 0x000fe80000100800 */
[----:B------:R-:W-:Y:S04]  /*164e0*/  STL [R1+0x68e0], R26 ;  /* 0x0068e01a01007387 */ /* 0x000fe80000100800 */
[----:B------:R-:W-:Y:S01]  /*164f0*/  STL [R1+0x68e4], R26 ;  /* 0x0068e41a01007387 */ /* 0x000fe20000100800 */
[----:B----4-:R-:W-:-:S03]  /*16500*/  @P1 LOP3.LUT R5, R5, R4, RZ, 0x3c, !PT ;  /* 0x0000000405051212 */ /* 0x010fc600078e3cff */
[----:B------:R-:W-:Y:S01]  /*16510*/  STL [R1+0x68e8], R26 ;  /* 0x0068e81a01007387 */ /* 0x000fe20000100800 */
[----:B------:R-:W-:-:S03]  /*16520*/  @P1 LOP3.LUT R4, R5, R4, RZ, 0x3c, !PT ;  /* 0x0000000405041212 */ /* 0x000fc600078e3cff */
[----:B------:R-:W-:Y:S01]  /*16530*/  STL [R1+0x68ec], R26 ;  /* 0x0068ec1a01007387 */ /* 0x000fe20000100800 */
[----:B------:R-:W-:-:S03]  /*16540*/  @P1 LOP3.LUT R5, R5, R4, RZ, 0x3c, !PT ;  /* 0x0000000405051212 */ /* 0x000fc600078e3cff */
[----:B------:R-:W-:Y:S04]  /*16550*/  STL [R1+0x68f0], R26 ;  /* 0x0068f01a01007387 */ /* 0x000fe80000100800 */
[----:B------:R-:W-:Y:S04]  /*16560*/  STL [R1+0x68f4], R26 ;  /* 0x0068f41a01007387 */ /* 0x000fe80000100800 */
[----:B------:R-:W-:Y:S04]  /*16570*/  STL [R1+0x68f8], R26 ;  /* 0x0068f81a01007387 */ /* 0x000fe80000100800 */
[----:B------:R-:W-:Y:S04]  /*16580*/  STL [R1+0x68fc], R26 ;  /* 0x0068fc1a01007387 */ /* 0x000fe80000100800 */
[----:B------:R-:W-:Y:S04]  /*16590*/  STL [R1+0x6900], R26 ;  /* 0x0069001a01007387 */ /* 0x000fe80000100800 */
[----:B------:R-:W-:Y:S04]  /*165a0*/  STL [R1+0x6904], R26 ;  /* 0x0069041a01007387 */ /* 0x000fe80000100800 */
[----:B------:R-:W-:Y:S04]  /*165b0*/  STL [R1+0x6908], R26 ;  /* 0x0069081a01007387 */ /* 0x000fe80000100800 */
[----:B------:R0:W2:Y:S04]  /*165c0*/  @P1 LDG.E.U16 R27, [R4.64] ;  /* 0x00000006041b1981 */ /* 0x0000a8000c1e1500 */
[----:B0-----:R-:W3:Y:S04]  /*165d0*/  LDL R4, [R1+0x1854] ;  /* 0x0018540001047983 */ /* 0x001ee80000100800 */
[----:B------:R-:W3:Y:S01]  /*165e0*/  LDL R5, [R1+0x1858] ;  /* 0x0018580001057983 */ /* 0x000ee20000100800 */
[----:B------:R-:W-:-:S03]  /*165f0*/  PRMT R22, RZ, 0x7610, R22 ;  /* 0x00007610ff167816 */ /* 0x000fc60000000016 */
[----:B--2---:R-:W-:Y:S04]  /*16600*/  STL [R1+0x68bc], R27 ;  /* 0x0068bc1b01007387 */ /* 0x004fe80000100800 */
[----:B------:R-:W-:Y:S01]  /*16610*/  STL [R1+0x68c8], R27 ;  /* 0x0068c81b01007387 */ /* 0x000fe20000100800 */
        /* <DEDUP_REMOVED lines=27> */
[----:B------:R-:W-:-:S02]  /*167d0*/  PRMT R29, RZ, 0x7610, R29 ;  /* 0x00007610ff1d7816 */ /* 0x000fc4000000001d */
[----:B------:R-:W-:Y:S02]  /*167e0*/  ISETP.GT.AND P0, PT, R3, 0x13, PT ;  /* 0x000000130300780c */ /* 0x000fe40003f04270 */
[----:B---3--:R-:W-:-:S04]  /*167f0*/  @P1 LOP3.LUT R5, R5, R4, RZ, 0x3c, !PT ;  /* 0x0000000405051212 */ /* 0x008fc800078e3cff */
[----:B------:R-:W-:-:S04]  /*16800*/  @P1 LOP3.LUT R4, R5, R4, RZ, 0x3c, !PT ;  /* 0x0000000405041212 */ /* 0x000fc800078e3cff */
[----:B------:R-:W-:-:S05]  /*16810*/  @P1 LOP3.LUT R5, R5, R4, RZ, 0x3c, !PT ;  /* 0x0000000405051212 */ /* 0x000fca00078e3cff */
[----:B------:R0:W3:Y:S04]  /*16820*/  @P1 LDG.E.U16 R29, [R4.64] ;  /* 0x00000006041d1981 */ /* 0x0000e8000c1e1500 */
[----:B0-----:R-:W4:Y:S04]  /*16830*/  LDL R4, [R1+0x1834] ;  /* 0x0018340001047983 */ /* 0x001f280000100800 */
[----:B------:R-:W4:Y:S01]  /*16840*/  LDL R5, [R1+0x1838] ;  /* 0x0018380001057983 */ /* 0x000f220000100800 */
[----:B--2---:R-:W-:-:S03]  /*16850*/  PRMT R22, RZ, 0x7610, R22 ;  /* 0x00007610ff167816 */ /* 0x004fc60000000016 */
[----:B---3--:R-:W-:Y:S04]  /*16860*/  STL [R1+0x6834], R29 ;  /* 0x0068341d01007387 */ /* 0x008fe80000100800 */
[----:B------:R-:W-:Y:S04]  /*16870*/  STL [R1+0x6838], R29 ;  /* 0x0068381d01007387 */ /* 0x000fe80000100800 */
[----:B------:R-:W-:Y:S04]  /*16880*/  STL [R1+0x6868], R29 ;  /* 0x0068681d01007387 */ /* 0x000fe80000100800 */
[----:B------:R-:W-:Y:S01]  /*16890*/  STL [R1+0x686c], R29 ;  /* 0x00686c1d01007387 */ /* 0x000fe20000100800 */
[----:B----4-:R-:W-:-:S04]  /*168a0*/  @P0 LOP3.LUT R5, R5, R4, RZ, 0x3c, !PT ;  /* 0x0000000405050212 */ /* 0x010fc800078e3cff */
        /* <DEDUP_REMOVED lines=83> */
[----:B------:R-:W-:-:S02]  /*16de0*/  PRMT R2, RZ, 0x7610, R2 ;  /* 0x00007610ff027816 */ /* 0x000fc40000000002 */
[----:B------:R-:W-:Y:S02]  /*16df0*/  ISETP.GT.AND P1, PT, R3, 0x18, PT ;  /* 0x000000180300780c */ /* 0x000fe40003f24270 */
[----:B----4-:R-:W-:-:S04]  /*16e00*/  @P0 LOP3.LUT R5, R5, R4, RZ, 0x3c, !PT ;  /* 0x0000000405050212 */ /* 0x010fc800078e3cff */
[----:B------:R-:W-:-:S04]  /*16e10*/  @P0 LOP3.LUT R4, R5, R4, RZ, 0x3c, !PT ;  /* 0x0000000405040212 */ /* 0x000fc800078e3cff */
[----:B------:R-:W-:-:S05]  /*16e20*/  @P0 LOP3.LUT R5, R5, R4, RZ, 0x3c, !PT ;  /* 0x0000000405050212 */ /* 0x000fca00078e3cff */
[----:B------:R0:W4:Y:S04]  /*16e30*/  @P0 LDG.E.U16 R2, [R4.64] ;  /* 0x0000000604020981 */ /* 0x000128000c1e1500 */
[----:B0-----:R-:W3:Y:S04]  /*16e40*/  LDL R4, [R1+0x17e4] ;  /* 0x0017e40001047983 */ /* 0x001ee80000100800 */
[----:B------:R-:W3:Y:S01]  /*16e50*/  LDL R5, [R1+0x17e8] ;  /* 0x0017e80001057983 */ /* 0x000ee20000100800 */
[----:B--2---:R-:W-:-:S03]  /*16e60*/  PRMT R22, RZ, 0x7610, R22 ;  /* 0x00007610ff167816 */ /* 0x004fc60000000016 */
[----:B----4-:R-:W-:Y:S01]  /*16e70*/  STL [R1+0x6800], R2 ;  /* 0x0068000201007387 */ /* 0x010fe20000100800 */
[----:B---3--:R-:W-:-:S04]  /*16e80*/  @P1 LOP3.LUT R5, R5, R4, RZ, 0x3c, !PT ;  /* 0x0000000405051212 */ /* 0x008fc800078e3cff */
[----:B------:R-:W-:-:S04]  /*16e90*/  @P1 LOP3.LUT R4, R5, R4, RZ, 0x3c, !PT ;  /* 0x0000000405041212 */ /* 0x000fc800078e3cff */
[----:B------:R-:W-:-:S05]  /*16ea0*/  @P1 LOP3.LUT R5, R5, R4, RZ, 0x3c, !PT ;  /* 0x0000000405051212 */ /* 0x000fca00078e3cff */
[----:B------:R0:W2:Y:S04]  /*16eb0*/  @P1 LDG.E.U16 R22, [R4.64] ;  /* 0x0000000604161981 */ /* 0x0000a8000c1e1500 */
[----:B0-----:R-:W3:Y:S04]  /*16ec0*/  LDL R4, [R1+0x17dc] ;  /* 0x0017dc0001047983 */ /* 0x001ee80000100800 */
[----:B------:R-:W3:Y:S01]  /*16ed0*/  LDL R5, [R1+0x17e0] ;  /* 0x0017e00001057983 */ /* 0x000ee20000100800 */
[----:B------:R-:W-:Y:S02]  /*16ee0*/  PRMT R23, RZ, 0x7610, R23 ;  /* 0x00007610ff177816 */ /* 0x000fe40000000017 */
[----:B------:R-:W-:Y:S01]  /*16ef0*/  ISETP.GT.AND P0, PT, R3, 0x19, PT ;  /* 0x000000190300780c */ /* 0x000fe20003f04270 */
[----:B--2---:R-:W-:Y:S04]  /*16f00*/  STL [R1+0x68b8], R22 ;  /* 0x0068b81601007387 */ /* 0x004fe80000100800 */
[----:B------:R-:W-:Y:S04]  /*16f10*/  STL [R1+0x68cc], R22 ;  /* 0x0068cc1601007387 */ /* 0x000fe80000100800 */
[----:B------:R-:W-:Y:S01]  /*16f20*/  STL [R1+0x68d0], R22 ;  /* 0x0068d01601007387 */ /* 0x000fe20000100800 */
[----:B---3--:R-:W-:-:S04]  /*16f30*/  @P1 LOP3.LUT R5, R5, R4, RZ, 0x3c, !PT ;  /* 0x0000000405051212 */ /* 0x008fc800078e3cff */
[----:B------:R-:W-:-:S04]  /*16f40*/  @P1 LOP3.LUT R4, R5, R4, RZ, 0x3c, !PT ;  /* 0x0000000405041212 */ /* 0x000fc800078e3cff */
[----:B------:R-:W-:-:S05]  /*16f50*/  @P1 LOP3.LUT R5, R5, R4, RZ, 0x3c, !PT ;  /* 0x0000000405051212 */ /* 0x000fca00078e3cff */
[----:B------:R0:W2:Y:S04]  /*16f60*/  @P1 LDG.E.U16 R23, [R4.64] ;  /* 0x0000000604171981 */ /* 0x0000a8000c1e1500 */
[----:B0-----:R-:W3:Y:S04]  /*16f70*/  LDL R4, [R1+0x17d4] ;  /* 0x0017d40001047983 */ /* 0x001ee80000100800 */
[----:B------:R-:W3:Y:S01]  /*16f80*/  LDL R5, [R1+0x17d8] ;  /* 0x0017d80001057983 */ /* 0x000ee20000100800 */
[----:B------:R-:W-:-:S03]  /*16f90*/  PRMT R17, RZ, 0x7610, R17 ;  /* 0x00007610ff117816 */ /* 0x000fc60000000011 */
[----:B--2---:R-:W-:Y:S04]  /*16fa0*/  STL [R1+0x68b4], R23 ;  /* 0x0068b41701007387 */ /* 0x004fe80000100800 */
[----:B------:R-:W-:Y:S04]  /*16fb0*/  STL [R1+0x68d4], R23 ;  /* 0x0068d41701007387 */ /* 0x000fe80000100800 */
[----:B------:R-:W-:Y:S01]  /*16fc0*/  STL [R1+0x68d8], R23 ;  /* 0x0068d81701007387 */ /* 0x000fe20000100800 */
[----:B---3--:R-:W-:-:S04]  /*16fd0*/  @P0 LOP3.LUT R5, R5, R4, RZ, 0x3c, !PT ;  /* 0x0000000405050212 */ /* 0x008fc800078e3cff */
[----:B------:R-:W-:-:S04]  /*16fe0*/  @P0 LOP3.LUT R4, R5, R4, RZ, 0x3c, !PT ;  /* 0x0000000405040212 */ /* 0x000fc800078e3cff */
[----:B------:R-:W-:-:S05]  /*16ff0*/  @P0 LOP3.LUT R5, R5, R4, RZ, 0x3c, !PT ;  /* 0x0000000405050212 */ /* 0x000fca00078e3cff */
[----:B------:R-:W2:Y:S04]  /*17000*/  @P0 LDG.E.U16 R17, [R4.64] ;  /* 0x0000000604110981 */ /* 0x000ea8000c1e1500 */
[----:B--2---:R0:W-:Y:S04]  /*17010*/  STL [R1], R17 ;  /* 0x0000001101007387 */ /* 0x0041e80000100800 */
        /* <DEDUP_REMOVED lines=11> */
[----:B------:R-:W-:-:S03]  /*170d0*/  PRMT R28, RZ, 0x7610, R28 ;  /* 0x00007610ff1c7816 */ /* 0x000fc6000000001c */
[----:B---3--:R-:W-:Y:S04]  /*170e0*/  STL [R1+0x6870], R29 ;  /* 0x0068701d01007387 */ /* 0x008fe80000100800 */
[----:B------:R-:W-:Y:S01]  /*170f0*/  STL [R1+0x6874], R29 ;  /* 0x0068741d01007387 */ /* 0x000fe20000100800 */
[----:B----4-:R-:W-:-:S04]  /*17100*/  @P1 LOP3.LUT R5, R5, R4, RZ, 0x3c, !PT ;  /* 0x0000000405051212 */ /* 0x010fc800078e3cff */
[----:B------:R-:W-:-:S04]  /*17110*/  @P1 LOP3.LUT R4, R5, R4, RZ, 0x3c, !PT ;  /* 0x0000000405041212 */ /* 0x000fc800078e3cff */
[----:B------:R-:W-:-:S05]  /*17120*/  @P1 LOP3.LUT R5, R5, R4, RZ, 0x3c, !PT ;  /* 0x0000000405051212 */ /* 0x000fca00078e3cff */
[----:B------:R0:W3:Y:S04]  /*17130*/  @P1 LDG.E.U16 R28, [R4.64] ;  /* 0x00000006041c1981 */ /* 0x0000e8000c1e1500 */
[----:B0-----:R-:W4:Y:S04]  /*17140*/  LDL R4, [R1+0x17bc] ;  /* 0x0017bc0001047983 */ /* 0x001f280000100800 */
[----:B------:R-:W4:Y:S01]  /*17150*/  LDL R5, [R1+0x17c0] ;  /* 0x0017c00001057983 */ /* 0x000f220000100800 */
[----:B------:R-:W-:Y:S02]  /*17160*/  PRMT R0, RZ, 0x7610, R0 ;  /* 0x00007610ff007816 */ /* 0x000fe40000000000 */
        /* <DEDUP_REMOVED lines=9> */
[----:B------:R-:W-:-:S05]  /*17200*/  @P1 LOP3.LUT R5, R5, R4, RZ, 0x3c, !PT ;  /* 0x0000000405051212 */ /* 0x000fca00078e3cff */
[----:B------:R0:W3:Y:S04]  /*17210*/  @P1 LDG.E.U16 R0, [R4.64] ;  /* 0x0000000604001981 */ /* 0x0000e8000c1e1500 */
[----:B0-----:R-:W4:Y:S04]  /*17220*/  LDL R4, [R1+0x17b4] ;  /* 0x0017b40001047983 */ /* 0x001f280000100800 */
[----:B------:R-:W4:Y:S01]  /*17230*/  LDL R5, [R1+0x17b8] ;  /* 0x0017b80001057983 */ /* 0x000f220000100800 */
[----:B--2---:R-:W-:-:S03]  /*17240*/  PRMT R17, RZ, 0x7610, R17 ;  /* 0x00007610ff117816 */ /* 0x004fc60000000011 */
[----:B---3--:R-:W-:Y:S01]  /*17250*/  STL [R1+0x682c], R0 ;  /* 0x00682c0001007387 */ /* 0x008fe20000100800 */
        /* <DEDUP_REMOVED lines=76> */
[----:B----4-:R-:W-:-:S04]  /*17720*/  @P0 LOP3.LUT R5, R5, R4, RZ, 0x3c, !PT ;  /* 0x0000000405050212 */ /* 0x010fc800078e3cff */
[----:B------:R-:W-:-:S04]  /*17730*/  @P0 LOP3.LUT R4, R5, R4, RZ, 0x3c, !PT ;  /* 0x0000000405040212 */ /* 0x000fc800078e3cff */
[----:B------:R-:W-:-:S05]  /*17740*/  @P0 LOP3.LUT R5, R5, R4, RZ, 0x3c, !PT ;  /* 0x0000000405050212 */ /* 0x000fca00078e3cff */
[----:B------:R-:W4:Y:S04]  /*17750*/  @P0 LDG.E.U16 R24, [R4.64] ;  /* 0x0000000604180981 */ /* 0x000f28000c1e1500 */
[----:B----4-:R0:W-:Y:S04]  /*17760*/  STL [R1+0xcb8], R24 ;  /* 0x000cb81801007387 */ /* 0x0101e80000100800 */
[----:B0-----:R-:W4:Y:S04]  /*17770*/  LDL.LU R24, [R1+0x6998] ;  /* 0x0069980001187983 */ /* 0x001f280000300800 */
[----:B------:R-:W2:Y:S04]  /*17780*/  LDL R4, [R1+0x176c] ;  /* 0x00176c0001047983 */ /* 0x000ea80000100800 */
[----:B------:R-:W2:Y:S01]  /*17790*/  LDL R5, [R1+0x1770] ;  /* 0x0017700001057983 */ /* 0x000ea20000100800 */
[----:B------:R-:W-:-:S02]  /*177a0*/  PRMT R25, RZ, 0x7610, R25 ;  /* 0x00007610ff197816 */ /* 0x000fc40000000019 */
[----:B------:R-:W-:Y:S02]  /*177b0*/  ISETP.GT.AND P1, PT, R3, 0x20, PT ;  /* 0x000000200300780c */ /* 0x000fe40003f24270 */
[----:B--2---:R-:W-:-:S04]  /*177c0*/  @P0 LOP3.LUT R5, R5, R4, RZ, 0x3c, !PT ;  /* 0x0000000405050212 */ /* 0x004fc800078e3cff */
[----:B------:R-:W-:-:S04]  /*177d0*/  @P0 LOP3.LUT R4, R5, R4, RZ, 0x3c, !PT ;  /* 0x0000000405040212 */ /* 0x000fc800078e3cff */
[----:B------:R-:W-:-:S05]  /*177e0*/  @P0 LOP3.LUT R5, R5, R4, RZ, 0x3c, !PT ;  /* 0x0000000405050212 */ /* 0x000fca00078e3cff */
[----:B------:R-:W2:Y:S04]  /*177f0*/  @P0 LDG.E.U16 R25, [R4.64] ;  /* 0x0000000604190981 */ /* 0x000ea8000c1e1500 */
[----:B--2---:R0:W-:Y:S04]  /*17800*/  STL [R1+0xcb0], R25 ;  /* 0x000cb01901007387 */ /* 0x0041e80000100800 */
[----:B0-----:R-:W2:Y:S04]  /*17810*/  LDL.LU R25, [R1+0x6994] ;  /* 0x0069940001197983 */ /* 0x001ea80000300800 */
[----:B------:R-:W2:Y:S04]  /*17820*/  LDL R4, [R1+0x1764] ;  /* 0x0017640001047983 */ /* 0x000ea80000100800 */
[----:B------:R-:W2:Y:S01]  /*17830*/  LDL R5, [R1+0x1768] ;  /* 0x0017680001057983 */ /* 0x000ea20000100800 */
[----:B------:R-:W-:-:S02]  /*17840*/  PRMT R17, RZ, 0x7610, R17 ;  /* 0x00007610ff117816 */ /* 0x000fc40000000011 */
[----:B--2---:R-:W-:-:S04]  /*17850*/  @P1 LOP3.LUT R5, R5, R4, RZ, 0x3c, !PT ;  /* 0x0000000405051212 */ /* 0x004fc800078e3cff */
[----:B------:R-:W-:-:S04]  /*17860*/  @P1 LOP3.LUT R4, R5, R4, RZ, 0x3c, !PT ;  /* 0x0000000405041212 */ /* 0x000fc800078e3cff */
[----:B------:R-:W-:-:S05]  /*17870*/  @P1 LOP3.LUT R5, R5, R4, RZ, 0x3c, !PT ;  /* 0x0000000405051212 */ /* 0x000fca00078e3cff */
[----:B------:R0:W2:Y:S04]  /*17880*/  @P1 LDG.E.U16 R17, [R4.64] ;  /* 0x0000000604111981 */ /* 0x0000a8000c1e1500 */
[----:B0-----:R-:W2:Y:S04]  /*17890*/  LDL R4, [R1+0x175c] ;  /* 0x00175c0001047983 */ /* 0x001ea80000100800 */
[----:B------:R-:W2:Y:S01]  /*178a0*/  LDL R5, [R1+0x1760] ;  /* 0x0017600001057983 */ /* 0x000ea20000100800 */
[----:B---3--:R-:W-:Y:S02]  /*178b0*/  PRMT R16, RZ, 0x7610, R16 ;  /* 0x00007610ff107816 */ /* 0x008fe40000000010 */
[----:B------:R-:W-:-:S02]  /*178c0*/  ISETP.GT.AND P0, PT, R3, 0x21, PT ;  /* 0x000000210300780c */ /* 0x000fc40003f04270 */
[----:B--2---:R-:W-:-:S04]  /*178d0*/  @P1 LOP3.LUT R5, R5, R4, RZ, 0x3c, !PT ;  /* 0x0000000405051212 */ /* 0x004fc800078e3cff */
[----:B------:R-:W-:-:S04]  /*178e0*/  @P1 LOP3.LUT R4, R5, R4, RZ, 0x3c, !PT ;  /* 0x0000000405041212 */ /* 0x000fc800078e3cff */
[----:B------:R-:W-:-:S05]  /*178f0*/  @P1 LOP3.LUT R5, R5, R4, RZ, 0x3c, !PT ;  /* 0x0000000405051212 */ /* 0x000fca00078e3cff */
[----:B------:R0:W2:Y:S04]  /*17900*/  @P1 LDG.E.U16 R16, [R4.64] ;  /* 0x0000000604101981 */ /* 0x0000a8000c1e1500 */
[----:B0-----:R-:W3:Y:S04]  /*17910*/  LDL R4, [R1+0x1754] ;  /* 0x0017540001047983 */ /* 0x001ee80000100800 */
[----:B------:R-:W3:Y:S01]  /*17920*/  LDL R5, [R1+0x1758] ;  /* 0x0017580001057983 */ /* 0x000ee20000100800 */
[----:B----4-:R-:W-:Y:S02]  /*17930*/  PRMT R24, RZ, 0x7610, R24 ;  /* 0x00007610ff187816 */ /* 0x010fe40000000018 */
[----:B---3--:R-:W-:-:S04]  /*17940*/  @P0 LOP3.LUT R5, R5, R4, RZ, 0x3c, !PT ;  /* 0x0000000405050212 */ /* 0x008fc800078e3cff */
        /* <DEDUP_REMOVED lines=26> */
[----:B------:R-:W-:-:S02]  /*17af0*/  ISETP.GT.AND P0, PT, R3, 0x23, PT ;  /* 0x000000230300780c */ /* 0x000fc40003f04270 */
[----:B---3--:R-:W-:Y:S02]  /*17b00*/  PRMT R13, RZ, 0x7610, R13 ;  /* 0x00007610ff0d7816 */ /* 0x008fe4000000000d */
        /* <DEDUP_REMOVED lines=103> */
[----:B---3--:R-:W-:-:S02]  /*18180*/  PRMT R13, RZ, 0x7610, R13 ;  /* 0x00007610ff0d7816 */ /* 0x008fc4000000000d */
[----:B--2---:R-:W-:-:S04]  /*18190*/  @P1 LOP3.LUT R5, R5, R4, RZ, 0x3c, !PT ;  /* 0x0000000405051212 */ /* 0x004fc800078e3cff */
[----:B------:R-:W-:-:S04]  /*181a0*/  @P1 LOP3.LUT R4, R5, R4, RZ, 0x3c, !PT ;  /* 0x0000000405041212 */ /* 0x000fc800078e3cff */
[----:B------:R-:W-:-:S05]  /*181b0*/  @P1 LOP3.LUT R5, R5, R4, RZ, 0x3c, !PT ;  /* 0x0000000405051212 */ /* 0x000fca00078e3cff */
[----:B------:R0:W2:Y:S04]  /*181c0*/  @P1 LDG.E.U16 R13, [R4.64] ;  /* 0x00000006040d1981 */ /* 0x0000a8000c1e1500 */
[----:B0-----:R-:W3:Y:S04]  /*181d0*/  LDL R4, [R1+0x16e4] ;  /* 0x0016e40001047983 */ /* 0x001ee80000100800 */
[----:B------:R-:W3:Y:S01]  /*181e0*/  LDL R5, [R1+0x1964] ;  /* 0x0019640001057983 */ /* 0x000ee20000100800 */
[----:B----4-:R-:W-:Y:S02]  /*181f0*/  PRMT R12, RZ, 0x7610, R12 ;  /* 0x00007610ff0c7816 */ /* 0x010fe4000000000c */
[----:B------:R-:W-:-:S02]  /*18200*/  ISETP.GT.AND P0, PT, R3, 0x29, PT ;  /* 0x000000290300780c */ /* 0x000fc40003f04270 */
[----:B---3--:R-:W-:-:S04]  /*18210*/  @P1 LOP3.LUT R5, R5, R4, RZ, 0x3c, !PT ;  /* 0x0000000405051212 */ /* 0x008fc800078e3cff */
[----:B------:R-:W-:-:S04]  /*18220*/  @P1 LOP3.LUT R4, R5, R4, RZ, 0x3c, !PT ;  /* 0x0000000405041212 */ /* 0x000fc800078e3cff */
[----:B------:R-:W-:-:S05]  /*18230*/  @P1 LOP3.LUT R5, R5, R4, RZ, 0x3c, !PT ;  /* 0x0000000405051212 */ /* 0x000fca00078e3cff */
[----:B------:R0:W3:Y:S04]  /*18240*/  @P1 LDG.E.U16 R12, [R4.64] ;  /* 0x00000006040c1981 */ /* 0x0000e8000c1e1500 */
[----:B0-----:R-:W4:Y:S04]  /*18250*/  LDL R4, [R1+0x1960] ;  /* 0x0019600001047983 */ /* 0x001f280000100800 */
[----:B------:R-:W4:Y:S01]  /*18260*/  LDL R5, [R1+0x196c] ;  /* 0x00196c0001057983 */ /* 0x000f220000100800 */
[----:B------:R-:W-:Y:S02]  /*18270*/  PRMT R20, RZ, 0x7610, R20 ;  /* 0x00007610ff147816 */ /* 0x000fe40000000014 */
[----:B----4-:R-:W-:-:S04]  /*18280*/  @P0 LOP3.LUT R5, R5, R4, RZ, 0x3c, !PT ;  /* 0x0000000405050212 */ /* 0x010fc800078e3cff */
[----:B------:R-:W-:-:S04]  /*18290*/  @P0 LOP3.LUT R4, R5, R4, RZ, 0x3c, !PT ;  /* 0x0000000405040212 */ /* 0x000fc800078e3cff */
[----:B------:R-:W-:-:S05]  /*182a0*/  @P0 LOP3.LUT R5, R5, R4, RZ, 0x3c, !PT ;  /* 0x0000000405050212 */ /* 0x000fca00078e3cff */
[----:B------:R0:W4:Y:S04]  /*182b0*/  @P0 LDG.E.U16 R20, [R4.64] ;  /* 0x0000000604140981 */ /* 0x000128000c1e1500 */
[----:B0-----:R-:W2:Y:S04]  /*182c0*/  LDL R4, [R1+0x1968] ;  /* 0x0019680001047983 */ /* 0x001ea80000100800 */
[----:B------:R-:W2:Y:S01]  /*182d0*/  LDL R5, [R1+0x1970] ;  /* 0x0019700001057983 */ /* 0x000ea20000100800 */
[----:B------:R-:W-:Y:S02]  /*182e0*/  PRMT R21, RZ, 0x7610, R21 ;  /* 0x00007610ff157816 */ /* 0x000fe40000000015 */
[----:B------:R-:W-:Y:S01]  /*182f0*/  ISETP.GT.AND P1, PT, R3, 0x2a, PT ;  /* 0x0000002a0300780c */ /* 0x000fe20003f24270 */
[----:B----4-:R-:W-:Y:S04]  /*18300*/  STL [R1+0x6890], R20 ;  /* 0x0068901401007387 */ /* 0x010fe80000100800 */
[----:B------:R-:W-:Y:S01]  /*18310*/  STL [R1+0x6894], R20 ;  /* 0x0068941401007387 */ /* 0x000fe20000100800 */
[----:B--2---:R-:W-:-:S04]  /*18320*/  @P0 LOP3.LUT R5, R5, R4, RZ, 0x3c, !PT ;  /* 0x0000000405050212 */ /* 0x004fc800078e3cff */
[----:B------:R-:W-:-:S04]  /*18330*/  @P0 LOP3.LUT R4, R5, R4, RZ, 0x3c, !PT ;  /* 0x0000000405040212 */ /* 0x000fc800078e3cff */
[----:B------:R-:W-:-:S05]  /*18340*/  @P0 LOP3.LUT R5, R5, R4, RZ, 0x3c, !PT ;  /* 0x0000000405050212 */ /* 0x000fca00078e3cff */
[----:B------:R0:W2:Y:S04]  /*18350*/  @P0 LDG.E.U16 R21, [R4.64] ;  /* 0x0000000604150981 */ /* 0x0000a8000c1e1500 */
[----:B0-----:R-:W4:Y:S04]  /*18360*/  LDL R4, [R1+0x16e0] ;  /* 0x0016e00001047983 */ /* 0x001f280000100800 */
[----:B------:R-:W4:Y:S01]  /*18370*/  LDL R5, [R1+0x197c] ;  /* 0x00197c0001057983 */ /* 0x000f220000100800 */
[----:B------:R-:W-:-:S03]  /*18380*/  PRMT R9, RZ, 0x7610, R9 ;  /* 0x00007610ff097816 */ /* 0x000fc60000000009 */
[----:B--2---:R-:W-:Y:S04]  /*18390*/  STL [R1+0x6898], R21 ;  /* 0x0068981501007387 */ /* 0x004fe80000100800 */
[----:B------:R-:W-:Y:S01]  /*183a0*/  STL [R1+0x689c], R21 ;  /* 0x00689c1501007387 */ /* 0x000fe20000100800 */
        /* <DEDUP_REMOVED lines=8> */
[----:B------:R-:W-:-:S02]  /*18430*/  ISETP.GT.AND P0, PT, R3, 0x2b, PT ;  /* 0x0000002b0300780c */ /* 0x000fc40003f04270 */
[----:B--2---:R-:W-:Y:S02]  /*18440*/  PRMT R9, RZ, 0x7610, R9 ;  /* 0x00007610ff097816 */ /* 0x004fe40000000009 */
        /* <DEDUP_REMOVED lines=8> */
[----:B--2---:R-:W-:-:S02]  /*184d0*/  PRMT R9, RZ, 0x7610, R9 ;  /* 0x00007610ff097816 */ /* 0x004fc40000000009 */
        /* <DEDUP_REMOVED lines=101> */
[----:B----4-:R-:W-:Y:S02]  /*18b30*/  PRMT R8, RZ, 0x7610, R8 ;  /* 0x00007610ff087816 */ /* 0x010fe40000000008 */
[----:B------:R-:W-:-:S02]  /*18b40*/  ISETP.GT.AND P0, PT, R3, 0x31, PT ;  /* 0x000000310300780c */ /* 0x000fc40003f04270 */
[----:B--2---:R-:W-:-:S04]  /*18b50*/  @P1 LOP3.LUT R5, R5, R4, RZ, 0x3c, !PT ;  /* 0x0000000405051212 */ /* 0x004fc800078e3cff */
[----:B------:R-:W-:-:S04]  /*18b60*/  @P1 LOP3.LUT R4, R5, R4, RZ, 0x3c, !PT ;  /* 0x0000000405041212 */ /* 0x000fc800078e3cff */
[----:B------:R-:W-:-:S05]  /*18b70*/  @P1 LOP3.LUT R5, R5, R4, RZ, 0x3c, !PT ;  /* 0x0000000405051212 */ /* 0x000fca00078e3cff */
[----:B------:R0:W2:Y:S04]  /*18b80*/  @P1 LDG.E.U16 R8, [R4.64] ;  /* 0x0000000604081981 */ /* 0x0000a8000c1e1500 */
        /* <DEDUP_REMOVED lines=20> */
[----:B--2---:R-:W-:Y:S01]  /*18cd0*/  STL [R1+0x68a8], R15 ;  /* 0x0068a80f01007387 */ /* 0x004fe20000100800 */
[----:B----4-:R-:W-:-:S04]  /*18ce0*/  @P1 LOP3.LUT R5, R5, R4, RZ, 0x3c, !PT ;  /* 0x0000000405051212 */ /* 0x010fc800078e3cff */
[----:B------:R-:W-:-:S04]  /*18cf0*/  @P1 LOP3.LUT R4, R5, R4, RZ, 0x3c, !PT ;  /* 0x0000000405041212 */ /* 0x000fc800078e3cff */
[----:B------:R-:W-:-:S05]  /*18d00*/  @P1 LOP3.LUT R5, R5, R4, RZ, 0x3c, !PT ;  /* 0x0000000405051212 */ /* 0x000fca00078e3cff */
[----:B------:R0:W2:Y:S04]  /*18d10*/  @P1 LDG.E.U16 R27, [R4.64] ;  /* 0x00000006041b1981 */ /* 0x0000a8000c1e1500 */
[----:B0-----:R-:W4:Y:S04]  /*18d20*/  LDL R4, [R1+0x19f8] ;  /* 0x0019f80001047983 */ /* 0x001f280000100800 */
[----:B------:R-:W4:Y:S01]  /*18d30*/  LDL R5, [R1+0x1a04] ;  /* 0x001a040001057983 */ /* 0x000f220000100800 */
[----:B------:R-:W-:-:S03]  /*18d40*/  PRMT R7, RZ, 0x7610, R7 ;  /* 0x00007610ff077816 */ /* 0x000fc60000000007 */
[----:B--2---:R0:W-:Y:S04]  /*18d50*/  STL [R1+0x6d0], R27 ;  /* 0x0006d01b01007387 */ /* 0x0041e80000100800 */
[----:B0-----:R-:W2:Y:S01]  /*18d60*/  LDL R27, [R1+0x1a24] ;  /* 0x001a2400011b7983 */ /* 0x001ea20000100800 */
        /* <DEDUP_REMOVED lines=9> */
[----:B----4-:R-:W-:-:S02]  /*18e00*/  PRMT R7, RZ, 0x7610, R7 ;  /* 0x00007610ff077816 */ /* 0x010fc40000000007 */
[----:B--2---:R-:W-:-:S04]  /*18e10*/  @P0 LOP3.LUT R5, R5, R4, RZ, 0x3c, !PT ;  /* 0x0000000405050212 */ /* 0x004fc800078e3cff */
        /* <DEDUP_REMOVED lines=21> */
[----:B------:R-:W2:Y:S01]  /*18f70*/  @P1 LDG.E.U16 R7, [R4.64] ;  /* 0x0000000604071981 */ /* 0x000ea2000c1e1500 */
[----:B------:R-:W-:-:S03]  /*18f80*/  PRMT R6, RZ, 0x7610, R6 ;  /* 0x00007610ff067816 */ /* 0x000fc60000000006 */
[----:B--2---:R0:W-:Y:S04]  /*18f90*/  STL [R1+0xbec], R7 ;  /* 0x000bec0701007387 */ /* 0x0041e80000100800 */
[----:B0-----:R-:W2:Y:S04]  /*18fa0*/  LDL.LU R7, [R1+0x6924] ;  /* 0x0069240001077983 */ /* 0x001ea80000300800 */
[----:B------:R-:W4:Y:S01]  /*18fb0*/  LDL R5, [R1+0x1a18] ;  /* 0x001a180001057983 */ /* 0x000f220000100800 */
[----:B------:R-:W-:Y:S01]  /*18fc0*/  @P1 IMAD.MOV.U32 R4, RZ, RZ, R27 ;  /* 0x000000ffff041224 */ /* 0x000fe200078e001b */
[----:B------:R-:W-:-:S02]  /*18fd0*/  ISETP.GT.AND P2, PT, R3, 0x38, PT ;  /* 0x000000380300780c */ /* 0x000fc40003f44270 */
[----:B------:R-:W2:Y:S04]  /*18fe0*/  LDL R27, [R1+0x1a3c] ;  /* 0x001a3c00011b7983 */ /* 0x000ea80000100800 */
[----:B----4-:R-:W4:Y:S04]  /*18ff0*/  @P1 LDG.E.U16 R6, [R4.64] ;  /* 0x0000000604061981 */ /* 0x010f28000c1e1500 */
[----:B----4-:R0:W-:Y:S04]  /*19000*/  STL [R1+0xbe8], R6 ;  /* 0x000be80601007387 */ /* 0x0101e80000100800 */
[----:B0-----:R-:W4:Y:S04]  /*19010*/  LDL.LU R6, [R1+0x6920] ;  /* 0x0069200001067983 */ /* 0x001f280000300800 */
[----:B------:R-:W3:Y:S04]  /*19020*/  LDL R4, [R1+0x1a34] ;  /* 0x001a340001047983 */ /* 0x000ee80000100800 */
[----:B------:R-:W3:Y:S01]  /*19030*/  LDL R5, [R1+0x1a5c] ;  /* 0x001a5c0001057983 */ /* 0x000ee20000100800 */
[----:B--2---:R-:W-:-:S02]  /*19040*/  PRMT R7, RZ, 0x7610, R7 ;  /* 0x00007610ff077816 */ /* 0x004fc40000000007 */
[----:B---3--:R-:W-:-:S04]  /*19050*/  @P2 LOP3.LUT R5, R5, R4, RZ, 0x3c, !PT ;  /* 0x0000000405052212 */ /* 0x008fc800078e3cff */
        /* <DEDUP_REMOVED lines=22> */
[----:B------:R-:W-:-:S02]  /*191c0*/  ISETP.GT.AND P1, PT, R3, 0x36, PT ;  /* 0x000000360300780c */ /* 0x000fc40003f24270 */
[----:B----4-:R-:W-:Y:S02]  /*191d0*/  PRMT R10, RZ, 0x7610, R10 ;  /* 0x00007610ff0a7816 */ /* 0x010fe4000000000a */
[----:B--2---:R-:W-:-:S04]  /*191e0*/  @P0 LOP3.LUT R5, R5, R4, RZ, 0x3c, !PT ;  /* 0x0000000405050212 */ /* 0x004fc800078e3cff */
        /* <DEDUP_REMOVED lines=8> */
[----:B------:R-:W-:-:S02]  /*19270*/  PRMT R11, RZ, 0x7610, R11 ;  /* 0x00007610ff0b7816 */ /* 0x000fc4000000000b */
[----:B------:R-:W2:Y:S04]  /*19280*/  LDL R27, [R1+0x1a68] ;  /* 0x001a6800011b7983 */ /* 0x000ea80000100800 */
[----:B----4-:R0:W4:Y:S04]  /*19290*/  @P1 LDG.E.U16 R23, [R4.64] ;  /* 0x0000000604171981 */ /* 0x010128000c1e1500 */
[----:B0-----:R-:W2:Y:S04]  /*192a0*/  LDL R4, [R1+0x1a38] ;  /* 0x001a380001047983 */ /* 0x001ea80000100800 */
[----:B------:R-:W2:Y:S02]  /*192b0*/  LDL R5, [R1+0x1a44] ;  /* 0x001a440001057983 */ /* 0x000ea40000100800 */
[----:B--2---:R-:W-:-:S04]  /*192c0*/  @P1 LOP3.LUT R5, R5, R4, RZ, 0x3c, !PT ;  /* 0x0000000405051212 */ /* 0x004fc800078e3cff */
[----:B------:R-:W-:-:S04]  /*192d0*/  @P1 LOP3.LUT R4, R5, R4, RZ, 0x3c, !PT ;  /* 0x0000000405041212 */ /* 0x000fc800078e3cff */
[----:B------:R-:W-:-:S05]  /*192e0*/  @P1 LOP3.LUT R5, R5, R4, RZ, 0x3c, !PT ;  /* 0x0000000405051212 */ /* 0x000fca00078e3cff */
[----:B------:R-:W2:Y:S04]  /*192f0*/  @P1 LDG.E.U16 R11, [R4.64] ;  /* 0x00000006040b1981 */ /* 0x000ea8000c1e1500 */
[----:B----4-:R0:W-:Y:S04]  /*19300*/  STL [R1+0xbd4], R23 ;  /* 0x000bd41701007387 */ /* 0x0101e80000100800 */
[----:B0-----:R-:W4:Y:S04]  /*19310*/  LDL R23, [R1+0x1a70] ;  /* 0x001a700001177983 */ /* 0x001f280000100800 */
[----:B--2---:R0:W-:Y:S04]  /*19320*/  STL [R1+0xbd0], R11 ;  /* 0x000bd00b01007387 */ /* 0x0041e80000100800 */
[----:B0-----:R-:W2:Y:S04]  /*19330*/  LDL.LU R11, [R1+0x6914] ;  /* 0x00691400010b7983 */ /* 0x001ea80000300800 */
[----:B------:R-:W2:Y:S04]  /*19340*/  LDL R4, [R1+0x1a40] ;  /* 0x001a400001047983 */ /* 0x000ea80000100800 */
[----:B------:R-:W2:Y:S01]  /*19350*/  LDL R5, [R1+0x1a4c] ;  /* 0x001a4c0001057983 */ /* 0x000ea20000100800 */
[----:B------:R-:W-:-:S02]  /*19360*/  ISETP.GT.AND P0, PT, R3, 0x37, PT ;  /* 0x000000370300780c */ /* 0x000fc40003f04270 */
[----:B------:R-:W-:-:S11]  /*19370*/  PRMT R18, RZ, 0x7610, R18 ;  /* 0x00007610ff127816 */ /* 0x000fd60000000012 */
        /* <DEDUP_REMOVED lines=12> */
[----:B------:R-:W2:Y:S01]  /*19440*/  @P0 LDG.E.U16 R19, [R4.64] ;  /* 0x0000000604130981 */ /* 0x000ea2000c1e1500 */
[----:B------:R-:W-:-:S03]  /*19450*/  ISETP.GT.AND P1, PT, R3, 0x39, PT ;  /* 0x000000390300780c */ /* 0x000fc60003f24270 */
        /* <DEDUP_REMOVED lines=8> */
[----:B------:R4:W2:Y:S01]  /*194e0*/  @P1 LDG.E.U16 R10, [R4.64] ;  /* 0x00000006040a1981 */ /* 0x0008a2000c1e1500 */
[----:B------:R-:W-:Y:S01]  /*194f0*/  PRMT R11, RZ, 0x7610, R11 ;  /* 0x00007610ff0b7816 */ /* 0x000fe2000000000b */
[----:B----4-:R-:W-:Y:S02]  /*19500*/  @P1 IMAD.MOV.U32 R4, RZ, RZ, R23 ;  /* 0x000000ffff041224 */ /* 0x010fe400078e0017 */
[----:B------:R-:W-:-:S05]  /*19510*/  @P1 IMAD.MOV.U32 R5, RZ, RZ, R27 ;  /* 0x000000ffff051224 */ /* 0x000fca00078e001b */
[----:B------:R0:W4:Y:S04]  /*19520*/  @P1 LDG.E.U16 R11, [R4.64] ;  /* 0x00000006040b1981 */ /* 0x000128000c1e1500 */
[----:B--2---:R-:W-:Y:S04]  /*19530*/  STL [R1+0x6864], R10 ;  /* 0x0068640a01007387 */ /* 0x004fe80000100800 */
[----:B0-----:R-:W2:Y:S04]  /*19540*/  LDL R4, [R1+0x1a54] ;  /* 0x001a540001047983 */ /* 0x001ea80000100800 */
[----:B------:R-:W2:Y:S01]  /*19550*/  LDL R5, [R1+0x1a7c] ;  /* 0x001a7c0001057983 */ /* 0x000ea20000100800 */
[----:B------:R-:W-:-:S02]  /*19560*/  ISETP.GT.AND P0, PT, R3, 0x3a, PT ;  /* 0x0000003a0300780c */ /* 0x000fc40003f04270 */
[----:B------:R-:W-:Y:S01]  /*19570*/  PRMT R18, RZ, 0x7610, R18 ;  /* 0x00007610ff127816 */ /* 0x000fe20000000012 */
[----:B------:R-:W3:Y:S04]  /*19580*/  LDL R27, [R1+0x1a88] ;  /* 0x001a8800011b7983 */ /* 0x000ee80000100800 */
[----:B------:R-:W3:Y:S04]  /*19590*/  LDL R23, [R1+0x1a90] ;  /* 0x001a900001177983 */ /* 0x000ee80000100800 */
[----:B----4-:R-:W-:Y:S02]  /*195a0*/  STL [R1+0x6860], R11 ;  /* 0x0068600b01007387 */ /* 0x010fe40000100800 */
        /* <DEDUP_REMOVED lines=10> */
[----:B------:R-:W-:Y:S01]  /*19650*/  @P0 LOP3.LUT R5, R5, R4, RZ, 0x3c, !PT ;  /* 0x0000000405050212 */ /* 0x000fe200078e3cff */
[----:B------:R-:W-:Y:S04]  /*19660*/  STL [R1+0x6840], R18 ;  /* 0x0068401201007387 */ /* 0x000fe80000100800 */
[----:B------:R-:W-:Y:S04]  /*19670*/  STL [R1+0x6844], R18 ;  /* 0x0068441201007387 */ /* 0x000fe80000100800 */
[----:B------:R0:W2:Y:S04]  /*19680*/  @P0 LDG.E.U16 R19, [R4.64] ;  /* 0x0000000604130981 */ /* 0x0000a8000c1e1500 */
[----:B0-----:R-:W4:Y:S04]  /*19690*/  LDL R4, [R1+0x1a80] ;  /* 0x001a800001047983 */ /* 0x001f280000100800 */
[----:B------:R-:W4:Y:S01]  /*196a0*/  LDL R5, [R1+0x1a8c] ;  /* 0x001a8c0001057983 */ /* 0x000f220000100800 */
[----:B------:R-:W-:-:S02]  /*196b0*/  ISETP.GT.AND P1, PT, R3, 0x3b, PT ;  /* 0x0000003b0300780c */ /* 0x000fc40003f24270 */
[----:B------:R-:W-:-:S11]  /*196c0*/  PRMT R26, RZ, 0x7610, R26 ;  /* 0x00007610ff1a7816 */ /* 0x000fd6000000001a */
[----:B----4-:R-:W-:-:S04]  /*196d0*/  @P1 LOP3.LUT R5, R5, R4, RZ, 0x3c, !PT ;  /* 0x0000000405051212 */ /* 0x010fc800078e3cff */
[----:B------:R-:W-:-:S04]  /*196e0*/  @P1 LOP3.LUT R4, R5, R4, RZ, 0x3c, !PT ;  /* 0x0000000405041212 */ /* 0x000fc800078e3cff */
[----:B------:R-:W-:-:S05]  /*196f0*/  @P1 LOP3.LUT R5, R5, R4, RZ, 0x3c, !PT ;  /* 0x0000000405051212 */ /* 0x000fca00078e3cff */
[----:B------:R-:W4:Y:S04]  /*19700*/  @P1 LDG.E.U16 R26, [R4.64] ;  /* 0x00000006041a1981 */ /* 0x000f28000c1e1500 */
[----:B--2---:R-:W-:Y:S04]  /*19710*/  STL [R1+0x6848], R19 ;  /* 0x0068481301007387 */ /* 0x004fe80000100800 */
[----:B------:R-:W-:Y:S04]  /*19720*/  STL [R1+0x684c], R19 ;  /* 0x00684c1301007387 */ /* 0x000fe80000100800 */
[----:B----4-:R0:W-:Y:S04]  /*19730*/  STL [R1+0x718], R26 ;  /* 0x0007181a01007387 */ /* 0x0101e80000100800 */
[----:B0-----:R-:W2:Y:S01]  /*19740*/  LDL.LU R26, [R1+0x6908] ;  /* 0x00690800011a7983 */ /* 0x001ea20000300800 */
[----:B---3--:R-:W-:-:S02]  /*19750*/  @P1 IMAD.MOV.U32 R4, RZ, RZ, R23 ;  /* 0x000000ffff041224 */ /* 0x008fc400078e0017 */
[----:B------:R-:W-:Y:S01]  /*19760*/  @P1 IMAD.MOV.U32 R5, RZ, RZ, R27 ;  /* 0x000000ffff051224 */ /* 0x000fe200078e001b */
[----:B------:R-:W3:Y:S04]  /*19770*/  LDL R23, [R1+0x1abc] ;  /* 0x001abc0001177983 */ /* 0x000ee80000100800 */
[----:B------:R-:W4:Y:S01]  /*19780*/  LDL R27, [R1+0x1a94] ;  /* 0x001a9400011b7983 */ /* 0x000f220000100800 */
[----:B--2---:R-:W-:-:S06]  /*19790*/  PRMT R26, RZ, 0x7610, R26 ;  /* 0x00007610ff1a7816 */ /* 0x004fcc000000001a */
[----:B------:R-:W2:Y:S01]  /*197a0*/  @P1 LDG.E.U16 R26, [R4.64] ;  /* 0x00000006041a1981 */ /* 0x000ea2000c1e1500 */
[----:B------:R-:W-:-:S03]  /*197b0*/  ISETP.GT.AND P0, PT, R3, 0x3c, PT ;  /* 0x0000003c0300780c */ /* 0x000fc60003f04270 */
        /* <DEDUP_REMOVED lines=37> */
[----:B------:R0:W2:Y:S01]  /*19a10*/  @P1 LDG.E.U16 R26, [R4.64] ;  /* 0x00000006041a1981 */ /* 0x0000a2000c1e1500 */
[----:B------:R-:W-:Y:S01]  /*19a20*/  PRMT R2, RZ, 0x7610, R2 ;  /* 0x00007610ff027816 */ /* 0x000fe20000000002 */
[----:B0-----:R-:W-:Y:S02]  /*19a30*/  @P0 IMAD.MOV.U32 R4, RZ, RZ, R23 ;  /* 0x000000ffff040224 */ /* 0x001fe400078e0017 */
[----:B----4-:R-:W-:-:S05]  /*19a40*/  @P0 IMAD.MOV.U32 R5, RZ, RZ, R27 ;  /* 0x000000ffff050224 */ /* 0x010fca00078e001b */
[----:B------:R0:W3:Y:S04]  /*19a50*/  @P0 LDG.E.U16 R2, [R4.64] ;  /* 0x0000000604020981 */ /* 0x0000e8000c1e1500 */
[----:B--2---:R1:W-:Y:S04]  /*19a60*/  STL [R1+0x6f8], R26 ;  /* 0x0006f81a01007387 */ /* 0x0043e80000100800 */
[----:B-1----:R-:W2:Y:S04]  /*19a70*/  LDL.LU R26, [R1+0x68f4] ;  /* 0x0068f400011a7983 */ /* 0x002ea80000300800 */
[----:B0-----:R-:W4:Y:S04]  /*19a80*/  LDL R4, [R1+0x1ab8] ;  /* 0x001ab80001047983 */ /* 0x001f280000100800 */
[----:B------:R-:W4:Y:S01]  /*19a90*/  LDL R5, [R1+0x1ac0] ;  /* 0x001ac00001057983 */ /* 0x000f220000100800 */
[----:B------:R-:W-:-:S03]  /*19aa0*/  PRMT R22, RZ, 0x7610, R22 ;  /* 0x00007610ff167816 */ /* 0x000fc60000000016 */
[----:B------:R-:W2:Y:S04]  /*19ab0*/  LDL R23, [R1+0x1ebc] ;  /* 0x001ebc0001177983 */ /* 0x000ea80000100800 */
[----:B---3--:R-:W-:Y:S01]  /*19ac0*/  STL [R1+0x6810], R2 ;  /* 0x0068100201007387 */ /* 0x008fe20000100800 */
[----:B----4-:R-:W-:-:S04]  /*19ad0*/  @P0 LOP3.LUT R5, R5, R4, RZ, 0x3c, !PT ;  /* 0x0000000405050212 */ /* 0x010fc800078e3cff */
[----:B------:R-:W-:-:S04]  /*19ae0*/  @P0 LOP3.LUT R4, R5, R4, RZ, 0x3c, !PT ;  /* 0x0000000405040212 */ /* 0x000fc800078e3cff */
[----:B------:R-:W-:-:S05]  /*19af0*/  @P0 LOP3.LUT R5, R5, R4, RZ, 0x3c, !PT ;  /* 0x0000000405050212 */ /* 0x000fca00078e3cff */
[----:B------:R0:W3:Y:S04]  /*19b00*/  @P0 LDG.E.U16 R22, [R4.64] ;  /* 0x0000000604160981 */ /* 0x0000e8000c1e1500 */
[----:B0-----:R-:W4:Y:S04]  /*19b10*/  LDL R4, [R1+0x16dc] ;  /* 0x0016dc0001047983 */ /* 0x001f280000100800 */
[----:B------:R-:W4:Y:S01]  /*19b20*/  LDL R5, [R1+0x1ab4] ;  /* 0x001ab40001057983 */ /* 0x000f220000100800 */
[----:B------:R-:W-:Y:S02]  /*19b30*/  ISETP.GT.AND P1, PT, R3, 0x3f, PT ;  /* 0x0000003f0300780c */ /* 0x000fe40003f24270 */
[----:B--2---:R-:W-:Y:S01]  /*19b40*/  PRMT R26, RZ, 0x7610, R26 ;  /* 0x00007610ff1a7816 */ /* 0x004fe2000000001a */
[----:B------:R-:W0:Y:S10]  /*19b50*/  S2R R27, SR_TID.X ;  /* 0x00000000001b7919 */ /* 0x000e340000002100 */
[----:B----4-:R-:W-:-:S04]  /*19b60*/  @P1 LOP3.LUT R5, R5, R4, RZ, 0x3c, !PT ;  /* 0x0000000405051212 */ /* 0x010fc800078e3cff */
[----:B------:R-:W-:-:S04]  /*19b70*/  @P1 LOP3.LUT R4, R5, R4, RZ, 0x3c, !PT ;  /* 0x0000000405041212 */ /* 0x000fc800078e3cff */
[----:B------:R-:W-:-:S05]  /*19b80*/  @P1 LOP3.LUT R5, R5, R4, RZ, 0x3c, !PT ;  /* 0x0000000405051212 */ /* 0x000fca00078e3cff */
[----:B------:R-:W2:Y:S01]  /*19b90*/  @P1 LDG.E.U16 R26, [R4.64] ;  /* 0x00000006041a1981 */ /* 0x000ea2000c1e1500 */
[----:B0-----:R-:W-:-:S03]  /*19ba0*/  LOP3.LUT R27, R27, 0x3f, RZ, 0xc0, !PT ;  /* 0x0000003f1b1b7812 */ /* 0x001fc600078ec0ff */
[----:B---3--:R0:W-:Y:S01]  /*19bb0*/  STL [R1+0x6f0], R22 ;  /* 0x0006f01601007387 */ /* 0x0081e20000100800 */
[----:B------:R-:W-:-:S03]  /*19bc0*/  ISETP.GE.AND P0, PT, R27, R3, PT ;  /* 0x000000031b00720c */ /* 0x000fc60003f06270 */
[----:B------:R-:W3:Y:S04]  /*19bd0*/  LDL R27, [R1+0x1e08] ;  /* 0x001e0800011b7983 */ /* 0x000ee80000100800 */
[----:B0-----:R-:W4:Y:S04]  /*19be0*/  LDL R22, [R1+0x1e10] ;  /* 0x001e100001167983 */ /* 0x001f280000100800 */
[----:B------:R-:W-:Y:S04]  /*19bf0*/  STL [R1+0x6850], R3 ;  /* 0x0068500301007387 */ /* 0x000fe80000100800 */
[----:B------:R-:W-:Y:S04]  /*19c00*/  STL [R1+0x6854], R3 ;  /* 0x0068540301007387 */ /* 0x000fe80000100800 */
        /* <DEDUP_REMOVED lines=8> */
[----:B------:R0:W2:Y:S02]  /*19c90*/  @P1 LDG.E.U16 R26, [R4.64] ;  /* 0x00000006041a1981 */ /* 0x0000a4000c1e1500 */
[----:B0-----:R-:W-:Y:S02]  /*19ca0*/  @!P0 IMAD.MOV.U32 R4, RZ, RZ, R23 ;  /* 0x000000ffff048224 */ /* 0x001fe400078e0017 */
[----:B------:R-:W-:Y:S06]  /*19cb0*/  BAR.SYNC.DEFER_BLOCKING 0x0 ;  /* 0x0000000000007b1d */ /* 0x000fec0000010000 */
[----:B--2---:R0:W-:Y:S04]  /*19cc0*/  STL [R1+0x6d8], R26 ;  /* 0x0006d81a01007387 */ /* 0x0041e80000100800 */
[----:B0-----:R-:W2:Y:S04]  /*19cd0*/  LDL.LU R26, [R1+0x68ec] ;  /* 0x0068ec00011a7983 */ /* 0x001ea80000300800 */
[----:B------:R-:W3:Y:S04]  /*19ce0*/  LDL R5, [R1+0x1ea8] ;  /* 0x001ea80001057983 */ /* 0x000ee80000100800 */
[----:B------:R-:W4:Y:S01]  /*19cf0*/  LDL.LU R23, [R1+0x18] ;  /* 0x0000180001177983 */ /* 0x000f220000300800 */
[----:B--2---:R-:W-:-:S06]  /*19d00*/  PRMT R26, RZ, 0x7610, R26 ;  /* 0x00007610ff1a7816 */ /* 0x004fcc000000001a */
[----:B---3--:R-:W2:Y:S04]  /*19d10*/  @!P0 LDG.E.U16 R26, [R4.64] ;  /* 0x00000006041a8981 */ /* 0x008ea8000c1e1500 */
[----:B--2---:R0:W-:Y:S04]  /*19d20*/  STL [R1+0xbc], R26 ;  /* 0x0000bc1a01007387 */ /* 0x0041e80000100800 */
[----:B0-----:R-:W2:Y:S04]  /*19d30*/  LDL.LU R26, [R1+0x68e8] ;  /* 0x0068e800011a7983 */ /* 0x001ea80000300800 */
[----:B------:R-:W3:Y:S01]  /*19d40*/  LDL R5, [R1+0x1ad8] ;  /* 0x001ad80001057983 */ /* 0x000ee20000100800 */
[----:B----4-:R-:W-:-:S03]  /*19d50*/  @!P0 IMAD.MOV.U32 R4, RZ, RZ, R22 ;  /* 0x000000ffff048224 */ /* 0x010fc600078e0016 */
[----:B------:R-:W4:Y:S01]  /*19d60*/  LDL.LU R22, [R1+0x1c] ;  /* 0x00001c0001167983 */ /* 0x000f220000300800 */
[----:B--2---:R-:W-:-:S06]  /*19d70*/  PRMT R26, RZ, 0x7610, R26 ;  /* 0x00007610ff1a7816 */ /* 0x004fcc000000001a */
[----:B---3--:R-:W2:Y:S04]  /*19d80*/  @!P0 LDG.E.U16 R26, [R4.64] ;  /* 0x00000006041a8981 */ /* 0x008ea8000c1e1500 */
[----:B--2---:R0:W-:Y:S04]  /*19d90*/  STL [R1+0xb8], R26 ;  /* 0x0000b81a01007387 */ /* 0x0041e80000100800 */
[----:B0-----:R-:W2:Y:S04]  /*19da0*/  LDL.LU R26, [R1+0x68e4] ;  /* 0x0068e400011a7983 */ /* 0x001ea80000300800 */
[----:B------:R-:W3:Y:S01]  /*19db0*/  LDL R5, [R1+0x1ad0] ;  /* 0x001ad00001057983 */ /* 0x000ee20000100800 */
[----:B------:R-:W-:-:S03]  /*19dc0*/  @!P0 IMAD.MOV.U32 R4, RZ, RZ, R27 ;  /* 0x000000ffff048224 */ /* 0x000fc600078e001b */
[----:B------:R-:W4:Y:S01]  /*19dd0*/  LDL.LU R27, [R1+0x8] ;  /* 0x00000800011b7983 */ /* 0x000f220000300800 */
[----:B--2---:R-:W-:-:S06]  /*19de0*/  PRMT R26, RZ, 0x7610, R26 ;  /* 0x00007610ff1a7816 */ /* 0x004fcc000000001a */
[----:B---3--:R-:W2:Y:S04]  /*19df0*/  @!P0 LDG.E.U16 R26, [R4.64] ;  /* 0x00000006041a8981 */ /* 0x008ea8000c1e1500 */
[----:B--2---:R0:W-:Y:S04]  /*19e00*/  STL [R1+0xb4], R26 ;  /* 0x0000b41a01007387 */ /* 0x0041e80000100800 */
[----:B0-----:R-:W2:Y:S04]  /*19e10*/  LDL.LU R26, [R1+0x68e0] ;  /* 0x0068e000011a7983 */ /* 0x001ea80000300800 */
[----:B------:R-:W3:Y:S04]  /*19e20*/  LDL R4, [R1+0x1ac8] ;  /* 0x001ac80001047983 */ /* 0x000ee80000100800 */
[----:B------:R-:W3:Y:S01]  /*19e30*/  LDL R5, [R1+0x1e00] ;  /* 0x001e000001057983 */ /* 0x000ee20000100800 */
[----:B--2---:R-:W-:-:S02]  /*19e40*/  PRMT R26, RZ, 0x7610, R26 ;  /* 0x00007610ff1a7816 */ /* 0x004fc4000000001a */
[----:B---3--:R-:W-:-:S04]  /*19e50*/  @!P0 LOP3.LUT R5, R5, R4, RZ, 0x3c, !PT ;  /* 0x0000000405058212 */ /* 0x008fc800078e3cff */
[----:B------:R-:W-:-:S04]  /*19e60*/  @!P0 LOP3.LUT R4, R5, R4, RZ, 0x3c, !PT ;  /* 0x0000000405048212 */ /* 0x000fc800078e3cff */
[----:B------:R-:W-:-:S05]  /*19e70*/  @!P0 LOP3.LUT R5, R5, R4, RZ, 0x3c, !PT ;  /* 0x0000000405058212 */ /* 0x000fca00078e3cff */
[----:B------:R0:W2:Y:S04]  /*19e80*/  @!P0 LDG.E.U16 R26, [R4.64] ;  /* 0x00000006041a8981 */ /* 0x0000a8000c1e1500 */
[----:B0-----:R-:W3:Y:S04]  /*19e90*/  LDL R4, [R1+0x1df4] ;  /* 0x001df40001047983 */ /* 0x001ee80000100800 */
[----:B------:R-:W3:Y:S01]  /*19ea0*/  LDL R5, [R1+0x1df8] ;  /* 0x001df80001057983 */ /* 0x000ee20000100800 */
[----:B------:R-:W-:-:S03]  /*19eb0*/  PRMT R29, RZ, 0x7610, R29 ;  /* 0x00007610ff1d7816 */ /* 0x000fc6000000001d */
[----:B--2---:R0:W-:Y:S04]  /*19ec0*/  STL [R1+0xb0], R26 ;  /* 0x0000b01a01007387 */ /* 0x0041e80000100800 */
[----:B0-----:R-:W2:Y:S01]  /*19ed0*/  LDL.LU R26, [R1+0xc] ;  /* 0x00000c00011a7983 */ /* 0x001ea20000300800 */
[----:B---3--:R-:W-:-:S04]  /*19ee0*/  @!P0 LOP3.LUT R5, R5, R4, RZ, 0x3c, !PT ;  /* 0x0000000405058212 */ /* 0x008fc800078e3cff */
[----:B------:R-:W-:-:S04]  /*19ef0*/  @!P0 LOP3.LUT R4, R5, R4, RZ, 0x3c, !PT ;  /* 0x0000000405048212 */ /* 0x000fc800078e3cff */
[----:B------:R-:W-:-:S05]  /*19f00*/  @!P0 LOP3.LUT R5, R5, R4, RZ, 0x3c, !PT ;  /* 0x0000000405058212 */ /* 0x000fca00078e3cff */
[----:B------:R0:W3:Y:S04]  /*19f10*/  @!P0 LDG.E.U16 R29, [R4.64] ;  /* 0x00000006041d8981 */ /* 0x0000e8000c1e1500 */
[----:B0-----:R-:W2:Y:S04]  /*19f20*/  LDL R4, [R1+0x1de4] ;  /* 0x001de40001047983 */ /* 0x001ea80000100800 */
[----:B------:R-:W2:Y:S01]  /*19f30*/  LDL R5, [R1+0x1de8] ;  /* 0x001de80001057983 */ /* 0x000ea20000100800 */
[----:B------:R-:W-:-:S03]  /*19f40*/  PRMT R0, RZ, 0x7610, R0 ;  /* 0x00007610ff007816 */ /* 0x000fc60000000000 */
[----:B---3--:R0:W-:Y:S01]  /*19f50*/  STL [R1+0xac], R29 ;  /* 0x0000ac1d01007387 */ /* 0x0081e20000100800 */
[----:B--2---:R-:W-:-:S04]  /*19f60*/  @!P0 LOP3.LUT R5, R5, R4, RZ, 0x3c, !PT ;  /* 0x0000000405058212 */ /* 0x004fc800078e3cff */
[----:B------:R-:W-:-:S04]  /*19f70*/  @!P0 LOP3.LUT R4, R5, R4, RZ, 0x3c, !PT ;  /* 0x0000000405048212 */ /* 0x000fc800078e3cff */
[----:B------:R-:W-:-:S05]  /*19f80*/  @!P0 LOP3.LUT R5, R5, R4, RZ, 0x3c, !PT ;  /* 0x0000000405058212 */ /* 0x000fca00078e3cff */
[----:B------:R1:W2:Y:S04]  /*19f90*/  @!P0 LDG.E.U16 R0, [R4.64] ;  /* 0x0000000604008981 */ /* 0x0002a8000c1e1500 */
[----:B-1----:R-:W3:Y:S04]  /*19fa0*/  LDL R4, [R1+0x1dd4] ;  /* 0x001dd40001047983 */ /* 0x002ee80000100800 */
[----:B------:R-:W3:Y:S01]  /*19fb0*/  LDL R5, [R1+0x1dd8] ;  /* 0x001dd80001057983 */ /* 0x000ee20000100800 */
[----:B------:R-:W-:-:S03]  /*19fc0*/  PRMT R2, RZ, 0x7610, R2 ;  /* 0x00007610ff027816 */ /* 0x000fc60000000002 */
[----:B--2---:R1:W-:Y:S01]  /*19fd0*/  STL [R1+0xa8], R0 ;  /* 0x0000a80001007387 */ /* 0x0043e20000100800 */
[----:B---3--:R-:W-:-:S04]  /*19fe0*/  @!P0 LOP3.LUT R5, R5, R4, RZ, 0x3c, !PT ;  /* 0x0000000405058212 */ /* 0x008fc800078e3cff */
[----:B------:R-:W-:-:S04]  /*19ff0*/  @!P0 LOP3.LUT R4, R5, R4, RZ, 0x3c, !PT ;  /* 0x0000000405048212 */ /* 0x000fc800078e3cff */
[----:B------:R-:W-:-:S05]  /*1a000*/  @!P0 LOP3.LUT R5, R5, R4, RZ, 0x3c, !PT ;  /* 0x0000000405058212 */ /* 0x000fca00078e3cff */
[----:B------:R2:W3:Y:S04]  /*1a010*/  @!P0 LDG.E.U16 R2, [R4.64] ;  /* 0x0000000604028981 */ /* 0x0004e8000c1e1500 */
[----:B--2---:R-:W2:Y:S04]  /*1a020*/  LDL R4, [R1+0x1dc4] ;  /* 0x001dc40001047983 */ /* 0x004ea80000100800 */
[----:B------:R-:W2:Y:S01]  /*1a030*/  LDL R5, [R1+0x1dc8] ;  /* 0x001dc80001057983 */ /* 0x000ea20000100800 */
[----:B------:R-:W-:-:S03]  /*1a040*/  PRMT R28, RZ, 0x7610, R28 ;  /* 0x00007610ff1c7816 */ /* 0x000fc6000000001c */
[----:B0-----:R-:W1:Y:S01]  /*1a050*/  S2R R29, SR_TID.X ;  /* 0x00000000001d7919 */ /* 0x001e620000002100 */
[----:B--2---:R-:W-:-:S04]  /*1a060*/  @!P0 LOP3.LUT R5, R5, R4, RZ, 0x3c, !PT ;  /* 0x0000000405058212 */ /* 0x004fc800078e3cff */
[----:B------:R-:W-:-:S04]  /*1a070*/  @!P0 LOP3.LUT R4, R5, R4, RZ, 0x3c, !PT ;  /* 0x0000000405048212 */ /* 0x000fc800078e3cff */
[----:B------:R-:W-:-:S05]  /*1a080*/  @!P0 LOP3.LUT R5, R5, R4, RZ, 0x3c, !PT ;  /* 0x0000000405058212 */ /* 0x000fca00078e3cff */
[----:B------:R-:W2:Y:S01]  /*1a090*/  @!P0 LDG.E.U16 R28, [R4.64] ;  /* 0x00000006041c8981 */ /* 0x000ea2000c1e1500 */
[----:B-1----:R-:W-:-:S03]  /*1a0a0*/  LOP3.LUT R0, R29, 0xff, RZ, 0xc0, !PT ;  /* 0x000000ff1d007812 */ /* 0x002fc600078ec0ff */
[----:B---3--:R0:W-:Y:S02]  /*1a0b0*/  STL [R1+0xa4], R2 ;  /* 0x0000a40201007387 */ /* 0x0081e40000100800 */
[----:B0-----:R-:W-:-:S05]  /*1a0c0*/  IMAD.SHL.U32 R2, R0, 0x2, RZ ;  /* 0x0000000200027824 */ /* 0x001fca00078e00ff */
[----:B------:R-:W-:Y:S04]  /*1a0d0*/  STS.U16 [R2], R23 ;  /* 0x0000001702007388 */ /* 0x000fe80000000400 */
[----:B--2---:R0:W-:Y:S04]  /*1a0e0*/  STL [R1+0xa0], R28 ;  /* 0x0000a01c01007387 */ /* 0x0041e80000100800 */
[----:B0-----:R-:W2:Y:S04]  /*1a0f0*/  LDL.LU R28, [R1+0x68dc] ;  /* 0x0068dc00011c7983 */ /* 0x001ea80000300800 */
[----:B------:R-:W3:Y:S04]  /*1a100*/  LDL R4, [R1+0x1db4] ;  /* 0x001db40001047983 */ /* 0x000ee80000100800 */
[----:B------:R-:W3:Y:S04]  /*1a110*/  LDL R5, [R1+0x1db8] ;  /* 0x001db80001057983 */ /* 0x000ee80000100800 */
[----:B------:R-:W2:Y:S01]  /*1a120*/  LDL.LU R23, [R1+0x68d8] ;  /* 0x0068d80001177983 */ /* 0x000ea20000300800 */
[----:B---3--:R-:W-:-:S04]  /*1a130*/  @!P0 LOP3.LUT R5, R5, R4, RZ, 0x3c, !PT ;  /* 0x0000000405058212 */ /* 0x008fc800078e3cff */
[C---:B------:R-:W-:Y:S02]  /*1a140*/  @!P0 LOP3.LUT R4, R5.reuse, R4, RZ, 0x3c, !PT ;  /* 0x0000000405048212 */ /* 0x040fe400078e3cff */
[----:B--2---:R-:W-:Y:S02]  /*1a150*/  PRMT R23, RZ, 0x7610, R23 ;  /* 0x00007610ff177816 */ /* 0x004fe40000000017 */
[----:B------:R-:W-:-:S05]  /*1a160*/  @!P0 LOP3.LUT R5, R5, R4, RZ, 0x3c, !PT ;  /* 0x0000000405058212 */ /* 0x000fca00078e3cff */
[----:B------:R-:W2:Y:S04]  /*1a170*/  @!P0 LDG.E.U16 R23, [R4.64] ;  /* 0x0000000604178981 */ /* 0x000ea8000c1e1500 */
[----:B----4-:R-:W-:Y:S04]  /*1a180*/  STS.U16 [R2+0x200], R22 ;  /* 0x0002001602007388 */ /* 0x010fe80000000400 */
[----:B--2---:R0:W-:Y:S04]  /*1a190*/  STL [R1+0x9c], R23 ;  /* 0x00009c1701007387 */ /* 0x0041e80000100800 */
[----:B0-----:R-:W2:Y:S04]  /*1a1a0*/  LDL.LU R23, [R1+0x68d4] ;  /* 0x0068d40001177983 */ /* 0x001ea80000300800 */
[----:B------:R-:W3:Y:S04]  /*1a1b0*/  LDL R4, [R1+0x1da4] ;  /* 0x001da40001047983 */ /* 0x000ee80000100800 */
[----:B------:R-:W3:Y:S04]  /*1a1c0*/  LDL R5, [R1+0x1da8] ;  /* 0x001da80001057983 */ /* 0x000ee80000100800 */
[----:B------:R-:W4:Y:S01]  /*1a1d0*/  LDL.LU R22, [R1+0x68d0] ;  /* 0x0068d00001167983 */ /* 0x000f220000300800 */
[----:B---3--:R-:W-:-:S04]  /*1a1e0*/  @!P0 LOP3.LUT R5, R5, R4, RZ, 0x3c, !PT ;  /* 0x0000000405058212 */ /* 0x008fc800078e3cff */
[C---:B------:R-:W-:Y:S02]  /*1a1f0*/  @!P0 LOP3.LUT R4, R5.reuse, R4, RZ, 0x3c, !PT ;  /* 0x0000000405048212 */ /* 0x040fe400078e3cff */
[----:B----4-:R-:W-:Y:S02]  /*1a200*/  PRMT R22, RZ, 0x7610, R22 ;  /* 0x00007610ff167816 */ /* 0x010fe40000000016 */
[----:B------:R-:W-:-:S05]  /*1a210*/  @!P0 LOP3.LUT R5, R5, R4, RZ, 0x3c, !PT ;  /* 0x0000000405058212 */ /* 0x000fca00078e3cff */
[----:B------:R-:W3:Y:S04]  /*1a220*/  @!P0 LDG.E.U16 R22, [R4.64] ;  /* 0x0000000604168981 */ /* 0x000ee8000c1e1500 */
[----:B---3--:R0:W-:Y:S04]  /*1a230*/  STL [R1+0x98], R22 ;  /* 0x0000981601007387 */ /* 0x0081e80000100800 */
[----:B0-----:R-:W3:Y:S04]  /*1a240*/  LDL.LU R22, [R1+0x68cc] ;  /* 0x0068cc0001167983 */ /* 0x001ee80000300800 */
[----:B------:R-:W4:Y:S04]  /*1a250*/  LDL R4, [R1+0x1d94] ;  /* 0x001d940001047983 */ /* 0x000f280000100800 */
[----:B------:R-:W4:Y:S01]  /*1a260*/  LDL R5, [R1+0x1d98] ;  /* 0x001d980001057983 */ /* 0x000f220000100800 */
[----:B------:R-:W-:-:S02]  /*1a270*/  PRMT R14, RZ, 0x7610, R14 ;  /* 0x00007610ff0e7816 */ /* 0x000fc4000000000e */
[----:B----4-:R-:W-:-:S04]  /*1a280*/  @!P0 LOP3.LUT R5, R5, R4, RZ, 0x3c, !PT ;  /* 0x0000000405058212 */ /* 0x010fc800078e3cff */
[----:B------:R-:W-:-:S04]  /*1a290*/  @!P0 LOP3.LUT R4, R5, R4, RZ, 0x3c, !PT ;  /* 0x0000000405048212 */ /* 0x000fc800078e3cff */
[----:B------:R-:W-:-:S05]  /*1a2a0*/  @!P0 LOP3.LUT R5, R5, R4, RZ, 0x3c, !PT ;  /* 0x0000000405058212 */ /* 0x000fca00078e3cff */
[----:B------:R0:W4:Y:S04]  /*1a2b0*/  @!P0 LDG.E.U16 R14, [R4.64] ;  /* 0x00000006040e8981 */ /* 0x000128000c1e1500 */
[----:B------:R1:W-:Y:S04]  /*1a2c0*/  STS.U16 [R2+0x2000], R27 ;  /* 0x0020001b02007388 */ /* 0x0003e80000000400 */
[----:B-1----:R-:W2:Y:S04]  /*1a2d0*/  LDL.LU R27, [R1+0x68c8] ;  /* 0x0068c800011b7983 */ /* 0x002ea80000300800 */
[----:B0-----:R-:W2:Y:S04]  /*1a2e0*/  LDL R4, [R1+0x1d84] ;  /* 0x001d840001047983 */ /* 0x001ea80000100800 */
[----:B------:R-:W2:Y:S04]  /*1a2f0*/  LDL R5, [R1+0x1d88] ;  /* 0x001d880001057983 */ /* 0x000ea80000100800 */
[----:B------:R-:W-:Y:S04]  /*1a300*/  STS.U16 [R2+0x2200], R26 ;  /* 0x0022001a02007388 */ /* 0x000fe80000000400 */
[----:B----4-:R0:W-:Y:S04]  /*1a310*/  STL [R1+0x94], R14 ;  /* 0x0000940e01007387 */ /* 0x0101e80000100800 */
[----:B0-----:R-:W4:Y:S04]  /*1a320*/  LDL R14, [R1+0x1d58] ;  /* 0x001d5800010e7983 */ /* 0x001f280000100800 */
[----:B------:R-:W3:Y:S01]  /*1a330*/  LDL.LU R26, [R1+0x68c4] ;  /* 0x0068c400011a7983 */ /* 0x000ee20000300800 */
[----:B--2---:R-:W-:-:S04]  /*1a340*/  @!P0 LOP3.LUT R5, R5, R4, RZ, 0x3c, !PT ;  /* 0x0000000405058212 */ /* 0x004fc800078e3cff */
[----:B------:R-:W-:-:S04]  /*1a350*/  @!P0 LOP3.LUT R4, R5, R4, RZ, 0x3c, !PT ;  /* 0x0000000405048212 */ /* 0x000fc800078e3cff */
[----:B------:R-:W-:Y:S02]  /*1a360*/  @!P0 LOP3.LUT R5, R5, R4, RZ, 0x3c, !PT ;  /* 0x0000000405058212 */ /* 0x000fe400078e3cff */
[----:B---3--:R-:W-:-:S06]  /*1a370*/  PRMT R26, RZ, 0x7610, R26 ;  /* 0x00007610ff1a7816 */ /* 0x008fcc000000001a */
[----:B------:R-:W2:Y:S04]  /*1a380*/  @!P0 LDG.E.U16 R26, [R4.64] ;  /* 0x00000006041a8981 */ /* 0x000ea8000c1e1500 */
[----:B--2---:R0:W-:Y:S04]  /*1a390*/  STL [R1+0x90], R26 ;  /* 0x0000901a01007387 */ /* 0x0041e80000100800 */
[----:B0-----:R-:W2:Y:S04]  /*1a3a0*/  LDL.LU R26, [R1+0x68c0] ;  /* 0x0068c000011a7983 */ /* 0x001ea80000300800 */
[----:B------:R-:W3:Y:S04]  /*1a3b0*/  LDL R4, [R1+0x1d74] ;  /* 0x001d740001047983 */ /* 0x000ee80000100800 */
[----:B------:R-:W3:Y:S01]  /*1a3c0*/  LDL R5, [R1+0x1d78] ;  /* 0x001d780001057983 */ /* 0x000ee20000100800 */
[----:B------:R-:W-:-:S02]  /*1a3d0*/  PRMT R27, RZ, 0x7610, R27 ;  /* 0x00007610ff1b7816 */ /* 0x000fc4000000001b */
[----:B---3--:R-:W-:-:S04]  /*1a3e0*/  @!P0 LOP3.LUT R5, R5, R4, RZ, 0x3c, !PT ;  /* 0x0000000405058212 */ /* 0x008fc800078e3cff */
[----:B------:R-:W-:-:S04]  /*1a3f0*/  @!P0 LOP3.LUT R4, R5, R4, RZ, 0x3c, !PT ;  /* 0x0000000405048212 */ /* 0x000fc800078e3cff */
[----:B------:R-:W-:-:S05]  /*1a400*/  @!P0 LOP3.LUT R5, R5, R4, RZ, 0x3c, !PT ;  /* 0x0000000405058212 */ /* 0x000fca00078e3cff */
[----:B------:R-:W3:Y:S04]  /*1a410*/  @!P0 LDG.E.U16 R27, [R4.64] ;  /* 0x00000006041b8981 */ /* 0x000ee8000c1e1500 */
[----:B--2---:R-:W-:Y:S04]  /*1a420*/  STL [R1+0x6858], R26 ;  /* 0x0068581a01007387 */ /* 0x004fe80000100800 */
[----:B------:R-:W-:Y:S04]  /*1a430*/  STL [R1+0x685c], R26 ;  /* 0x00685c1a01007387 */ /* 0x000fe80000100800 */
[----:B---3--:R0:W-:Y:S04]  /*1a440*/  STL [R1+0x8c], R27 ;  /* 0x00008c1b01007387 */ /* 0x0081e80000100800 */
[----:B0-----:R-:W2:Y:S04]  /*1a450*/  LDL.LU R27, [R1+0x68bc] ;  /* 0x0068bc00011b7983 */ /* 0x001ea80000300800 */
[----:B------:R-:W3:Y:S04]  /*1a460*/  LDL R4, [R1+0x1d64] ;  /* 0x001d640001047983 */ /* 0x000ee80000100800 */
[----:B------:R-:W3:Y:S01]  /*1a470*/  LDL R5, [R1+0x1d68] ;  /* 0x001d680001057983 */ /* 0x000ee20000100800 */
[----:B------:R-:W-:-:S02]  /*1a480*/  PRMT R22, RZ, 0x7610, R22 ;  /* 0x00007610ff167816 */ /* 0x000fc40000000016 */
[----:B---3--:R-:W-:-:S04]  /*1a490*/  @!P0 LOP3.LUT R5, R5, R4, RZ, 0x3c, !PT ;  /* 0x0000000405058212 */ /* 0x008fc800078e3cff */
[----:B------:R-:W-:-:S04]  /*1a4a0*/  @!P0 LOP3.LUT R4, R5, R4, RZ, 0x3c, !PT ;  /* 0x0000000405048212 */ /* 0x000fc800078e3cff */
[----:B------:R-:W-:-:S05]  /*1a4b0*/  @!P0 LOP3.LUT R5, R5, R4, RZ, 0x3c, !PT ;  /* 0x0000000405058212 */ /* 0x000fca00078e3cff */
[----:B------:R-:W3:Y:S01]  /*1a4c0*/  @!P0 LDG.E.U16 R22, [R4.64] ;  /* 0x0000000604168981 */ /* 0x000ee2000c1e1500 */
[----:B------:R-:W-:-:S03]  /*1a4d0*/  PRMT R23, RZ, 0x7610, R23 ;  /* 0x00007610ff177816 */ /* 0x000fc60000000017 */
[----:B---3--:R0:W-:Y:S04]  /*1a4e0*/  STL [R1+0x88], R22 ;  /* 0x0000881601007387 */ /* 0x0081e80000100800 */
[----:B0-----:R-:W3:Y:S04]  /*1a4f0*/  LDL.LU R22, [R1+0x68b8] ;  /* 0x0068b80001167983 */ /* 0x001ee80000300800 */
[----:B------:R-:W2:Y:S01]  /*1a500*/  LDL R5, [R1+0x1d54] ;  /* 0x001d540001057983 */ /* 0x000ea20000100800 */
[----:B----4-:R-:W-:-:S03]  /*1a510*/  @!P0 IMAD.MOV.U32 R4, RZ, RZ, R14 ;  /* 0x000000ffff048224 */ /* 0x010fc600078e000e */
[----:B------:R-:W4:Y:S04]  /*1a520*/  LDL R14, [R1+0x1d18] ;  /* 0x001d1800010e7983 */ /* 0x000f280000100800 */
[----:B--2---:R-:W2:Y:S04]  /*1a530*/  @!P0 LDG.E.U16 R23, [R4.64] ;  /* 0x0000000604178981 */ /* 0x004ea8000c1e1500 */
[----:B--2---:R0:W-:Y:S04]  /*1a540*/  STL [R1+0x84], R23 ;  /* 0x0000841701007387 */ /* 0x0041e80000100800 */
[----:B0-----:R-:W2:Y:S04]  /*1a550*/  LDL.LU R23, [R1+0x68b4] ;  /* 0x0068b40001177983 */ /* 0x001ea80000300800 */
[----:B------:R-:W2:Y:S04]  /*1a560*/  LDL R4, [R1+0x1d44] ;  /* 0x001d440001047983 */ /* 0x000ea80000100800 */
[----:B------:R-:W2:Y:S01]  /*1a570*/  LDL R5, [R1+0x1d48] ;  /* 0x001d480001057983 */ /* 0x000ea20000100800 */
[----:B------:R-:W-:-:S02]  /*1a580*/  PRMT R28, RZ, 0x7610, R28 ;  /* 0x00007610ff1c7816 */ /* 0x000fc4000000001c */
[----:B--2---:R-:W-:-:S04]  /*1a590*/  @!P0 LOP3.LUT R5, R5, R4, RZ, 0x3c, !PT ;  /* 0x0000000405058212 */ /* 0x004fc800078e3cff */
[----:B------:R-:W-:-:S04]  /*1a5a0*/  @!P0 LOP3.LUT R4, R5, R4, RZ, 0x3c, !PT ;  /* 0x0000000405048212 */ /* 0x000fc800078e3cff */
[----:B------:R-:W-:-:S05]  /*1a5b0*/  @!P0 LOP3.LUT R5, R5, R4, RZ, 0x3c, !PT ;  /* 0x0000000405058212 */ /* 0x000fca00078e3cff */
[----:B------:R-:W2:Y:S04]  /*1a5c0*/  @!P0 LDG.E.U16 R28, [R4.64] ;  /* 0x00000006041c8981 */ /* 0x000ea8000c1e1500 */
        /* <DEDUP_REMOVED lines=17> */
[----:B------:R0:W3:Y:S04]  /*1a6e0*/  @!P0 LDG.E.U16 R24, [R4.64] ;  /* 0x0000000604188981 */ /* 0x0000e8000c1e1500 */
[----:B0-----:R-:W2:Y:S01]  /*1a6f0*/  LDL R5, [R1+0x1d14] ;  /* 0x001d140001057983 */ /* 0x001ea20000100800 */
[----:B------:R-:W-:Y:S01]  /*1a700*/  PRMT R21, RZ, 0x7610, R21 ;  /* 0x00007610ff157816 */ /* 0x000fe20000000015 */
[----:B----4-:R-:W-:Y:S02]  /*1a710*/  @!P0 IMAD.MOV.U32 R4, RZ, RZ, R14 ;  /* 0x000000ffff048224 */ /* 0x010fe400078e000e */
[----:B---3--:R0:W-:Y:S04]  /*1a720*/  STL [R1+0x78], R24 ;  /* 0x0000781801007387 */ /* 0x0081e80000100800 */
[----:B0-----:R-:W3:Y:S04]  /*1a730*/  LDL R24, [R1+0x1ce8] ;  /* 0x001ce80001187983 */ /* 0x001ee80000100800 */
[----:B------:R-:W4:Y:S04]  /*1a740*/  LDL.LU R14, [R1+0x28] ;  /* 0x00002800010e7983 */ /* 0x000f280000300800 */
[----:B--2---:R0:W2:Y:S04]  /*1a750*/  @!P0 LDG.E.U16 R21, [R4.64] ;  /* 0x0000000604158981 */ /* 0x0040a8000c1e1500 */
        /* <DEDUP_REMOVED lines=12> */
[----:B---3--:R0:W-:Y:S04]  /*1a820*/  STL [R1+0x70], R20 ;  /* 0x0000701401007387 */ /* 0x0081e80000100800 */
[----:B0-----:R-:W3:Y:S01]  /*1a830*/  LDL.LU R20, [R1+0x20] ;  /* 0x0000200001147983 */ /* 0x001ee20000300800 */
[----:B--2---:R-:W-:-:S04]  /*1a840*/  @!P0 LOP3.LUT R5, R5, R4, RZ, 0x3c, !PT ;  /* 0x0000000405058212 */ /* 0x004fc800078e3cff */
[----:B------:R-:W-:-:S04]  /*1a850*/  @!P0 LOP3.LUT R4, R5, R4, RZ, 0x3c, !PT ;  /* 0x0000000405048212 */ /* 0x000fc800078e3cff */
[----:B------:R-:W-:-:S05]  /*1a860*/  @!P0 LOP3.LUT R5, R5, R4, RZ, 0x3c, !PT ;  /* 0x0000000405058212 */ /* 0x000fca00078e3cff */
[----:B------:R0:W2:Y:S04]  /*1a870*/  @!P0 LDG.E.U16 R25, [R4.64] ;  /* 0x0000000604198981 */ /* 0x0000a8000c1e1500 */
[----:B0-----:R-:W3:Y:S01]  /*1a880*/  LDL R5, [R1+0x1ce4] ;  /* 0x001ce40001057983 */ /* 0x001ee20000100800 */
[----:B------:R-:W-:Y:S01]  /*1a890*/  PRMT R28, RZ, 0x7610, R28 ;  /* 0x00007610ff1c7816 */ /* 0x000fe2000000001c */
[----:B------:R-:W-:Y:S02]  /*1a8a0*/  @!P0 IMAD.MOV.U32 R4, RZ, RZ, R24 ;  /* 0x000000ffff048224 */ /* 0x000fe400078e0018 */
[----:B--2---:R0:W-:Y:S04]  /*1a8b0*/  STL [R1+0x6c], R25 ;  /* 0x00006c1901007387 */ /* 0x0041e80000100800 */
[----:B0-----:R-:W2:Y:S04]  /*1a8c0*/  LDL.LU R25, [R1+0x24] ;  /* 0x0000240001197983 */ /* 0x001ea80000300800 */
[----:B------:R-:W2:Y:S04]  /*1a8d0*/  LDL.LU R24, [R1+0x10] ;  /* 0x0000100001187983 */ /* 0x000ea80000300800 */
[----:B---3--:R0:W3:Y:S04]  /*1a8e0*/  @!P0 LDG.E.U16 R28, [R4.64] ;  /* 0x00000006041c8981 */ /* 0x0080e8000c1e1500 */
[----:B0-----:R-:W2:Y:S04]  /*1a8f0*/  LDL R4, [R1+0x1cd4] ;  /* 0x001cd40001047983 */ /* 0x001ea80000100800 */
[----:B------:R-:W2:Y:S04]  /*1a900*/  LDL R5, [R1+0x1cd8] ;  /* 0x001cd80001057983 */ /* 0x000ea80000100800 */
[----:B------:R0:W-:Y:S02]  /*1a910*/  STS.U16 [R2+0x4000], R26 ;  /* 0x0040001a02007388 */ /* 0x0001e40000000400 */
[----:B0-----:R-:W-:-:S02]  /*1a920*/  PRMT R26, RZ, 0x7610, R26 ;  /* 0x00007610ff1a7816 */ /* 0x001fc4000000001a */
[----:B--2---:R-:W-:-:S04]  /*1a930*/  @!P0 LOP3.LUT R5, R5, R4, RZ, 0x3c, !PT ;  /* 0x0000000405058212 */ /* 0x004fc800078e3cff */
[----:B------:R-:W-:-:S04]  /*1a940*/  @!P0 LOP3.LUT R4, R5, R4, RZ, 0x3c, !PT ;  /* 0x0000000405048212 */ /* 0x000fc800078e3cff */
[----:B------:R-:W-:-:S05]  /*1a950*/  @!P0 LOP3.LUT R5, R5, R4, RZ, 0x3c, !PT ;  /* 0x0000000405058212 */ /* 0x000fca00078e3cff */
[----:B------:R0:W2:Y:S04]  /*1a960*/  @!P0 LDG.E.U16 R26, [R4.64] ;  /* 0x00000006041a8981 */ /* 0x0000a8000c1e1500 */
[----:B---3--:R1:W-:Y:S04]  /*1a970*/  STL [R1+0x68], R28 ;  /* 0x0000681c01007387 */ /* 0x0083e80000100800 */
[----:B-1----:R-:W3:Y:S04]  /*1a980*/  LDL.LU R28, [R1+0x14] ;  /* 0x00001400011c7983 */ /* 0x002ee80000300800 */
[----:B0-----:R-:W3:Y:S04]  /*1a990*/  LDL R4, [R1+0x1cc4] ;  /* 0x001cc40001047983 */ /* 0x001ee80000100800 */
[----:B--2---:R0:W-:Y:S04]  /*1a9a0*/  STL [R1+0x64], R26 ;  /* 0x0000641a01007387 */ /* 0x0041e80000100800 */
[----:B------:R-:W3:Y:S01]  /*1a9b0*/  LDL R5, [R1+0x1cc8] ;  /* 0x001cc80001057983 */ /* 0x000ee20000100800 */
[----:B------:R-:W-:-:S02]  /*1a9c0*/  PRMT R15, RZ, 0x7610, R15 ;  /* 0x00007610ff0f7816 */ /* 0x000fc4000000000f */
[----:B---3--:R-:W-:-:S04]  /*1a9d0*/  @!P0 LOP3.LUT R5, R5, R4, RZ, 0x3c, !PT ;  /* 0x0000000405058212 */ /* 0x008fc800078e3cff */
[----:B------:R-:W-:-:S04]  /*1a9e0*/  @!P0 LOP3.LUT R4, R5, R4, RZ, 0x3c, !PT ;  /* 0x0000000405048212 */ /* 0x000fc800078e3cff */
[----:B------:R-:W-:-:S05]  /*1a9f0*/  @!P0 LOP3.LUT R5, R5, R4, RZ, 0x3c, !PT ;  /* 0x0000000405058212 */ /* 0x000fca00078e3cff */
[----:B------:R-:W2:Y:S01]  /*1aa00*/  @!P0 LDG.E.U16 R15, [R4.64] ;  /* 0x00000006040f8981 */ /* 0x000ea2000c1e1500 */
[----:B------:R-:W-:-:S03]  /*1aa10*/  LOP3.LUT R29, R29, 0xff, RZ, 0xc0, !PT ;  /* 0x000000ff1d1d7812 */ /* 0x000fc600078ec0ff */
[----:B------:R-:W-:Y:S02]  /*1aa20*/  STS.U16 [R2+0x4200], R27 ;  /* 0x0042001b02007388 */ /* 0x000fe40000000400 */
[----:B0-----:R-:W-:Y:S02]  /*1aa30*/  IMAD.SHL.U32 R26, R29, 0x2, RZ ;  /* 0x000000021d1a7824 */ /* 0x001fe400078e00ff */
[----:B------:R-:W-:Y:S04]  /*1aa40*/  STS.U16 [R2+0x6000], R22 ;  /* 0x0060001602007388 */ /* 0x000fe80000000400 */
[----:B------:R-:W-:Y:S04]  /*1aa50*/  STS.U16 [R2+0x6200], R23 ;  /* 0x0062001702007388 */ /* 0x000fe80000000400 */
[----:B------:R-:W3:Y:S01]  /*1aa60*/  LDL.LU R29, [R1] ;  /* 0x00000000011d7983 */ /* 0x000ee20000300800 */
[----:B------:R-:W-:-:S03]  /*1aa70*/  LOP3.LUT R26, R26, 0x10, RZ, 0x3c, !PT ;  /* 0x000000101a1a7812 */ /* 0x000fc600078e3cff */
[----:B------:R-:W-:Y:S04]  /*1aa80*/  STS.U16 [R2+0x8000], R17 ;  /* 0x0080001102007388 */ /* 0x000fe80000000400 */
[----:B------:R-:W-:Y:S04]  /*1aa90*/  STS.U16 [R2+0x8200], R16 ;  /* 0x0082001002007388 */ /* 0x000fe80000000400 */
[----:B------:R-:W-:Y:S04]  /*1aaa0*/  STS.U16 [R2+0xa000], R13 ;  /* 0x00a0000d02007388 */ /* 0x000fe80000000400 */
[----:B------:R-:W-:Y:S04]  /*1aab0*/  STS.U16 [R2+0xa200], R12 ;  /* 0x00a2000c02007388 */ /* 0x000fe80000000400 */
[----:B------:R-:W-:Y:S04]  /*1aac0*/  STS.U16 [R2+0xc000], R9 ;  /* 0x00c0000902007388 */ /* 0x000fe80000000400 */
[----:B------:R-:W-:Y:S04]  /*1aad0*/  STS.U16 [R2+0xc200], R8 ;  /* 0x00c2000802007388 */ /* 0x000fe80000000400 */
[----:B------:R-:W-:Y:S04]  /*1aae0*/  STS.U16 [R2+0xe000], R7 ;  /* 0x00e0000702007388 */ /* 0x000fe80000000400 */
[----:B------:R-:W-:Y:S04]  /*1aaf0*/  STS.U16 [R2+0xe200], R6 ;  /* 0x00e2000602007388 */ /* 0x000fe80000000400 */
[----:B----4-:R-:W-:Y:S04]  /*1ab00*/  STS.U16 [R26+0x400], R14 ;  /* 0x0004000e1a007388 */ /* 0x010fe80000000400 */
[----:B--2---:R0:W-:Y:S04]  /*1ab10*/  STL [R1+0x60], R15 ;  /* 0x0000600f01007387 */ /* 0x0041e80000100800 */
[----:B0-----:R-:W2:Y:S04]  /*1ab20*/  LDL.LU R15, [R1+0x68a8] ;  /* 0x0068a800010f7983 */ /* 0x001ea80000300800 */
[----:B------:R-:W4:Y:S04]  /*1ab30*/  LDL R4, [R1+0x1cb4] ;  /* 0x001cb40001047983 */ /* 0x000f280000100800 */
[----:B------:R-:W4:Y:S04]  /*1ab40*/  LDL R5, [R1+0x1cb8] ;  /* 0x001cb80001057983 */ /* 0x000f280000100800 */
[----:B------:R-:W2:Y:S01]  /*1ab50*/  LDL.LU R14, [R1+0x68a4] ;  /* 0x0068a400010e7983 */ /* 0x000ea20000300800 */
[----:B----4-:R-:W-:-:S04]  /*1ab60*/  @!P0 LOP3.LUT R5, R5, R4, RZ, 0x3c, !PT ;  /* 0x0000000405058212 */ /* 0x010fc800078e3cff */
[C---:B------:R-:W-:Y:S02]  /*1ab70*/  @!P0 LOP3.LUT R4, R5.reuse, R4, RZ, 0x3c, !PT ;  /* 0x0000000405048212 */ /* 0x040fe400078e3cff */
[----:B--2---:R-:W-:Y:S02]  /*1ab80*/  PRMT R14, RZ, 0x7610, R14 ;  /* 0x00007610ff0e7816 */ /* 0x004fe4000000000e */
[----:B------:R-:W-:-:S05]  /*1ab90*/  @!P0 LOP3.LUT R5, R5, R4, RZ, 0x3c, !PT ;  /* 0x0000000405058212 */ /* 0x000fca00078e3cff */
[----:B------:R-:W2:Y:S04]  /*1aba0*/  @!P0 LDG.E.U16 R14, [R4.64] ;  /* 0x00000006040e8981 */ /* 0x000ea8000c1e1500 */
[----:B------:R-:W-:Y:S04]  /*1abb0*/  STS.U16 [R26+0x600], R21 ;  /* 0x000600151a007388 */ /* 0x000fe80000000400 */
        /* <DEDUP_REMOVED lines=54> */
[----:B---3--:R-:W-:Y:S04]  /*1af20*/  STS.U16 [R26+0x6400], R29 ;  /* 0x0064001d1a007388 */ /* 0x008fe80000000400 */
        /* <DEDUP_REMOVED lines=17> */
[----:B------:R-:W-:Y:S01]  /*1b040*/  @!P0 LOP3.LUT R5, R5, R4, RZ, 0x3c, !PT ;  /* 0x0000000405058212 */ /* 0x000fe200078e3cff */
[----:B---3--:R0:W-:Y:S04]  /*1b050*/  STS.U16 [R26+0x6600], R29 ;  /* 0x0066001d1a007388 */ /* 0x0081e80000000400 */
[----:B------:R1:W3:Y:S04]  /*1b060*/  @!P0 LDG.E.U16 R18, [R4.64] ;  /* 0x0000000604128981 */ /* 0x0002e8000c1e1500 */
[----:B0-----:R-:W4:Y:S04]  /*1b070*/  LDL.LU R29, [R1+0x686c] ;  /* 0x00686c00011d7983 */ /* 0x001f280000300800 */
[----:B-1----:R-:W2:Y:S04]  /*1b080*/  LDL R4, [R1+0x1c34] ;  /* 0x001c340001047983 */ /* 0x002ea80000100800 */
[----:B------:R-:W2:Y:S01]  /*1b090*/  LDL R5, [R1+0x1c38] ;  /* 0x001c380001057983 */ /* 0x000ea20000100800 */
[----:B----4-:R-:W-:-:S02]  /*1b0a0*/  PRMT R29, RZ, 0x7610, R29 ;  /* 0x00007610ff1d7816 */ /* 0x010fc4000000001d */
[----:B--2---:R-:W-:-:S04]  /*1b0b0*/  @!P0 LOP3.LUT R5, R5, R4, RZ, 0x3c, !PT ;  /* 0x0000000405058212 */ /* 0x004fc800078e3cff */
[----:B------:R-:W-:-:S04]  /*1b0c0*/  @!P0 LOP3.LUT R4, R5, R4, RZ, 0x3c, !PT ;  /* 0x0000000405048212 */ /* 0x000fc800078e3cff */
[----:B------:R-:W-:-:S05]  /*1b0d0*/  @!P0 LOP3.LUT R5, R5, R4, RZ, 0x3c, !PT ;  /* 0x0000000405058212 */ /* 0x000fca00078e3cff */
[----:B------:R-:W2:Y:S04]  /*1b0e0*/  @!P0 LDG.E.U16 R29, [R4.64] ;  /* 0x00000006041d8981 */ /* 0x000ea8000c1e1500 */
[----:B---3--:R0:W-:Y:S04]  /*1b0f0*/  STL [R1+0x40], R18 ;  /* 0x0000401201007387 */ /* 0x0081e80000100800 */
[----:B0-----:R-:W3:Y:S04]  /*1b100*/  LDL R18, [R1+0x1c08] ;  /* 0x001c080001127983 */ /* 0x001ee80000100800 */
[----:B--2---:R0:W-:Y:S04]  /*1b110*/  STL [R1+0x3c], R29 ;  /* 0x00003c1d01007387 */ /* 0x0041e80000100800 */
[----:B0-----:R-:W2:Y:S04]  /*1b120*/  LDL.LU R29, [R1+0x6868] ;  /* 0x00686800011d7983 */ /* 0x001ea80000300800 */
[----:B------:R-:W4:Y:S04]  /*1b130*/  LDL R4, [R1+0x1c24] ;  /* 0x001c240001047983 */ /* 0x000f280000100800 */
[----:B------:R-:W4:Y:S01]  /*1b140*/  LDL R5, [R1+0x1c28] ;  /* 0x001c280001057983 */ /* 0x000f220000100800 */
[----:B------:R-:W-:-:S02]  /*1b150*/  PRMT R3, RZ, 0x7610, R3 ;  /* 0x00007610ff037816 */ /* 0x000fc40000000003 */
[----:B----4-:R-:W-:-:S04]  /*1b160*/  @!P0 LOP3.LUT R5, R5, R4, RZ, 0x3c, !PT ;  /* 0x0000000405058212 */ /* 0x010fc800078e3cff */
[----:B------:R-:W-:-:S04]  /*1b170*/  @!P0 LOP3.LUT R4, R5, R4, RZ, 0x3c, !PT ;  /* 0x0000000405048212 */ /* 0x000fc800078e3cff */
[----:B------:R-:W-:-:S05]  /*1b180*/  @!P0 LOP3.LUT R5, R5, R4, RZ, 0x3c, !PT ;  /* 0x0000000405058212 */ /* 0x000fca00078e3cff */
[----:B------:R0:W4:Y:S04]  /*1b190*/  @!P0 LDG.E.U16 R3, [R4.64] ;  /* 0x0000000604038981 */ /* 0x000128000c1e1500 */
[----:B0-----:R-:W2:Y:S04]  /*1b1a0*/  LDL R4, [R1+0x1c14] ;  /* 0x001c140001047983 */ /* 0x001ea80000100800 */
[----:B------:R-:W2:Y:S01]  /*1b1b0*/  LDL R5, [R1+0x1c18] ;  /* 0x001c180001057983 */ /* 0x000ea20000100800 */
[----:B------:R-:W-:-:S03]  /*1b1c0*/  PRMT R19, RZ, 0x7610, R19 ;  /* 0x00007610ff137816 */ /* 0x000fc60000000013 */
[----:B----4-:R0:W-:Y:S04]  /*1b1d0*/  STL [R1+0x38], R3 ;  /* 0x0000380301007387 */ /* 0x0101e80000100800 */
[----:B0-----:R-:W4:Y:S01]  /*1b1e0*/  LDL.LU R3, [R1+0xcf0] ;  /* 0x000cf00001037983 */ /* 0x001f220000300800 */
[----:B--2---:R-:W-:-:S04]  /*1b1f0*/  @!P0 LOP3.LUT R5, R5, R4, RZ, 0x3c, !PT ;  /* 0x0000000405058212 */ /* 0x004fc800078e3cff */
[----:B------:R-:W-:-:S04]  /*1b200*/  @!P0 LOP3.LUT R4, R5, R4, RZ, 0x3c, !PT ;  /* 0x0000000405048212 */ /* 0x000fc800078e3cff */
[----:B------:R-:W-:-:S05]  /*1b210*/  @!P0 LOP3.LUT R5, R5, R4, RZ, 0x3c, !PT ;  /* 0x0000000405058212 */ /* 0x000fca00078e3cff */
[----:B------:R0:W2:Y:S04]  /*1b220*/  @!P0 LDG.E.U16 R19, [R4.64] ;  /* 0x0000000604138981 */ /* 0x0000a8000c1e1500 */
[----:B0-----:R-:W4:Y:S01]  /*1b230*/  LDL R5, [R1+0x1c04] ;  /* 0x001c040001057983 */ /* 0x001f220000100800 */
[----:B------:R-:W-:Y:S01]  /*1b240*/  PRMT R28, RZ, 0x7610, R28 ;  /* 0x00007610ff1c7816 */ /* 0x000fe2000000001c */
[----:B---3--:R-:W-:Y:S02]  /*1b250*/  @!P0 IMAD.MOV.U32 R4, RZ, RZ, R18 ;  /* 0x000000ffff048224 */ /* 0x008fe400078e0012 */
[----:B--2---:R0:W-:Y:S04]  /*1b260*/  STL [R1+0x34], R19 ;  /* 0x0000341301007387 */ /* 0x0041e80000100800 */
[----:B0-----:R-:W2:Y:S04]  /*1b270*/  LDL.LU R19, [R1+0xcf4] ;  /* 0x000cf40001137983 */ /* 0x001ea80000300800 */
[----:B------:R-:W3:Y:S04]  /*1b280*/  LDL.LU R18, [R1+0xcb4] ;  /* 0x000cb40001127983 */ /* 0x000ee80000300800 */
[----:B----4-:R0:W4:Y:S04]  /*1b290*/  @!P0 LDG.E.U16 R28, [R4.64] ;  /* 0x00000006041c8981 */ /* 0x010128000c1e1500 */
        /* <DEDUP_REMOVED lines=9> */
[----:B0-----:R-:W2:Y:S04]  /*1b330*/  LDL R4, [R1+0x1be4] ;  /* 0x001be40001047983 */ /* 0x001ea80000100800 */
[----:B------:R-:W2:Y:S01]  /*1b340*/  LDL R5, [R1+0x1be8] ;  /* 0x001be80001057983 */ /* 0x000ea20000100800 */
[----:B------:R-:W-:Y:S02]  /*1b350*/  PRMT R10, RZ, 0x7610, R10 ;  /* 0x00007610ff0a7816 */ /* 0x000fe4000000000a */
[----:B--2---:R-:W-:-:S04]  /*1b360*/  @!P0 LOP3.LUT R5, R5, R4, RZ, 0x3c, !PT ;  /* 0x0000000405058212 */ /* 0x004fc800078e3cff */
[----:B------:R-:W-:-:S04]  /*1b370*/  @!P0 LOP3.LUT R4, R5, R4, RZ, 0x3c, !PT ;  /* 0x0000000405048212 */ /* 0x000fc800078e3cff */
[----:B------:R-:W-:-:S05]  /*1b380*/  @!P0 LOP3.LUT R5, R5, R4, RZ, 0x3c, !PT ;  /* 0x0000000405058212 */ /* 0x000fca00078e3cff */
[----:B------:R-:W2:Y:S04]  /*1b390*/  @!P0 LDG.E.U16 R10, [R4.64] ;  /* 0x00000006040a8981 */ /* 0x000ea8000c1e1500 */
[----:B------:R0:W-:Y:S04]  /*1b3a0*/  STL [R1+0x2c], R29 ;  /* 0x00002c1d01007387 */ /* 0x0001e80000100800 */
[----:B0-----:R-:W3:Y:S04]  /*1b3b0*/  LDL.LU R29, [R1+0xc6c] ;  /* 0x000c6c00011d7983 */ /* 0x001ee80000300800 */
        /* <DEDUP_REMOVED lines=9> */
[----:B------:R-:W-:Y:S04]  /*1b450*/  STS.U16 [R26+0x8400], R24 ;  /* 0x008400181a007388 */ /* 0x000fe80000000400 */
[----:B--2---:R0:W-:Y:S04]  /*1b460*/  STL [R1+0x24], R11 ;  /* 0x0000240b01007387 */ /* 0x0041e80000100800 */
[----:B0-----:R-:W2:Y:S04]  /*1b470*/  LDL.LU R11, [R1+0x6860] ;  /* 0x00686000010b7983 */ /* 0x001ea80000300800 */
[----:B------:R-:W-:Y:S04]  /*1b480*/  STS.U16 [R26+0x8600], R25 ;  /* 0x008600191a007388 */ /* 0x000fe80000000400 */
[----:B------:R-:W3:Y:S04]  /*1b490*/  LDL R4, [R1+0x1bc4] ;  /* 0x001bc40001047983 */ /* 0x000ee80000100800 */
[----:B------:R-:W3:Y:S04]  /*1b4a0*/  LDL R5, [R1+0x1bc8] ;  /* 0x001bc80001057983 */ /* 0x000ee80000100800 */
[----:B------:R-:W-:Y:S04]  /*1b4b0*/  STS.U16 [R26+0xa400], R20 ;  /* 0x00a400141a007388 */ /* 0x000fe80000000400 */
[----:B------:R-:W-:Y:S04]  /*1b4c0*/  STS.U16 [R26+0xa600], R21 ;  /* 0x00a600151a007388 */ /* 0x000fe80000000400 */
[----:B------:R-:W-:Y:S04]  /*1b4d0*/  STS.U16 [R26+0xc400], R14 ;  /* 0x00c4000e1a007388 */ /* 0x000fe80000000400 */
[----:B------:R-:W-:Y:S04]  /*1b4e0*/  STS.U16 [R26+0xc600], R15 ;  /* 0x00c6000f1a007388 */ /* 0x000fe80000000400 */
[----:B------:R-:W-:Y:S04]  /*1b4f0*/  STS.U16 [R26+0xe400], R10 ;  /* 0x00e4000a1a007388 */ /* 0x000fe80000000400 */
[----:B--2---:R0:W-:Y:S04]  /*1b500*/  STS.U16 [R26+0xe600], R11 ;  /* 0x00e6000b1a007388 */ /* 0x0041e80000000400 */
[----:B0-----:R-:W2:Y:S01]  /*1b510*/  LDL.LU R26, [R1+0x685c] ;  /* 0x00685c00011a7983 */ /* 0x001ea20000300800 */
[----:B---3--:R-:W-:-:S04]  /*1b520*/  @!P0 LOP3.LUT R5, R5, R4, RZ, 0x3c, !PT ;  /* 0x0000000405058212 */ /* 0x008fc800078e3cff */
[----:B------:R-:W-:-:S04]  /*1b530*/  @!P0 LOP3.LUT R4, R5, R4, RZ, 0x3c, !PT ;  /* 0x0000000405048212 */ /* 0x000fc800078e3cff */
[----:B------:R-:W-:Y:S02]  /*1b540*/  @!P0 LOP3.LUT R5, R5, R4, RZ, 0x3c, !PT ;  /* 0x0000000405058212 */ /* 0x000fe400078e3cff */
[----:B--2---:R-:W-:-:S06]  /*1b550*/  PRMT R26, RZ, 0x7610, R26 ;  /* 0x00007610ff1a7816 */ /* 0x004fcc000000001a */
[----:B------:R-:W2:Y:S01]  /*1b560*/  @!P0 LDG.E.U16 R26, [R4.64] ;  /* 0x00000006041a8981 */ /* 0x000ea2000c1e1500 */
[----:B------:R-:W-:-:S05]  /*1b570*/  IMAD.SHL.U32 R0, R0, 0x2, RZ ;  /* 0x0000000200007824 */ /* 0x000fca00078e00ff */
[----:B------:R-:W-:-:S05]  /*1b580*/  LOP3.LUT R0, R0, 0x20, RZ, 0x3c, !PT ;  /* 0x0000002000007812 */ /* 0x000fca00078e3cff */
[----:B------:R-:W-:Y:S04]  /*1b590*/  STS.U16 [R0+0x800], R3 ;  /* 0x0008000300007388 */ /* 0x000fe80000000400 */
        /* <DEDUP_REMOVED lines=41> */
[----:B----4-:R1:W-:Y:S04]  /*1b830*/  STS.U16 [R0+0x2a00], R28 ;  /* 0x002a001c00007388 */ /* 0x0103e80000000400 */
[----:B-1----:R-:W3:Y:S04]  /*1b840*/  LDL.LU R28, [R1+0x683c] ;  /* 0x00683c00011c7983 */ /* 0x002ee80000300800 */
[----:B0-----:R-:W4:Y:S04]  /*1b850*/  LDL R4, [R1+0x1b74] ;  /* 0x001b740001047983 */ /* 0x001f280000100800 */
[----:B------:R-:W4:Y:S04]  /*1b860*/  LDL R5, [R1+0x1b78] ;  /* 0x001b780001057983 */ /* 0x000f280000100800 */
[----:B------:R-:W-:Y:S04]  /*1b870*/  STS.U16 [R0+0x4800], R29 ;  /* 0x0048001d00007388 */ /* 0x000fe80000000400 */
[----:B--2---:R0:W-:Y:S04]  /*1b880*/  STL [R1+0x10], R18 ;  /* 0x0000101201007387 */ /* 0x0041e80000100800 */
[----:B0-----:R-:W2:Y:S04]  /*1b890*/  LDL.LU R18, [R1+0xc14] ;  /* 0x000c140001127983 */ /* 0x001ea80000300800 */
[----:B------:R-:W2:Y:S01]  /*1b8a0*/  LDL.LU R29, [R1+0x6838] ;  /* 0x00683800011d7983 */ /* 0x000ea20000300800 */
[----:B----4-:R-:W-:-:S04]  /*1b8b0*/  @!P0 LOP3.LUT R5, R5, R4, RZ, 0x3c, !PT ;  /* 0x0000000405058212 */ /* 0x010fc800078e3cff */
[----:B------:R-:W-:-:S04]  /*1b8c0*/  @!P0 LOP3.LUT R4, R5, R4, RZ, 0x3c, !PT ;  /* 0x0000000405048212 */ /* 0x000fc800078e3cff */
[----:B------:R-:W-:Y:S02]  /*1b8d0*/  @!P0 LOP3.LUT R5, R5, R4, RZ, 0x3c, !PT ;  /* 0x0000000405058212 */ /* 0x000fe400078e3cff */
[----:B--2---:R-:W-:-:S06]  /*1b8e0*/  PRMT R29, RZ, 0x7610, R29 ;  /* 0x00007610ff1d7816 */ /* 0x004fcc000000001d */
[----:B------:R-:W2:Y:S04]  /*1b8f0*/  @!P0 LDG.E.U16 R29, [R4.64] ;  /* 0x00000006041d8981 */ /* 0x000ea8000c1e1500 */
[----:B--2---:R0:W-:Y:S04]  /*1b900*/  STL [R1+0xc], R29 ;  /* 0x00000c1d01007387 */ /* 0x0041e80000100800 */
[----:B0-----:R-:W2:Y:S04]  /*1b910*/  LDL.LU R29, [R1+0x6834] ;  /* 0x00683400011d7983 */ /* 0x001ea80000300800 */
[----:B------:R-:W4:Y:S04]  /*1b920*/  LDL R4, [R1+0x1b64] ;  /* 0x001b640001047983 */ /* 0x000f280000100800 */
[----:B------:R-:W4:Y:S04]  /*1b930*/  LDL R5, [R1+0x1b68] ;  /* 0x001b680001057983 */ /* 0x000f280000100800 */
[----:B--2---:R0:W-:Y:S04]  /*1b940*/  STS.U16 [R0+0x4a00], R29 ;  /* 0x004a001d00007388 */ /* 0x0041e80000000400 */
[----:B0-----:R-:W2:Y:S01]  /*1b950*/  LDL.LU R29, [R1+0x6830] ;  /* 0x00683000011d7983 */ /* 0x001ea20000300800 */
[----:B----4-:R-:W-:-:S04]  /*1b960*/  @!P0 LOP3.LUT R5, R5, R4, RZ, 0x3c, !PT ;  /* 0x0000000405058212 */ /* 0x010fc800078e3cff */
[----:B------:R-:W-:-:S04]  /*1b970*/  @!P0 LOP3.LUT R4, R5, R4, RZ, 0x3c, !PT ;  /* 0x0000000405048212 */ /* 0x000fc800078e3cff */
[----:B------:R-:W-:Y:S02]  /*1b980*/  @!P0 LOP3.LUT R5, R5, R4, RZ, 0x3c, !PT ;  /* 0x0000000405058212 */ /* 0x000fe400078e3cff */
[----:B--2---:R-:W-:-:S06]  /*1b990*/  PRMT R29, RZ, 0x7610, R29 ;  /* 0x00007610ff1d7816 */ /* 0x004fcc000000001d */
[----:B------:R0:W2:Y:S04]  /*1b9a0*/  @!P0 LDG.E.U16 R29, [R4.64] ;  /* 0x00000006041d8981 */ /* 0x0000a8000c1e1500 */
[----:B---3--:R-:W-:Y:S04]  /*1b9b0*/  STS.U16 [R0+0x6800], R28 ;  /* 0x0068001c00007388 */ /* 0x008fe80000000400 */
[----:B0-----:R-:W3:Y:S04]  /*1b9c0*/  LDL R4, [R1+0x1b54] ;  /* 0x001b540001047983 */ /* 0x001ee80000100800 */
[----:B------:R-:W3:Y:S04]  /*1b9d0*/  LDL R5, [R1+0x1b58] ;  /* 0x001b580001057983 */ /* 0x000ee80000100800 */
[----:B--2---:R0:W-:Y:S04]  /*1b9e0*/  STL [R1+0x6788], R29 ;  /* 0x0067881d01007387 */ /* 0x0041e80000100800 */
[----:B0-----:R-:W2:Y:S04]  /*1b9f0*/  LDL R29, [R1+0x1b38] ;  /* 0x001b3800011d7983 */ /* 0x001ea80000100800 */
[----:B------:R-:W4:Y:S04]  /*1ba00*/  LDL.LU R0, [R1+0x682c] ;  /* 0x00682c0001007983 */ /* 0x000f280000300800 */
[----:B------:R-:W2:Y:S01]  /*1ba10*/  LDL.LU R28, [R1+0x6828] ;  /* 0x00682800011c7983 */ /* 0x000ea20000300800 */
[----:B---3--:R-:W-:-:S04]  /*1ba20*/  @!P0 LOP3.LUT R5, R5, R4, RZ, 0x3c, !PT ;  /* 0x0000000405058212 */ /* 0x008fc800078e3cff */
[----:B------:R-:W-:-:S04]  /*1ba30*/  @!P0 LOP3.LUT R4, R5, R4, RZ, 0x3c, !PT ;  /* 0x0000000405048212 */ /* 0x000fc800078e3cff */
[----:B------:R-:W-:Y:S02]  /*1ba40*/  @!P0 LOP3.LUT R5, R5, R4, RZ, 0x3c, !PT ;  /* 0x0000000405058212 */ /* 0x000fe400078e3cff */
[----:B--2---:R-:W-:-:S06]  /*1ba50*/  PRMT R28, RZ, 0x7610, R28 ;  /* 0x00007610ff1c7816 */ /* 0x004fcc000000001c */
[----:B------:R0:W2:Y:S04]  /*1ba60*/  @!P0 LDG.E.U16 R28, [R4.64] ;  /* 0x00000006041c8981 */ /* 0x0000a8000c1e1500 */
[----:B0-----:R-:W3:Y:S04]  /*1ba70*/  LDL R4, [R1+0x1b44] ;  /* 0x001b440001047983 */ /* 0x001ee80000100800 */
[----:B------:R-:W3:Y:S04]  /*1ba80*/  LDL R5, [R1+0x1b48] ;  /* 0x001b480001057983 */ /* 0x000ee80000100800 */
[----:B--2---:R0:W-:Y:S04]  /*1ba90*/  STL [R1+0x678c], R28 ;  /* 0x00678c1c01007387 */ /* 0x0041e80000100800 */
[----:B0-----:R-:W0:Y:S02]  /*1baa0*/  S2R R28, SR_TID.X ;  /* 0x00000000001c7919 */ /* 0x001e240000002100 */
[----:B0-----:R-:W-:-:S05]  /*1bab0*/  LOP3.LUT R28, R28, 0xff, RZ, 0xc0, !PT ;  /* 0x000000ff1c1c7812 */ /* 0x001fca00078ec0ff */
[----:B------:R-:W-:-:S05]  /*1bac0*/  IMAD.SHL.U32 R28, R28, 0x2, RZ ;  /* 0x000000021c1c7824 */ /* 0x000fca00078e00ff */
[----:B------:R-:W-:-:S05]  /*1bad0*/  LOP3.LUT R28, R28, 0x20, RZ, 0x3c, !PT ;  /* 0x000000201c1c7812 */ /* 0x000fca00078e3cff */
[----:B----4-:R0:W-:Y:S04]  /*1bae0*/  STS.U16 [R28+0x6a00], R0 ;  /* 0x006a00001c007388 */ /* 0x0101e80000000400 */
[----:B0-----:R-:W2:Y:S01]  /*1baf0*/  LDL.LU R0, [R1+0x6824] ;  /* 0x0068240001007983 */ /* 0x001ea20000300800 */
[----:B---3--:R-:W-:-:S04]  /*1bb00*/  @!P0 LOP3.LUT R5, R5, R4, RZ, 0x3c, !PT ;  /* 0x0000000405058212 */ /* 0x008fc800078e3cff */
[----:B------:R-:W-:-:S04]  /*1bb10*/  @!P0 LOP3.LUT R4, R5, R4, RZ, 0x3c, !PT ;  /* 0x0000000405048212 */ /* 0x000fc800078e3cff */
[----:B------:R-:W-:Y:S02]  /*1bb20*/  @!P0 LOP3.LUT R5, R5, R4, RZ, 0x3c, !PT ;  /* 0x0000000405058212 */ /* 0x000fe400078e3cff */
[----:B--2---:R-:W-:-:S06]  /*1bb30*/  PRMT R0, RZ, 0x7610, R0 ;  /* 0x00007610ff007816 */ /* 0x004fcc0000000000 */
[----:B------:R0:W2:Y:S04]  /*1bb40*/  @!P0 LDG.E.U16 R0, [R4.64] ;  /* 0x0000000604008981 */ /* 0x0000a8000c1e1500 */
[----:B0-----:R-:W3:Y:S04]  /*1bb50*/  LDL.LU R4, [R1+0xc10] ;  /* 0x000c100001047983 */ /* 0x001ee80000300800 */
[----:B------:R-:W4:Y:S01]  /*1bb60*/  LDL R5, [R1+0x1b34] ;  /* 0x001b340001057983 */ /* 0x000f220000100800 */
[----:B------:R-:W-:-:S03]  /*1bb70*/  PRMT R27, RZ, 0x7610, R27 ;  /* 0x00007610ff1b7816 */ /* 0x000fc6000000001b */
[----:B--2---:R0:W-:Y:S04]  /*1bb80*/  STL [R1+0x6790], R0 ;  /* 0x0067900001007387 */ /* 0x0041e80000100800 */
[----:B---3--:R1:W-:Y:S01]  /*1bb90*/  STS.U16 [R28+0x8800], R4 ;  /* 0x008800041c007388 */ /* 0x0083e20000000400 */
[----:B------:R-:W-:-:S03]  /*1bba0*/  PRMT R26, RZ, 0x7610, R26 ;  /* 0x00007610ff1a7816 */ /* 0x000fc6000000001a */
[----:B0-----:R-:W2:Y:S01]  /*1bbb0*/  LDL R0, [R1+0x1b18] ;  /* 0x001b180001007983 */ /* 0x001ea20000100800 */
[----:B-1----:R-:W-:-:S03]  /*1bbc0*/  @!P0 IMAD.MOV.U32 R4, RZ, RZ, R29 ;  /* 0x000000ffff048224 */ /* 0x002fc600078e001d */
[----:B------:R-:W3:Y:S04]  /*1bbd0*/  LDL R29, [R1+0x1b08] ;  /* 0x001b0800011d7983 */ /* 0x000ee80000100800 */
[----:B----4-:R0:W4:Y:S04]  /*1bbe0*/  @!P0 LDG.E.U16 R27, [R4.64] ;  /* 0x00000006041b8981 */ /* 0x010128000c1e1500 */
[----:B0-----:R-:W2:Y:S04]  /*1bbf0*/  LDL R4, [R1+0x1b24] ;  /* 0x001b240001047983 */ /* 0x001ea80000100800 */
[----:B------:R-:W2:Y:S04]  /*1bc00*/  LDL R5, [R1+0x1b28] ;  /* 0x001b280001057983 */ /* 0x000ea80000100800 */
[----:B------:R-:W-:Y:S04]  /*1bc10*/  STS.U16 [R28+0x8a00], R18 ;  /* 0x008a00121c007388 */ /* 0x000fe80000000400 */
[----:B----4-:R0:W-:Y:S04]  /*1bc20*/  STL [R1+0x6794], R27 ;  /* 0x0067941b01007387 */ /* 0x0101e80000100800 */
[----:B0-----:R-:W4:Y:S01]  /*1bc30*/  LDL R27, [R1+0x1b04] ;  /* 0x001b0400011b7983 */ /* 0x001f220000100800 */
[----:B--2---:R-:W-:-:S03]  /*1bc40*/  @!P0 LOP3.LUT R5, R5, R4, RZ, 0x3c, !PT ;  /* 0x0000000405058212 */ /* 0x004fc600078e3cff */
[----:B------:R-:W2:Y:S01]  /*1bc50*/  LDL.LU R18, [R1+0x6820] ;  /* 0x0068200001127983 */ /* 0x000ea20000300800 */
[----:B------:R-:W-:-:S04]  /*1bc60*/  @!P0 LOP3.LUT R4, R5, R4, RZ, 0x3c, !PT ;  /* 0x0000000405048212 */ /* 0x000fc800078e3cff */
[----:B------:R-:W-:-:S05]  /*1bc70*/  @!P0 LOP3.LUT R5, R5, R4, RZ, 0x3c, !PT ;  /* 0x0000000405058212 */ /* 0x000fca00078e3cff */
[----:B------:R0:W2:Y:S04]  /*1bc80*/  @!P0 LDG.E.U16 R26, [R4.64] ;  /* 0x00000006041a8981 */ /* 0x0000a8000c1e1500 */
[----:B0-----:R-:W3:Y:S04]  /*1bc90*/  LDL.LU R4, [R1+0x750] ;  /* 0x0007500001047983 */ /* 0x001ee80000300800 */
[----:B------:R-:W4:Y:S01]  /*1bca0*/  LDL R5, [R1+0x1b14] ;  /* 0x001b140001057983 */ /* 0x000f220000100800 */
[----:B------:R-:W-:-:S03]  /*1bcb0*/  PRMT R25, RZ, 0x7610, R25 ;  /* 0x00007610ff197816 */ /* 0x000fc60000000019 */
[----:B--2---:R0:W-:Y:S04]  /*1bcc0*/  STL [R1+0x6798], R26 ;  /* 0x0067981a01007387 */ /* 0x0041e80000100800 */
[----:B---3--:R1:W-:Y:S04]  /*1bcd0*/  STS.U16 [R28+0xa800], R4 ;  /* 0x00a800041c007388 */ /* 0x0083e80000000400 */
[----:B0-----:R-:W2:Y:S01]  /*1bce0*/  LDL R26, [R1+0x1af0] ;  /* 0x001af000011a7983 */ /* 0x001ea20000100800 */
[----:B-1----:R-:W-:-:S03]  /*1bcf0*/  @!P0 IMAD.MOV.U32 R4, RZ, RZ, R0 ;  /* 0x000000ffff048224 */ /* 0x002fc600078e0000 */
[----:B------:R-:W3:Y:S04]  /*1bd00*/  LDL R0, [R1+0x1e28] ;  /* 0x001e280001007983 */ /* 0x000ee80000100800 */
[----:B----4-:R0:W4:Y:S04]  /*1bd10*/  @!P0 LDG.E.U16 R25, [R4.64] ;  /* 0x0000000604198981 */ /* 0x010128000c1e1500 */
[----:B0-----:R-:W2:Y:S01]  /*1bd20*/  LDL.LU R5, [R1+0x754] ;  /* 0x0007540001057983 */ /* 0x001ea20000300800 */
[----:B------:R-:W-:Y:S01]  /*1bd30*/  PRMT R24, RZ, 0x7610, R24 ;  /* 0x00007610ff187816 */ /* 0x000fe20000000018 */
[----:B------:R-:W-:-:S02]  /*1bd40*/  @!P0 IMAD.MOV.U32 R4, RZ, RZ, R29 ;  /* 0x000000ffff048224 */ /* 0x000fc400078e001d */
[----:B----4-:R0:W-:Y:S04]  /*1bd50*/  STL [R1+0x679c], R25 ;  /* 0x00679c1901007387 */ /* 0x0101e80000100800 */
[----:B--2---:R1:W-:Y:S04]  /*1bd60*/  STS.U16 [R28+0xaa00], R5 ;  /* 0x00aa00051c007388 */ /* 0x0043e80000000400 */
[----:B0-----:R-:W2:Y:S01]  /*1bd70*/  LDL R25, [R1+0x1e18] ;  /* 0x001e180001197983 */ /* 0x001ea20000100800 */
[----:B-1----:R-:W-:-:S03]  /*1bd80*/  @!P0 IMAD.MOV.U32 R5, RZ, RZ, R27 ;  /* 0x000000ffff058224 */ /* 0x002fc600078e001b */
[----:B------:R-:W4:Y:S04]  /*1bd90*/  LDL R27, [R1+0x1e38] ;  /* 0x001e3800011b7983 */ /* 0x000f280000100800 */
[----:B------:R-:W2:Y:S04]  /*1bda0*/  LDL.LU R29, [R1+0xd2c] ;  /* 0x000d2c00011d7983 */ /* 0x000ea80000300800 */
        /* <DEDUP_REMOVED lines=8> */
[----:B------:R-:W3:Y:S04]  /*1be30*/  LDL.LU R25, [R1+0xd34] ;  /* 0x000d340001197983 */ /* 0x000ee80000300800 */
[----:B----4-:R0:W4:Y:S04]  /*1be40*/  @!P0 LDG.E.U16 R23, [R4.64] ;  /* 0x0000000604178981 */ /* 0x010128000c1e1500 */
[----:B0-----:R-:W2:Y:S01]  /*1be50*/  LDL.LU R5, [R1+0x6d4] ;  /* 0x0006d40001057983 */ /* 0x001ea20000300800 */
[----:B------:R-:W-:Y:S01]  /*1be60*/  PRMT R22, RZ, 0x7610, R22 ;  /* 0x00007610ff167816 */ /* 0x000fe20000000016 */
[----:B------:R-:W-:-:S02]  /*1be70*/  @!P0 IMAD.MOV.U32 R4, RZ, RZ, R0 ;  /* 0x000000ffff048224 */ /* 0x000fc400078e0000 */
[----:B--2---:R0:W-:Y:S02]  /*1be80*/  STS.U16 [R28+0xca00], R5 ;  /* 0x00ca00051c007388 */ /* 0x0041e40000000400 */
[----:B0-----:R-:W-:-:S05]  /*1be90*/  @!P0 IMAD.MOV.U32 R5, RZ, RZ, R26 ;  /* 0x000000ffff058224 */ /* 0x001fca00078e001a */
[----:B------:R0:W2:Y:S01]  /*1bea0*/  @!P0 LDG.E.U16 R22, [R4.64] ;  /* 0x0000000604168981 */ /* 0x0000a2000c1e1500 */
[----:B------:R-:W-:-:S03]  /*1beb0*/  PRMT R21, RZ, 0x7610, R21 ;  /* 0x00007610ff157816 */ /* 0x000fc60000000015 */
[----:B----4-:R-:W-:Y:S04]  /*1bec0*/  STL [R1+0x67a4], R23 ;  /* 0x0067a41701007387 */ /* 0x010fe80000100800 */
[----:B------:R-:W4:Y:S01]  /*1bed0*/  LDL R0, [R1+0x1e48] ;  /* 0x001e480001007983 */ /* 0x000f220000100800 */
[----:B0-----:R-:W-:Y:S02]  /*1bee0*/  @!P0 IMAD.MOV.U32 R4, RZ, RZ, R27 ;  /* 0x000000ffff048224 */ /* 0x001fe400078e001b */
[----:B------:R-:W-:Y:S01]  /*1bef0*/  @!P0 IMAD.MOV.U32 R5, RZ, RZ, R24 ;  /* 0x000000ffff058224 */ /* 0x000fe200078e0018 */
[----:B------:R-:W3:Y:S04]  /*1bf00*/  LDL.LU R26, [R1+0xd14] ;  /* 0x000d1400011a7983 */ /* 0x000ee80000300800 */
[----:B------:R4:W3:Y:S04]  /*1bf10*/  @!P0 LDG.E.U16 R21, [R4.64] ;  /* 0x0000000604158981 */ /* 0x0008e8000c1e1500 */
[----:B--2---:R0:W-:Y:S04]  /*1bf20*/  STL [R1+0x67a8], R22 ;  /* 0x0067a81601007387 */ /* 0x0041e80000100800 */
[----:B0-----:R-:W2:Y:S01]  /*1bf30*/  LDL R22, [R1+0x1ae0] ;  /* 0x001ae00001167983 */ /* 0x001ea20000100800 */
[----:B------:R-:W2:Y:S01]  /*1bf40*/  LDL.LU R27, [R1+0xd1c] ;  /* 0x000d1c00011b7983 */ /* 0x000ea20000300800 */
[----:B------:R-:W-:Y:S01]  /*1bf50*/  PRMT R20, RZ, 0x7610, R20 ;  /* 0x00007610ff147816 */ /* 0x000fe20000000014 */
[----:B----4-:R-:W-:Y:S01]  /*1bf60*/  @!P0 IMAD.MOV.U32 R4, RZ, RZ, R0 ;  /* 0x000000ffff048224 */ /* 0x010fe200078e0000 */
[----:B------:R-:W-:Y:S04]  /*1bf70*/  STS.U16 [R28+0xe800], R18 ;  /* 0x00e800121c007388 */ /* 0x000fe80000000400 */
[----:B---3--:R0:W-:Y:S01]  /*1bf80*/  STL [R1+0x67ac], R21 ;  /* 0x0067ac1501007387 */ /* 0x0081e20000100800 */
[----:B------:R-:W-:Y:S01]  /*1bf90*/  LOP3.LUT R23, R2, 0x30, RZ, 0x3c, !PT ;  /* 0x0000003002177812 */ /* 0x000fe200078e3cff */
[----:B------:R1:W-:Y:S02]  /*1bfa0*/  STS.U16 [R28+0xea00], R19 ;  /* 0x00ea00131c007388 */ /* 0x0003e40000000400 */
[----:B------:R-:W3:Y:S01]  /*1bfb0*/  LDL R24, [R1+0x1e2c] ;  /* 0x001e2c0001187983 */ /* 0x000ee20000100800 */
[----:B------:R-:W4:Y:S04]  /*1bfc0*/  LDL R2, [R1+0x1e68] ;  /* 0x001e680001027983 */ /* 0x000f280000100800 */
[----:B0-----:R-:W3:Y:S01]  /*1bfd0*/  LDL R21, [R1+0x1e58] ;  /* 0x001e580001157983 */ /* 0x001ee20000100800 */
[----:B-1----:R-:W3:Y:S02]  /*1bfe0*/  LDL.LU R28, [R1+0xce8] ;  /* 0x000ce800011c7983 */ /* 0x002ee40000300800 */
[----:B--2---:R-:W-:-:S05]  /*1bff0*/  @!P0 IMAD.MOV.U32 R5, RZ, RZ, R22 ;  /* 0x000000ffff058224 */ /* 0x004fca00078e0016 */
[----:B------:R0:W2:Y:S04]  /*1c000*/  @!P0 LDG.E.U16 R20, [R4.64] ;  /* 0x0000000604148981 */ /* 0x0000a8000c1e1500 */
[----:B0-----:R-:W2:Y:S01]  /*1c010*/  LDL R5, [R1+0x1e1c] ;  /* 0x001e1c0001057983 */ /* 0x001ea20000100800 */
[----:B------:R-:W-:Y:S01]  /*1c020*/  PRMT R19, RZ, 0x7610, R19 ;  /* 0x00007610ff137816 */ /* 0x000fe20000000013 */
[----:B---3--:R-:W-:-:S05]  /*1c030*/  @!P0 IMAD.MOV.U32 R4, RZ, RZ, R21 ;  /* 0x000000ffff048224 */ /* 0x008fca00078e0015 */
[----:B--2---:R4:W2:Y:S04]  /*1c040*/  @!P0 LDG.E.U16 R19, [R4.64] ;  /* 0x0000000604138981 */ /* 0x0048a8000c1e1500 */
[----:B------:R-:W-:Y:S01]  /*1c050*/  STL [R1+0x67b0], R20 ;  /* 0x0067b01401007387 */ /* 0x000fe20000100800 */
[----:B------:R-:W3:Y:S02]  /*1c060*/  LDL R22, [R1+0x1e3c] ;  /* 0x001e3c0001167983 */ /* 0x000ee40000100800 */
[----:B------:R-:W3:Y:S01]  /*1c070*/  LDL R0, [R1+0x1e78] ;  /* 0x001e780001007983 */ /* 0x000ee20000100800 */
[----:B------:R0:W-:Y:S04]  /*1c080*/  STS.U16 [R23+0xc00], R29 ;  /* 0x000c001d17007388 */ /* 0x0001e80000000400 */
[----:B0-----:R-:W3:Y:S01]  /*1c090*/  LDL.LU R29, [R1+0xcec] ;  /* 0x000cec00011d7983 */ /* 0x001ee20000300800 */
[----:B------:R-:W-:Y:S01]  /*1c0a0*/  PRMT R18, RZ, 0x7610, R18 ;  /* 0x00007610ff127816 */ /* 0x000fe20000000012 */
[----:B----4-:R-:W-:-:S02]  /*1c0b0*/  @!P0 IMAD.MOV.U32 R4, RZ, RZ, R2 ;  /* 0x000000ffff048224 */ /* 0x010fc400078e0002 */
[----:B------:R-:W-:Y:S01]  /*1c0c0*/  @!P0 IMAD.MOV.U32 R5, RZ, RZ, R24 ;  /* 0x000000ffff058224 */ /* 0x000fe200078e0018 */
[----:B------:R-:W-:-:S04]  /*1c0d0*/  PRMT R17, RZ, 0x7610, R17 ;  /* 0x00007610ff117816 */ /* 0x000fc80000000011 */
[----:B------:R3:W4:Y:S04]  /*1c0e0*/  @!P0 LDG.E.U16 R18, [R4.64] ;  /* 0x0000000604128981 */ /* 0x000728000c1e1500 */
[----:B--2---:R0:W-:Y:S01]  /*1c0f0*/  STL [R1+0x67b4], R19 ;  /* 0x0067b41301007387 */ /* 0x0041e20000100800 */
[----:B------:R-:W2:Y:S02]  /*1c100*/  LDL R21, [R1+0x1e4c] ;  /* 0x001e4c0001157983 */ /* 0x000ea40000100800 */
[----:B------:R-:W4:Y:S02]  /*1c110*/  LDL R20, [R1+0x1e88] ;  /* 0x001e880001147983 */ /* 0x000f240000100800 */
[----:B---3--:R-:W-:Y:S02]  /*1c120*/  @!P0 IMAD.MOV.U32 R4, RZ, RZ, R0 ;  /* 0x000000ffff048224 */ /* 0x008fe400078e0000 */
[----:B------:R-:W-:Y:S01]  /*1c130*/  @!P0 IMAD.MOV.U32 R5, RZ, RZ, R22 ;  /* 0x000000ffff058224 */ /* 0x000fe200078e0016 */
[----:B------:R-:W-:Y:S01]  /*1c140*/  PRMT R16, RZ, 0x7610, R16 ;  /* 0x00007610ff107816 */ /* 0x000fe20000000010 */
[----:B------:R-:W3:Y:S04]  /*1c150*/  LDL R2, [R1+0x1e98] ;  /* 0x001e980001027983 */ /* 0x000ee80000100800 */
[----:B------:R2:W3:Y:S04]  /*1c160*/  @!P0 LDG.E.U16 R17, [R4.64] ;  /* 0x0000000604118981 */ /* 0x0004e8000c1e1500 */
[----:B0-----:R-:W3:Y:S01]  /*1c170*/  LDL R19, [R1+0x1e5c] ;  /* 0x001e5c0001137983 */ /* 0x001ee20000100800 */
[----:B------:R-:W3:Y:S02]  /*1c180*/  LDL.LU R24, [R1+0xca8] ;  /* 0x000ca80001187983 */ /* 0x000ee40000300800 */
[----:B--2---:R-:W-:-:S02]  /*1c190*/  @!P0 IMAD.MOV.U32 R5, RZ, RZ, R21 ;  /* 0x000000ffff058224 */ /* 0x004fc400078e0015 */
[----:B----4-:R-:W-:-:S05]  /*1c1a0*/  @!P0 IMAD.MOV.U32 R4, RZ, RZ, R20 ;  /* 0x000000ffff048224 */ /* 0x010fca00078e0014 */
[----:B------:R0:W2:Y:S04]  /*1c1b0*/  @!P0 LDG.E.U16 R16, [R4.64] ;  /* 0x0000000604108981 */ /* 0x0000a8000c1e1500 */
[----:B------:R1:W-:Y:S01]  /*1c1c0*/  STL [R1+0x67b8], R18 ;  /* 0x0067b81201007387 */ /* 0x0003e20000100800 */
[----:B------:R-:W4:Y:S03]  /*1c1d0*/  LDL R0, [R1+0x1ea0] ;  /* 0x001ea00001007983 */ /* 0x000f260000100800 */
[----:B---3--:R-:W-:Y:S04]  /*1c1e0*/  STL [R1+0x67bc], R17 ;  /* 0x0067bc1101007387 */ /* 0x008fe80000100800 */
[----:B-1----:R-:W3:Y:S04]  /*1c1f0*/  LDL R18, [R1+0x1e6c] ;  /* 0x001e6c0001127983 */ /* 0x002ee80000100800 */
[----:B------:R1:W-:Y:S01]  /*1c200*/  STS.U16 [R23+0xe00], R25 ;  /* 0x000e001917007388 */ /* 0x0003e20000000400 */
[----:B------:R-:W-:Y:S01]  /*1c210*/  PRMT R15, RZ, 0x7610, R15 ;  /* 0x00007610ff0f7816 */ /* 0x000fe2000000000f */
[----:B0-----:R-:W-:-:S02]  /*1c220*/  @!P0 IMAD.MOV.U32 R4, RZ, RZ, R2 ;  /* 0x000000ffff048224 */ /* 0x001fc400078e0002 */
[----:B------:R-:W-:-:S05]  /*1c230*/  @!P0 IMAD.MOV.U32 R5, RZ, RZ, R19 ;  /* 0x000000ffff058224 */ /* 0x000fca00078e0013 */
[----:B------:R4:W3:Y:S04]  /*1c240*/  @!P0 LDG.E.U16 R15, [R4.64] ;  /* 0x00000006040f8981 */ /* 0x0008e8000c1e1500 */
[----:B-1----:R-:W3:Y:S04]  /*1c250*/  LDL.LU R25, [R1+0xcac] ;  /* 0x000cac0001197983 */ /* 0x002ee80000300800 */
[----:B--2---:R-:W-:Y:S01]  /*1c260*/  STL [R1+0x67c0], R16 ;  /* 0x0067c01001007387 */ /* 0x004fe20000100800 */
[----:B------:R-:W2:Y:S02]  /*1c270*/  LDL R17, [R1+0x1e7c] ;  /* 0x001e7c0001117983 */ /* 0x000ea40000100800 */
[----:B------:R-:W2:Y:S01]  /*1c280*/  LDL R2, [R1+0x1eb8] ;  /* 0x001eb80001027983 */ /* 0x000ea20000100800 */
[----:B------:R-:W-:Y:S01]  /*1c290*/  PRMT R14, RZ, 0x7610, R14 ;  /* 0x00007610ff0e7816 */ /* 0x000fe2000000000e */
[----:B----4-:R-:W-:-:S02]  /*1c2a0*/  @!P0 IMAD.MOV.U32 R4, RZ, RZ, R0 ;  /* 0x000000ffff048224 */ /* 0x010fc400078e0000 */
[----:B---3--:R-:W-:-:S05]  /*1c2b0*/  @!P0 IMAD.MOV.U32 R5, RZ, RZ, R18 ;  /* 0x000000ffff058224 */ /* 0x008fca00078e0012 */
[----:B------:R2:W3:Y:S01]  /*1c2c0*/  @!P0 LDG.E.U16 R14, [R4.64] ;  /* 0x00000006040e8981 */ /* 0x0004e2000c1e1500 */
[----:B------:R-:W-:-:S03]  /*1c2d0*/  PRMT R13, RZ, 0x7610, R13 ;  /* 0x00007610ff0d7816 */ /* 0x000fc6000000000d */
[----:B------:R0:W-:Y:S01]  /*1c2e0*/  STS.U16 [R23+0x2c00], R26 ;  /* 0x002c001a17007388 */ /* 0x0001e20000000400 */
[----:B------:R1:W-:Y:S03]  /*1c2f0*/  STS.U16 [R23+0x2e00], R27 ;  /* 0x002e001b17007388 */ /* 0x0003e60000000400 */
[----:B0-----:R-:W4:Y:S01]  /*1c300*/  LDL.LU R26, [R1+0xc58] ;  /* 0x000c5800011a7983 */ /* 0x001f220000300800 */
[----:B------:R0:W-:Y:S02]  /*1c310*/  STL [R1+0x67c4], R15 ;  /* 0x0067c40f01007387 */ /* 0x0001e40000100800 */
[----:B-1----:R-:W4:Y:S02]  /*1c320*/  LDL.LU R27, [R1+0xc5c] ;  /* 0x000c5c00011b7983 */ /* 0x002f240000300800 */
[----:B------:R-:W4:Y:S01]  /*1c330*/  LDL R16, [R1+0x1e8c] ;  /* 0x001e8c0001107983 */ /* 0x000f220000100800 */
[----:B0-----:R-:W4:Y:S01]  /*1c340*/  LDL R15, [R1+0x1eb0] ;  /* 0x001eb000010f7983 */ /* 0x001f220000100800 */
[----:B--2---:R-:W-:-:S02]  /*1c350*/  @!P0 IMAD.MOV.U32 R5, RZ, RZ, R17 ;  /* 0x000000ffff058224 */ /* 0x004fc400078e0011 */
[----:B------:R-:W-:-:S05]  /*1c360*/  @!P0 IMAD.MOV.U32 R4, RZ, RZ, R2 ;  /* 0x000000ffff048224 */ /* 0x000fca00078e0002 */
[----:B------:R4:W2:Y:S04]  /*1c370*/  @!P0 LDG.E.U16 R13, [R4.64] ;  /* 0x00000006040d8981 */ /* 0x0008a8000c1e1500 */
[----:B------:R0:W-:Y:S01]  /*1c380*/  STS.U16 [R23+0x4c00], R28 ;  /* 0x004c001c17007388 */ /* 0x0001e20000000400 */
[----:B------:R1:W-:Y:S03]  /*1c390*/  STS.U16 [R23+0x4e00], R29 ;  /* 0x004e001d17007388 */ /* 0x0003e60000000400 */
[----:B0-----:R-:W2:Y:S01]  /*1c3a0*/  LDL.LU R28, [R1+0xc20] ;  /* 0x000c2000011c7983 */ /* 0x001ea20000300800 */
[----:B-1----:R-:W2:Y:S03]  /*1c3b0*/  LDL.LU R29, [R1+0xc28] ;  /* 0x000c2800011d7983 */ /* 0x002ea60000300800 */
[----:B---3--:R0:W-:Y:S01]  /*1c3c0*/  STL [R1+0x67c8], R14 ;  /* 0x0067c80e01007387 */ /* 0x0081e20000100800 */
[----:B------:R-:W3:Y:S03]  /*1c3d0*/  LDL R21, [R1+0x16d0] ;  /* 0x0016d00001157983 */ /* 0x000ee60000100800 */
[----:B------:R-:W3:Y:S04]  /*1c3e0*/  LDL R20, [R1+0x1adc] ;  /* 0x001adc0001147983 */ /* 0x000ee80000100800 */
[----:B------:R-:W3:Y:S04]  /*1c3f0*/  LDL R19, [R1+0x1ad4] ;  /* 0x001ad40001137983 */ /* 0x000ee80000100800 */
[----:B------:R-:W3:Y:S01]  /*1c400*/  LDL R18, [R1+0x1e0c] ;  /* 0x001e0c0001127983 */ /* 0x000ee20000100800 */
[----:B------:R-:W3:Y:S02]  /*1c410*/  LDL.LU R2, [R1+0xbe0] ;  /* 0x000be00001027983 */ /* 0x000ee40000300800 */
[----:B----4-:R-:W-:-:S02]  /*1c420*/  @!P0 IMAD.MOV.U32 R5, RZ, RZ, R16 ;  /* 0x000000ffff058224 */ /* 0x010fc400078e0010 */
[----:B------:R-:W-:Y:S01]  /*1c430*/  @!P0 IMAD.MOV.U32 R4, RZ, RZ, R15 ;  /* 0x000000ffff048224 */ /* 0x000fe200078e000f */
[----:B--2---:R-:W-:Y:S01]  /*1c440*/  STL [R1+0x67cc], R13 ;  /* 0x0067cc0d01007387 */ /* 0x004fe20000100800 */
[----:B------:R-:W2:Y:S02]  /*1c450*/  LDL R17, [R1+0x1acc] ;  /* 0x001acc0001117983 */ /* 0x000ea40000100800 */
[----:B------:R-:W4:Y:S02]  /*1c460*/  LDL R16, [R1+0x1e04] ;  /* 0x001e040001107983 */ /* 0x000f240000100800 */
[----:B------:R-:W4:Y:S01]  /*1c470*/  LDL R15, [R1+0x1ac4] ;  /* 0x001ac400010f7983 */ /* 0x000f220000100800 */
[----:B0-----:R-:W4:Y:S01]  /*1c480*/  LDL R14, [R1+0x1dfc] ;  /* 0x001dfc00010e7983 */ /* 0x001f220000100800 */
[----:B------:R-:W-:Y:S02]  /*1c490*/  PRMT R12, RZ, 0x7610, R12 ;  /* 0x00007610ff0c7816 */ /* 0x000fe4000000000c */
[----:B------:R-:W-:-:S04]  /*1c4a0*/  PRMT R11, RZ, 0x7610, R11 ;  /* 0x00007610ff0b7816 */ /* 0x000fc8000000000b */
[----:B------:R3:W4:Y:S01]  /*1c4b0*/  @!P0 LDG.E.U16 R12, [R4.64] ;  /* 0x00000006040c8981 */ /* 0x000722000c1e1500 */
[----:B------:R-:W-:Y:S01]  /*1c4c0*/  PRMT R10, RZ, 0x7610, R10 ;  /* 0x00007610ff0a7816 */ /* 0x000fe2000000000a */
[----:B---3--:R-:W-:Y:S02]  /*1c4d0*/  @!P0 IMAD.MOV.U32 R4, RZ, RZ, R20 ;  /* 0x000000ffff048224 */ /* 0x008fe400078e0014 */
[----:B------:R-:W-:-:S05]  /*1c4e0*/  @!P0 IMAD.MOV.U32 R5, RZ, RZ, R21 ;  /* 0x000000ffff058224 */ /* 0x000fca00078e0015 */
[----:B------:R0:W3:Y:S01]  /*1c4f0*/  @!P0 LDG.E.U16 R11, [R4.64] ;  /* 0x00000006040b8981 */ /* 0x0000e2000c1e1500 */
[----:B------:R-:W-:Y:S01]  /*1c500*/  PRMT R9, RZ, 0x7610, R9 ;  /* 0x00007610ff097816 */ /* 0x000fe20000000009 */
[----:B0-----:R-:W-:Y:S02]  /*1c510*/  @!P0 IMAD.MOV.U32 R4, RZ, RZ, R18 ;  /* 0x000000ffff048224 */ /* 0x001fe400078e0012 */
[----:B------:R-:W-:-:S05]  /*1c520*/  @!P0 IMAD.MOV.U32 R5, RZ, RZ, R19 ;  /* 0x000000ffff058224 */ /* 0x000fca00078e0013 */
[----:B------:R2:W3:Y:S01]  /*1c530*/  @!P0 LDG.E.U16 R10, [R4.64] ;  /* 0x00000006040a8981 */ /* 0x0004e2000c1e1500 */
[----:B------:R-:W-:Y:S01]  /*1c540*/  PRMT R8, RZ, 0x7610, R8 ;  /* 0x00007610ff087816 */ /* 0x000fe20000000008 */
[----:B--2---:R-:W-:Y:S02]  /*1c550*/  @!P0 IMAD.MOV.U32 R5, RZ, RZ, R17 ;  /* 0x000000ffff058224 */ /* 0x004fe400078e0011 */
[----:B----4-:R-:W-:-:S05]  /*1c560*/  @!P0 IMAD.MOV.U32 R4, RZ, RZ, R16 ;  /* 0x000000ffff048224 */ /* 0x010fca00078e0010 */
[----:B------:R0:W2:Y:S02]  /*1c570*/  @!P0 LDG.E.U16 R9, [R4.64] ;  /* 0x0000000604098981 */ /* 0x0000a4000c1e1500 */
[----:B0-----:R-:W-:Y:S02]  /*1c580*/  @!P0 IMAD.MOV.U32 R4, RZ, RZ, R14 ;  /* 0x000000ffff048224 */ /* 0x001fe400078e000e */
[----:B------:R-:W-:-:S05]  /*1c590*/  @!P0 IMAD.MOV.U32 R5, RZ, RZ, R15 ;  /* 0x000000ffff058224 */ /* 0x000fca00078e000f */
[----:B------:R0:W4:Y:S04]  /*1c5a0*/  @!P0 LDG.E.U16 R8, [R4.64] ;  /* 0x0000000604088981 */ /* 0x000128000c1e1500 */
[----:B------:R1:W-:Y:S01]  /*1c5b0*/  STL [R1+0x67d0], R12 ;  /* 0x0067d00c01007387 */ /* 0x0003e20000100800 */
[----:B---3--:R3:W-:Y:S03]  /*1c5c0*/  STL [R1+0x67d4], R11 ;  /* 0x0067d40b01007387 */ /* 0x0087e60000100800 */
[----:B------:R0:W-:Y:S04]  /*1c5d0*/  STL [R1+0x67d8], R10 ;  /* 0x0067d80a01007387 */ /* 0x0001e80000100800 */
[----:B--2---:R3:W-:Y:S01]  /*1c5e0*/  STL [R1+0x67dc], R9 ;  /* 0x0067dc0901007387 */ /* 0x0047e20000100800 */
[----:B-1----:R-:W2:Y:S02]  /*1c5f0*/  LDL.LU R12, [R1+0x718] ;  /* 0x00071800010c7983 */ /* 0x002ea40000300800 */
[----:B0-----:R-:W2:Y:S01]  /*1c600*/  LDL R5, [R1+0x1df0] ;  /* 0x001df00001057983 */ /* 0x001ea20000100800 */
[----:B----4-:R0:W-:Y:S01]  /*1c610*/  STL [R1+0x67e0], R8 ;  /* 0x0067e00801007387 */ /* 0x0101e20000100800 */
[----:B------:R-:W2:Y:S03]  /*1c620*/  LDL R4, [R1+0x1dec] ;  /* 0x001dec0001047983 */ /* 0x000ea60000100800 */
[----:B------:R-:W1:Y:S01]  /*1c630*/  S2R R0, SR_TID.X ;  /* 0x0000000000007919 */ /* 0x000e620000002100 */
[----:B---3--:R-:W3:Y:S02]  /*1c640*/  LDL R11, [R1+0x1ddc] ;  /* 0x001ddc00010b7983 */ /* 0x008ee40000100800 */
[----:B------:R-:W4:Y:S02]  /*1c650*/  LDL R10, [R1+0x1de0] ;  /* 0x001de000010a7983 */ /* 0x000f240000100800 */
[----:B------:R-:W3:Y:S01]  /*1c660*/  LDL R9, [R1+0x1dcc] ;  /* 0x001dcc0001097983 */ /* 0x000ee20000100800 */
[----:B0-----:R-:W3:Y:S01]  /*1c670*/  LDL R8, [R1+0x1dd0] ;  /* 0x001dd00001087983 */ /* 0x001ee20000100800 */
[----:B------:R-:W3:Y:S02]  /*1c680*/  LDL.LU R14, [R1+0x71c] ;  /* 0x00071c00010e7983 */ /* 0x000ee40000300800 */
[----:B------:R-:W3:Y:S02]  /*1c690*/  LDL.LU R15, [R1+0xd64] ;  /* 0x000d6400010f7983 */ /* 0x000ee40000300800 */
[----:B------:R-:W3:Y:S01]  /*1c6a0*/  LDL.LU R16, [R1+0xd60] ;  /* 0x000d600001107983 */ /* 0x000ee20000300800 */
[----:B------:R-:W3:Y:S01]  /*1c6b0*/  LDL.LU R17, [R1+0xd44] ;  /* 0x000d440001117983 */ /* 0x000ee20000300800 */
[----:B------:R-:W3:Y:S02]  /*1c6c0*/  LDL.LU R18, [R1+0xd40] ;  /* 0x000d400001127983 */ /* 0x000ee40000300800 */
[----:B------:R-:W3:Y:S02]  /*1c6d0*/  LDL.LU R19, [R1+0xd18] ;  /* 0x000d180001137983 */ /* 0x000ee40000300800 */
[----:B------:R-:W3:Y:S01]  /*1c6e0*/  LDL.LU R20, [R1+0xd10] ;  /* 0x000d100001147983 */ /* 0x000ee20000300800 */
[----:B------:R-:W3:Y:S04]  /*1c6f0*/  LDL.LU R21, [R1+0xce4] ;  /* 0x000ce40001157983 */ /* 0x000ee80000300800 */
[----:B------:R0:W-:Y:S01]  /*1c700*/  STS.U16 [R23+0x6c00], R24 ;  /* 0x006c001817007388 */ /* 0x0001e20000000400 */
[----:B------:R-:W3:Y:S01]  /*1c710*/  LDL.LU R22, [R1+0xce0] ;  /* 0x000ce00001167983 */ /* 0x000ee20000300800 */
[----:B-1----:R-:W-:-:S02]  /*1c720*/  LOP3.LUT R0, R0, 0xff, RZ, 0xc0, !PT ;  /* 0x000000ff00007812 */ /* 0x002fc400078ec0ff */
[----:B------:R-:W-:Y:S01]  /*1c730*/  PRMT R7, RZ, 0x7610, R7 ;  /* 0x00007610ff077816 */ /* 0x000fe20000000007 */
[----:B0-----:R-:W3:Y:S01]  /*1c740*/  LDL.LU R23, [R1+0xca4] ;  /* 0x000ca40001177983 */ /* 0x001ee20000300800 */
[----:B------:R-:W3:Y:S02]  /*1c750*/  LDL.LU R24, [R1+0xca0] ;  /* 0x000ca00001187983 */ /* 0x000ee40000300800 */
[----:B------:R-:W-:-:S05]  /*1c760*/  IMAD.SHL.U32 R0, R0, 0x2, RZ ;  /* 0x0000000200007824 */ /* 0x000fca00078e00ff */
[----:B------:R-:W-:-:S05]  /*1c770*/  LOP3.LUT R13, R0, 0x30, RZ, 0x3c, !PT ;  /* 0x00000030000d7812 */ /* 0x000fca00078e3cff */
[----:B------:R0:W-:Y:S01]  /*1c780*/  STS.U16 [R13+0x6e00], R25 ;  /* 0x006e00190d007388 */ /* 0x0001e20000000400 */
[----:B------:R1:W-:Y:S02]  /*1c790*/  STS.U16 [R13+0x8c00], R26 ;  /* 0x008c001a0d007388 */ /* 0x0003e40000000400 */
[----:B------:R1:W-:Y:S02]  /*1c7a0*/  STS.U16 [R13+0x8e00], R27 ;  /* 0x008e001b0d007388 */ /* 0x0003e40000000400 */
[----:B------:R1:W-:Y:S01]  /*1c7b0*/  STS.U16 [R13+0xac00], R28 ;  /* 0x00ac001c0d007388 */ /* 0x0003e20000000400 */
[----:B------:R1:W-:Y:S01]  /*1c7c0*/  STS.U16 [R13+0xae00], R29 ;  /* 0x00ae001d0d007388 */ /* 0x0003e20000000400 */
[----:B------:R1:W-:Y:S03]  /*1c7d0*/  STS.U16 [R13+0xcc00], R2 ;  /* 0x00cc00020d007388 */ /* 0x0003e60000000400 */
[----:B0-----:R-:W3:Y:S01]  /*1c7e0*/  LDL.LU R25, [R1+0xc54] ;  /* 0x000c540001197983 */ /* 0x001ee20000300800 */
[----:B-1----:R-:W3:Y:S03]  /*1c7f0*/  LDL.LU R26, [R1+0xc3c] ;  /* 0x000c3c00011a7983 */ /* 0x002ee60000300800 */
[----:B------:R-:W3:Y:S01]  /*1c800*/  LDL.LU R27, [R1+0xbec] ;  /* 0x000bec00011b7983 */ /* 0x000ee20000300800 */
[----:B------:R-:W3:Y:S03]  /*1c810*/  LDL.LU R28, [R1+0xbe8] ;  /* 0x000be800011c7983 */ /* 0x000ee60000300800 */
[----:B------:R-:W3:Y:S01]  /*1c820*/  LDL.LU R29, [R1+0x714] ;  /* 0x00071400011d7983 */ /* 0x000ee20000300800 */
[----:B------:R-:W3:Y:S01]  /*1c830*/  LDL.LU R2, [R1+0x710] ;  /* 0x0007100001027983 */ /* 0x000ee20000300800 */
[----:B--2---:R-:W-:-:S04]  /*1c840*/  @!P0 LOP3.LUT R5, R5, R4, RZ, 0x3c, !PT ;  /* 0x0000000405058212 */ /* 0x004fc800078e3cff */
[----:B------:R-:W-:-:S04]  /*1c850*/  @!P0 LOP3.LUT R4, R5, R4, RZ, 0x3c, !PT ;  /* 0x0000000405048212 */ /* 0x000fc800078e3cff */
[----:B------:R-:W-:-:S05]  /*1c860*/  @!P0 LOP3.LUT R5, R5, R4, RZ, 0x3c, !PT ;  /* 0x0000000405058212 */ /* 0x000fca00078e3cff */
[----:B------:R0:W2:Y:S04]  /*1c870*/  @!P0 LDG.E.U16 R7, [R4.64] ;  /* 0x0000000604078981 */ /* 0x0000a8000c1e1500 */
[----:B0-----:R-:W2:Y:S01]  /*1c880*/  LDL.LU R5, [R1+0xbe4] ;  /* 0x000be40001057983 */ /* 0x001ea20000300800 */
[----:B------:R-:W-:Y:S01]  /*1c890*/  PRMT R6, RZ, 0x7610, R6 ;  /* 0x00007610ff067816 */ /* 0x000fe20000000006 */
[----:B----4-:R-:W-:Y:S01]  /*1c8a0*/  @!P0 IMAD.MOV.U32 R4, RZ, RZ, R10 ;  /* 0x000000ffff048224 */ /* 0x010fe200078e000a */
[----:B------:R-:W-:Y:S02]  /*1c8b0*/  PRMT R3, RZ, 0x7610, R3 ;  /* 0x00007610ff037816 */ /* 0x000fe40000000003 */
[----:B------:R-:W-:Y:S01]  /*1c8c0*/  LOP3.LUT R0, R0, 0x40, RZ, 0x3c, !PT ;  /* 0x0000004000007812 */ /* 0x000fe200078e3cff */
[----:B--2---:R3:W-:Y:S02]  /*1c8d0*/  STS.U16 [R13+0xce00], R5 ;  /* 0x00ce00050d007388 */ /* 0x0047e40000000400 */
[----:B---3--:R-:W-:-:S05]  /*1c8e0*/  @!P0 IMAD.MOV.U32 R5, RZ, RZ, R11 ;  /* 0x000000ffff058224 */ /* 0x008fca00078e000b */
[----:B------:R0:W2:Y:S02]  /*1c8f0*/  @!P0 LDG.E.U16 R6, [R4.64] ;  /* 0x0000000604068981 */ /* 0x0000a4000c1e1500 */
[----:B0-----:R-:W-:Y:S02]  /*1c900*/  @!P0 IMAD.MOV.U32 R4, RZ, RZ, R8 ;  /* 0x000000ffff048224 */ /* 0x001fe400078e0008 */
[----:B------:R-:W-:-:S05]  /*1c910*/  @!P0 IMAD.MOV.U32 R5, RZ, RZ, R9 ;  /* 0x000000ffff058224 */ /* 0x000fca00078e0009 */
[----:B------:R-:W3:Y:S04]  /*1c920*/  @!P0 LDG.E.U16 R3, [R4.64] ;  /* 0x0000000604038981 */ /* 0x000ee8000c1e1500 */
[----:B------:R-:W-:Y:S01]  /*1c930*/  STS.U16 [R13+0xec00], R12 ;  /* 0x00ec000c0d007388 */ /* 0x000fe20000000400 */
[----:B------:R-:W-:Y:S02]  /*1c940*/  STS.U16 [R13+0xee00], R14 ;  /* 0x00ee000e0d007388 */ /* 0x000fe40000000400 */
[----:B------:R-:W-:Y:S02]  /*1c950*/  STS.U16 [R0+0x1000], R15 ;  /* 0x0010000f00007388 */ /* 0x000fe40000000400 */
[----:B------:R-:W-:Y:S01]  /*1c960*/  STS.U16 [R0+0x1200], R16 ;  /* 0x0012001000007388 */ /* 0x000fe20000000400 */
        /* <DEDUP_REMOVED lines=10> */
[----:B------:R-:W-:Y:S01]  /*1ca10*/  STS.U16 [R0+0xd000], R27 ;  /* 0x00d0001b00007388 */ /* 0x000fe20000000400 */
[----:B------:R-:W-:Y:S01]  /*1ca20*/  STL [R1+0x67e4], R7 ;  /* 0x0067e40701007387 */ /* 0x000fe20000100800 */
[----:B------:R-:W-:Y:S02]  /*1ca30*/  STS.U16 [R0+0xd200], R28 ;  /* 0x00d2001c00007388 */ /* 0x000fe40000000400 */
[----:B------:R-:W-:Y:S02]  /*1ca40*/  STS.U16 [R0+0xf000], R29 ;  /* 0x00f0001d00007388 */ /* 0x000fe40000000400 */
[----:B------:R0:W-:Y:S01]  /*1ca50*/  STS.U16 [R0+0xf200], R2 ;  /* 0x00f2000200007388 */ /* 0x0001e20000000400 */
[----:B--2---:R-:W-:Y:S04]  /*1ca60*/  STL [R1+0x67e8], R6 ;  /* 0x0067e80601007387 */ /* 0x004fe80000100800 */
[----:B---3--:R-:W-:Y:S01]  /*1ca70*/  STL [R1+0x67ec], R3 ;  /* 0x0067ec0301007387 */ /* 0x008fe20000100800 */
[----:B0-----:R-:W2:Y:S03]  /*1ca80*/  LDL.LU R2, [R1+0xd38] ;  /* 0x000d380001027983 */ /* 0x001ea60000300800 */
[----:B--2---:R0:W-:Y:S04]  /*1ca90*/  STL [R1+0x6814], R2 ;  /* 0x0068140201007387 */ /* 0x0041e80000100800 */
[----:B0-----:R-:W2:Y:S04]  /*1caa0*/  LDL.LU R2, [R1+0xd3c] ;  /* 0x000d3c0001027983 */ /* 0x001ea80000300800 */
[----:B--2---:R0:W-:Y:S04]  /*1cab0*/  STL [R1+0x6818], R2 ;  /* 0x0068180201007387 */ /* 0x0041e80000100800 */
[----:B0-----:R-:W2:Y:S04]  /*1cac0*/  LDL.LU R2, [R1+0xd58] ;  /* 0x000d580001027983 */ /* 0x001ea80000300800 */
[----:B------:R-:W0:Y:S04]  /*1cad0*/  S2R R29, SR_TID.X ;  /* 0x00000000001d7919 */ /* 0x000e280000002100 */
[----:B--2---:R1:W-:Y:S04]  /*1cae0*/  STL [R1+0x681c], R2 ;  /* 0x00681c0201007387 */ /* 0x0043e80000100800 */
[----:B-1----:R-:W2:Y:S01]  /*1caf0*/  LDL.LU R2, [R1+0xd5c] ;  /* 0x000d5c0001027983 */ /* 0x002ea20000300800 */
[----:B------:R-:W3:Y:S02]  /*1cb00*/  LDL.LU R4, [R1+0xd0c] ;  /* 0x000d0c0001047983 */ /* 0x000ee40000300800 */
[----:B------:R-:W4:Y:S02]  /*1cb10*/  LDL.LU R5, [R1+0xd08] ;  /* 0x000d080001057983 */ /* 0x000f240000300800 */
[----:B------:R-:W3:Y:S01]  /*1cb20*/  LDL.LU R6, [R1+0xcdc] ;  /* 0x000cdc0001067983 */ /* 0x000ee20000300800 */
[----:B------:R-:W3:Y:S01]  /*1cb30*/  LDL.LU R7, [R1+0xcd8] ;  /* 0x000cd80001077983 */ /* 0x000ee20000300800 */
[----:B------:R-:W3:Y:S02]  /*1cb40*/  LDL.LU R8, [R1+0xc8c] ;  /* 0x000c8c0001087983 */ /* 0x000ee40000300800 */
[----:B------:R-:W3:Y:S02]  /*1cb50*/  LDL.LU R9, [R1+0xc88] ;  /* 0x000c880001097983 */ /* 0x000ee40000300800 */
[----:B------:R-:W3:Y:S01]  /*1cb60*/  LDL.LU R10, [R1+0xc34] ;  /* 0x000c3400010a7983 */ /* 0x000ee20000300800 */
[----:B------:R-:W3:Y:S01]  /*1cb70*/  LDL.LU R11, [R1+0xc30] ;  /* 0x000c3000010b7983 */ /* 0x000ee20000300800 */
[----:B------:R-:W3:Y:S02]  /*1cb80*/  LDL.LU R12, [R1+0xbdc] ;  /* 0x000bdc00010c7983 */ /* 0x000ee40000300800 */
[----:B------:R-:W3:Y:S02]  /*1cb90*/  LDL.LU R13, [R1+0xbd8] ;  /* 0x000bd800010d7983 */ /* 0x000ee40000300800 */
[----:B------:R-:W3:Y:S01]  /*1cba0*/  LDL.LU R14, [R1+0x6fc] ;  /* 0x0006fc00010e7983 */ /* 0x000ee20000300800 */
[----:B0-----:R-:W-:Y:S01]  /*1cbb0*/  LOP3.LUT R29, R29, 0xff, RZ, 0xc0, !PT ;  /* 0x000000ff1d1d7812 */ /* 0x001fe200078ec0ff */
[----:B------:R-:W3:Y:S01]  /*1cbc0*/  LDL.LU R15, [R1+0x6f8] ;  /* 0x0006f800010f7983 */ /* 0x000ee20000300800 */
[----:B------:R-:W3:Y:S02]  /*1cbd0*/  LDL.LU R16, [R1+0xd54] ;  /* 0x000d540001107983 */ /* 0x000ee40000300800 */
[----:B------:R-:W3:Y:S02]  /*1cbe0*/  LDL.LU R17, [R1+0xd50] ;  /* 0x000d500001117983 */ /* 0x000ee40000300800 */
[----:B------:R-:W3:Y:S01]  /*1cbf0*/  LDL.LU R18, [R1+0xd30] ;  /* 0x000d300001127983 */ /* 0x000ee20000300800 */
[----:B------:R-:W3:Y:S01]  /*1cc00*/  LDL.LU R19, [R1+0xd28] ;  /* 0x000d280001137983 */ /* 0x000ee20000300800 */
[----:B------:R-:W-:-:S02]  /*1cc10*/  IMAD.SHL.U32 R0, R29, 0x2, RZ ;  /* 0x000000021d007824 */ /* 0x000fc400078e00ff */
[----:B------:R-:W3:Y:S02]  /*1cc20*/  LDL.LU R20, [R1+0xd04] ;  /* 0x000d040001147983 */ /* 0x000ee40000300800 */
[----:B------:R-:W3:Y:S01]  /*1cc30*/  LDL.LU R21, [R1+0xd00] ;  /* 0x000d000001157983 */ /* 0x000ee20000300800 */
[----:B------:R-:W3:Y:S01]  /*1cc40*/  LDL.LU R22, [R1+0xcd4] ;  /* 0x000cd40001167983 */ /* 0x000ee20000300800 */
[----:B------:R-:W3:Y:S02]  /*1cc50*/  LDL.LU R23, [R1+0xcd0] ;  /* 0x000cd00001177983 */ /* 0x000ee40000300800 */
[----:B------:R-:W3:Y:S01]  /*1cc60*/  LDL.LU R24, [R1+0xc80] ;  /* 0x000c800001187983 */ /* 0x000ee20000300800 */
[C---:B------:R-:W-:Y:S01]  /*1cc70*/  LOP3.LUT R3, R0.reuse, 0x50, RZ, 0x3c, !PT ;  /* 0x0000005000037812 */ /* 0x040fe200078e3cff */
[----:B------:R-:W3:Y:S01]  /*1cc80*/  LDL.LU R25, [R1+0xc68] ;  /* 0x000c680001197983 */ /* 0x000ee20000300800 */
[----:B------:R-:W3:Y:S02]  /*1cc90*/  LDL.LU R26, [R1+0xc2c] ;  /* 0x000c2c00011a7983 */ /* 0x000ee40000300800 */
[----:B------:R-:W3:Y:S02]  /*1cca0*/  LDL.LU R27, [R1+0xc24] ;  /* 0x000c2400011b7983 */ /* 0x000ee40000300800 */
[----:B------:R-:W3:Y:S01]  /*1ccb0*/  LDL.LU R28, [R1+0xbd4] ;  /* 0x000bd400011c7983 */ /* 0x000ee20000300800 */
[----:B------:R-:W3:Y:S04]  /*1ccc0*/  LDL.LU R29, [R1+0xbd0] ;  /* 0x000bd000011d7983 */ /* 0x000ee80000300800 */
[----:B--2---:R0:W-:Y:S04]  /*1ccd0*/  STS.U16 [R3+0x1400], R2 ;  /* 0x0014000203007388 */ /* 0x0041e80000000400 */
[----:B0-----:R-:W2:Y:S04]  /*1cce0*/  LDL.LU R2, [R1+0x681c] ;  /* 0x00681c0001027983 */ /* 0x001ea80000300800 */
[----:B--2---:R0:W-:Y:S04]  /*1ccf0*/  STS.U16 [R3+0x1600], R2 ;  /* 0x0016000203007388 */ /* 0x0041e80000000400 */
[----:B0-----:R-:W2:Y:S04]  /*1cd00*/  LDL.LU R2, [R1+0x6818] ;  /* 0x0068180001027983 */ /* 0x001ea80000300800 */
[----:B--2---:R0:W-:Y:S04]  /*1cd10*/  STS.U16 [R3+0x3400], R2 ;  /* 0x0034000203007388 */ /* 0x0041e80000000400 */
[----:B0-----:R-:W2:Y:S01]  /*1cd20*/  LDL.LU R2, [R1+0x6814] ;  /* 0x0068140001027983 */ /* 0x001ea20000300800 */
[----:B------:R-:W-:-:S03]  /*1cd30*/  LOP3.LUT R0, R0, 0x60, RZ, 0x3c, !PT ;  /* 0x0000006000007812 */ /* 0x000fc600078e3cff */
[----:B--2---:R0:W-:Y:S04]  /*1cd40*/  STS.U16 [R3+0x3600], R2 ;  /* 0x0036000203007388 */ /* 0x0041e80000000400 */
[----:B0-----:R-:W2:Y:S01]  /*1cd50*/  LDL.LU R2, [R1+0x6810] ;  /* 0x0068100001027983 */ /* 0x001ea20000300800 */
[----:B---3--:R-:W-:Y:S02]  /*1cd60*/  STS.U16 [R3+0x5400], R4 ;  /* 0x0054000403007388 */ /* 0x008fe40000000400 */
[----:B----4-:R-:W-:Y:S02]  /*1cd70*/  STS.U16 [R3+0x5600], R5 ;  /* 0x0056000503007388 */ /* 0x010fe40000000400 */
        /* <DEDUP_REMOVED lines=24> */
[----:B--2---:R0:W-:Y:S04]  /*1cf00*/  STS.U16 [R0+0xf800], R2 ;  /* 0x00f8000200007388 */ /* 0x0041e80000000400 */
[----:B0-----:R-:W2:Y:S04]  /*1cf10*/  LDL.LU R2, [R1+0xd48] ;  /* 0x000d480001027983 */ /* 0x001ea80000300800 */
[----:B--2---:R0:W-:Y:S04]  /*1cf20*/  STL [R1+0x6804], R2 ;  /* 0x0068040201007387 */ /* 0x0041e80000100800 */
[----:B0-----:R-:W2:Y:S04]  /*1cf30*/  LDL.LU R2, [R1+0xd4c] ;  /* 0x000d4c0001027983 */ /* 0x001ea80000300800 */
[----:B------:R-:W0:Y:S04]  /*1cf40*/  S2R R29, SR_TID.X ;  /* 0x00000000001d7919 */ /* 0x000e280000002100 */
[----:B--2---:R1:W-:Y:S04]  /*1cf50*/  STL [R1+0x6808], R2 ;  /* 0x0068080201007387 */ /* 0x0043e80000100800 */
[----:B-1----:R-:W2:Y:S01]  /*1cf60*/  LDL.LU R2, [R1+0x6f0] ;  /* 0x0006f00001027983 */ /* 0x002ea20000300800 */
[----:B------:R-:W3:Y:S01]  /*1cf70*/  LDL.LU R4, [R1+0xd24] ;  /* 0x000d240001047983 */ /* 0x000ee20000300800 */
[----:B0-----:R-:W-:-:S05]  /*1cf80*/  LOP3.LUT R29, R29, 0xff, RZ, 0xc0, !PT ;  /* 0x000000ff1d1d7812 */ /* 0x001fca00078ec0ff */
[----:B------:R-:W-:-:S05]  /*1cf90*/  IMAD.SHL.U32 R29, R29, 0x2, RZ ;  /* 0x000000021d1d7824 */ /* 0x000fca00078e00ff */
[C---:B------:R-:W-:Y:S01]  /*1cfa0*/  LOP3.LUT R3, R29.reuse, 0x70, RZ, 0x3c, !PT ;  /* 0x000000701d037812 */ /* 0x040fe200078e3cff */
[----:B---3--:R0:W-:Y:S01]  /*1cfb0*/  STL [R1+0x680c], R4 ;  /* 0x00680c0401007387 */ /* 0x0081e20000100800 */
        /* <DEDUP_REMOVED lines=20> */
[----:B------:R-:W3:Y:S01]  /*1d100*/  LDL.LU R25, [R1+0x9c] ;  /* 0x00009c0001197983 */ /* 0x000ee20000300800 */
[----:B0-----:R-:W-:Y:S01]  /*1d110*/  LOP3.LUT R4, R29, 0x60, RZ, 0x3c, !PT ;  /* 0x000000601d047812 */ /* 0x001fe200078e3cff */
[----:B------:R-:W3:Y:S01]  /*1d120*/  LDL.LU R26, [R1+0x98] ;  /* 0x00009800011a7983 */ /* 0x000ee20000300800 */
[----:B------:R-:W3:Y:S01]  /*1d130*/  LDL.LU R27, [R1+0x94] ;  /* 0x00009400011b7983 */ /* 0x000ee20000300800 */
[----:B------:R-:W3:Y:S02]  /*1d140*/  LDL.LU R0, [R1+0x90] ;  /* 0x0000900001007983 */ /* 0x000ee40000300800 */
[----:B------:R-:W3:Y:S02]  /*1d150*/  LDL.LU R28, [R1+0x8c] ;  /* 0x00008c00011c7983 */ /* 0x000ee40000300800 */
[----:B------:R-:W3:Y:S01]  /*1d160*/  LDL.LU R29, [R1+0x88] ;  /* 0x00008800011d7983 */ /* 0x000ee20000300800 */
[----:B--2---:R0:W-:Y:S04]  /*1d170*/  STS.U16 [R4+0xfa00], R2 ;  /* 0x00fa000204007388 */ /* 0x0041e80000000400 */
[----:B0-----:R-:W2:Y:S01]  /*1d180*/  LDL.LU R4, [R1+0x680c] ;  /* 0x00680c0001047983 */ /* 0x001ea20000300800 */
[----:B------:R-:W2:Y:S03]  /*1d190*/  LDL.LU R2, [R1+0x6808] ;  /* 0x0068080001027983 */ /* 0x000ea60000300800 */
[----:B--2---:R0:W-:Y:S04]  /*1d1a0*/  STS.U16 [R3+0x1c00], R2 ;  /* 0x001c000203007388 */ /* 0x0041e80000000400 */
[----:B0-----:R-:W2:Y:S04]  /*1d1b0*/  LDL.LU R2, [R1+0x6804] ;  /* 0x0068040001027983 */ /* 0x001ea80000300800 */
[----:B--2---:R0:W-:Y:S04]  /*1d1c0*/  STS.U16 [R3+0x1e00], R2 ;  /* 0x001e000203007388 */ /* 0x0041e80000000400 */
[----:B0-----:R-:W2:Y:S01]  /*1d1d0*/  LDL.LU R2, [R1+0x6800] ;  /* 0x0068000001027983 */ /* 0x001ea20000300800 */
[----:B------:R-:W-:Y:S02]  /*1d1e0*/  STS.U16 [R3+0x3c00], R4 ;  /* 0x003c000403007388 */ /* 0x000fe40000000400 */
[----:B---3--:R-:W-:Y:S02]  /*1d1f0*/  STS.U16 [R3+0x3e00], R5 ;  /* 0x003e000503007388 */ /* 0x008fe40000000400 */
[----:B----4-:R-:W-:Y:S01]  /*1d200*/  STS.U16 [R3+0x5c00], R6 ;  /* 0x005c000603007388 */ /* 0x010fe20000000400 */
[----:B--2---:R0:W-:Y:S01]  /*1d210*/  STS.U16 [R3+0x5e00], R2 ;  /* 0x005e000203007388 */ /* 0x0041e20000000400 */
        /* <DEDUP_REMOVED lines=8> */
[----:B------:R-:W-:Y:S03]  /*1d2a0*/  STS.U16 [R3+0xfc00], R15 ;  /* 0x00fc000f03007388 */ /* 0x000fe60000000400 */
[----:B0-----:R-:W2:Y:S01]  /*1d2b0*/  LDL.LU R2, [R1+0x67fc] ;  /* 0x0067fc0001027983 */ /* 0x001ea20000300800 */
[----:B------:R0:W-:Y:S03]  /*1d2c0*/  STS.U16 [R3+0xfe00], R16 ;  /* 0x00fe001003007388 */ /* 0x0001e60000000400 */
[----:B0-----:R-:W3:Y:S04]  /*1d2d0*/  LDL.LU R3, [R1+0x78] ;  /* 0x0000780001037983 */ /* 0x001ee80000300800 */
[----:B---3--:R0:W-:Y:S04]  /*1d2e0*/  STL [R1+0x67f0], R3 ;  /* 0x0067f00301007387 */ /* 0x0081e80000100800 */
[----:B0-----:R-:W3:Y:S04]  /*1d2f0*/  LDL.LU R3, [R1+0x7c] ;  /* 0x00007c0001037983 */ /* 0x001ee80000300800 */
[----:B---3--:R0:W-:Y:S04]  /*1d300*/  STL [R1+0x67f4], R3 ;  /* 0x0067f40301007387 */ /* 0x0081e80000100800 */
[----:B0-----:R-:W3:Y:S04]  /*1d310*/  LDL.LU R3, [R1+0x80] ;  /* 0x0000800001037983 */ /* 0x001ee80000300800 */
[----:B--2---:R-:W-:Y:S04]  /*1d320*/  STS.U16 [R2+0x10000], R17 ;  /* 0x0100001102007388 */ /* 0x004fe80000000400 */
[----:B------:R-:W-:Y:S04]  /*1d330*/  STS.U16 [R2+0x10400], R18 ;  /* 0x0104001202007388 */ /* 0x000fe80000000400 */
[----:B------:R-:W-:Y:S04]  /*1d340*/  STS.U16 [R2+0x10800], R19 ;  /* 0x0108001302007388 */ /* 0x000fe80000000400 */
[----:B------:R-:W-:Y:S04]  /*1d350*/  STS.U16 [R2+0x10c00], R20 ;  /* 0x010c001402007388 */ /* 0x000fe80000000400 */
[----:B------:R-:W-:Y:S04]  /*1d360*/  STS.U16 [R2+0x11000], R21 ;  /* 0x0110001502007388 */ /* 0x000fe80000000400 */
[----:B------:R-:W-:Y:S04]  /*1d370*/  STS.U16 [R2+0x11400], R22 ;  /* 0x0114001602007388 */ /* 0x000fe80000000400 */
[----:B------:R-:W-:Y:S04]  /*1d380*/  STS.U16 [R2+0x11800], R23 ;  /* 0x0118001702007388 */ /* 0x000fe80000000400 */
[----:B------:R-:W-:Y:S04]  /*1d390*/  STS.U16 [R2+0x11c00], R24 ;  /* 0x011c001802007388 */ /* 0x000fe80000000400 */
[----:B---3--:R0:W-:Y:S04]  /*1d3a0*/  STL [R1+0x67f8], R3 ;  /* 0x0067f80301007387 */ /* 0x0081e80000100800 */
[----:B0-----:R-:W2:Y:S01]  /*1d3b0*/  LDL.LU R3, [R1+0x84] ;  /* 0x0000840001037983 */ /* 0x001ea20000300800 */
        /* <DEDUP_REMOVED lines=17> */
[----:B------:R-:W3:Y:S01]  /*1d4d0*/  LDL.LU R23, [R1+0x30] ;  /* 0x0000300001177983 */ /* 0x000ee20000300800 */
[----:B------:R0:W-:Y:S01]  /*1d4e0*/  STS.U16 [R2+0x12000], R25 ;  /* 0x0120001902007388 */ /* 0x0001e20000000400 */
[----:B------:R-:W3:Y:S03]  /*1d4f0*/  LDL.LU R24, [R1+0x2c] ;  /* 0x00002c0001187983 */ /* 0x000ee60000300800 */
[----:B------:R1:W-:Y:S04]  /*1d500*/  STS.U16 [R2+0x12400], R26 ;  /* 0x0124001a02007388 */ /* 0x0003e80000000400 */
[----:B------:R1:W-:Y:S04]  /*1d510*/  STS.U16 [R2+0x12800], R27 ;  /* 0x0128001b02007388 */ /* 0x0003e80000000400 */
[----:B------:R1:W-:Y:S04]  /*1d520*/  STS.U16 [R2+0x12c00], R0 ;  /* 0x012c000002007388 */ /* 0x0003e80000000400 */
[----:B------:R1:W-:Y:S04]  /*1d530*/  STS.U16 [R2+0x13000], R28 ;  /* 0x0130001c02007388 */ /* 0x0003e80000000400 */
[----:B------:R1:W-:Y:S04]  /*1d540*/  STS.U16 [R2+0x13400], R29 ;  /* 0x0134001d02007388 */ /* 0x0003e80000000400 */
[----:B0-----:R-:W3:Y:S01]  /*1d550*/  LDL.LU R25, [R1+0x28] ;  /* 0x0000280001197983 */ /* 0x001ee20000300800 */
[----:B-1----:R-:W3:Y:S02]  /*1d560*/  LDL.LU R26, [R1+0x24] ;  /* 0x00002400011a7983 */ /* 0x002ee40000300800 */
[----:B------:R-:W3:Y:S01]  /*1d570*/  LDL.LU R27, [R1+0x20] ;  /* 0x00002000011b7983 */ /* 0x000ee20000300800 */
        /* <DEDUP_REMOVED lines=10> */
[----:B0-----:R-:W2:Y:S04]  /*1d620*/  LDL.LU R3, [R1+0x67f0] ;  /* 0x0067f00001037983 */ /* 0x001ea80000300800 */
[----:B---3--:R-:W-:Y:S04]  /*1d630*/  STS.U16 [R2+0x14800], R6 ;  /* 0x0148000602007388 */ /* 0x008fe80000000400 */
[----:B----4-:R-:W-:Y:S04]  /*1d640*/  STS.U16 [R2+0x14c00], R7 ;  /* 0x014c000702007388 */ /* 0x010fe80000000400 */
        /* <DEDUP_REMOVED lines=23> */
[----:B--2---:R0:W-:Y:S04]  /*1d7c0*/  STS.U16 [R2+0x14400], R3 ;  /* 0x0144000302007388 */ /* 0x0041e80000000400 */
[----:B0-----:R-:W2:Y:S01]  /*1d7d0*/  LDL.LU R3, [R1+0x67ec] ;  /* 0x0067ec0001037983 */ /* 0x001ea20000300800 */
[----:B------:R-:W3:Y:S02]  /*1d7e0*/  LDL.LU R6, [R1+0x67e8] ;  /* 0x0067e80001067983 */ /* 0x000ee40000300800 */
[----:B------:R-:W4:Y:S02]  /*1d7f0*/  LDL.LU R7, [R1+0x67e4] ;  /* 0x0067e40001077983 */ /* 0x000f240000300800 */
[----:B------:R-:W2:Y:S01]  /*1d800*/  LDL.LU R8, [R1+0x67e0] ;  /* 0x0067e00001087983 */ /* 0x000ea20000300800 */
[----:B------:R-:W2:Y:S01]  /*1d810*/  LDL.LU R9, [R1+0x67dc] ;  /* 0x0067dc0001097983 */ /* 0x000ea20000300800 */
[----:B------:R-:W2:Y:S02]  /*1d820*/  LDL.LU R10, [R1+0x67d8] ;  /* 0x0067d800010a7983 */ /* 0x000ea40000300800 */
[----:B------:R-:W2:Y:S02]  /*1d830*/  LDL.LU R11, [R1+0x67d4] ;  /* 0x0067d400010b7983 */ /* 0x000ea40000300800 */
        /* <DEDUP_REMOVED lines=18> */
[----:B------:R-:W2:Y:S03]  /*1d960*/  LDL.LU R29, [R1+0x6788] ;  /* 0x00678800011d7983 */ /* 0x000ea60000300800 */
[----:B------:R-:W-:Y:S04]  /*1d970*/  STS.U16 [R2+0x1ac00], R4 ;  /* 0x01ac000402007388 */ /* 0x000fe80000000400 */
[----:B------:R-:W-:Y:S04]  /*1d980*/  STS.U16 [R2+0x1b000], R5 ;  /* 0x01b0000502007388 */ /* 0x000fe80000000400 */
[----:B--2---:R0:W-:Y:S04]  /*1d990*/  STS.U16 [R2+0x1b400], R29 ;  /* 0x01b4001d02007388 */ /* 0x0041e80000000400 */
[----:B------:R1:W-:Y:S04]  /*1d9a0*/  STS.U16 [R2+0x1b800], R28 ;  /* 0x01b8001c02007388 */ /* 0x0003e80000000400 */
[----:B0-----:R-:W2:Y:S01]  /*1d9b0*/  LDL.LU R29, [R1+0x6784] ;  /* 0x00678400011d7983 */ /* 0x001ea20000300800 */
[----:B------:R-:W2:Y:S02]  /*1d9c0*/  LDL R5, [R1+0x1dbc] ;  /* 0x001dbc0001057983 */ /* 0x000ea40000100800 */
[----:B------:R-:W2:Y:S02]  /*1d9d0*/  LDL R4, [R1+0x1dc0] ;  /* 0x001dc00001047983 */ /* 0x000ea40000100800 */
[----:B-1----:R-:W2:Y:S01]  /*1d9e0*/  LDL.LU R28, [R1+0x1e94] ;  /* 0x001e9400011c7983 */ /* 0x002ea20000300800 */
[----:B------:R-:W-:Y:S04]  /*1d9f0*/  STS.U16 [R2+0x1c000], R27 ;  /* 0x01c0001b02007388 */ /* 0x000fe80000000400 */
[----:B--2---:R-:W-:Y:S01]  /*1da00*/  STL [R1+0x670c], R28 ;  /* 0x00670c1c01007387 */ /* 0x004fe20000100800 */
[----:B------:R-:W-:Y:S02]  /*1da10*/  STL [R1+0x6714], R28 ;  /* 0x0067141c01007387 */ /* 0x000fe40000100800 */
[----:B------:R-:W-:Y:S02]  /*1da20*/  STL [R1+0x671c], R28 ;  /* 0x00671c1c01007387 */ /* 0x000fe40000100800 */
[----:B------:R-:W-:Y:S01]  /*1da30*/  STL [R1+0x6724], R28 ;  /* 0x0067241c01007387 */ /* 0x000fe20000100800 */
[----:B------:R-:W-:Y:S01]  /*1da40*/  STL [R1+0x672c], R28 ;  /* 0x00672c1c01007387 */ /* 0x000fe20000100800 */
        /* <DEDUP_REMOVED lines=10> */
[----:B------:R0:W-:Y:S02]  /*1daf0*/  STL [R1+0x6780], R27 ;  /* 0x0067801b01007387 */ /* 0x0001e40000100800 */
[----:B0-----:R-:W-:-:S06]  /*1db00*/  PRMT R27, RZ, 0x7610, R27 ;  /* 0x00007610ff1b7816 */ /* 0x001fcc000000001b */
[----:B------:R-:W2:Y:S04]  /*1db10*/  @!P0 LDG.E.U16 R27, [R4.64] ;  /* 0x00000006041b8981 */ /* 0x000ea8000c1e1500 */
[----:B------:R0:W-:Y:S04]  /*1db20*/  STS.U16 [R2+0x1bc00], R0 ;  /* 0x01bc000002007388 */ /* 0x0001e80000000400 */
        /* <DEDUP_REMOVED lines=13> */
[----:B------:R-:W-:Y:S01]  /*1dc00*/  STS.U16 [R2+0x1f800], R13 ;  /* 0x01f8000d02007388 */ /* 0x000fe20000000400 */
[----:B0-----:R-:W-:-:S03]  /*1dc10*/  LOP3.LUT R0, R2, 0x40, RZ, 0x3c, !PT ;  /* 0x0000004002007812 */ /* 0x001fc600078e3cff */
[----:B------:R-:W-:Y:S04]  /*1dc20*/  STS.U16 [R2+0x1fc00], R12 ;  /* 0x01fc000c02007388 */ /* 0x000fe80000000400 */
[----:B------:R0:W-:Y:S04]  /*1dc30*/  STL [R1+0x1ef0], R2 ;  /* 0x001ef00201007387 */ /* 0x0001e80000100800 */
[----:B0-----:R-:W3:Y:S04]  /*1dc40*/  LDL.LU R2, [R1+0x1e84] ;  /* 0x001e840001027983 */ /* 0x001ee80000300800 */
[----:B--2---:R0:W-:Y:S04]  /*1dc50*/  STL [R1+0x84], R27 ;  /* 0x0000841b01007387 */ /* 0x0041e80000100800 */
[----:B0-----:R-:W2:Y:S01]  /*1dc60*/  LDL.LU R27, [R1+0x6780] ;  /* 0x00678000011b7983 */ /* 0x001ea20000300800 */
[----:B------:R-:W2:Y:S02]  /*1dc70*/  LDL R4, [R1+0x1dac] ;  /* 0x001dac0001047983 */ /* 0x000ea40000100800 */
[----:B------:R-:W2:Y:S01]  /*1dc80*/  LDL R5, [R1+0x1db0] ;  /* 0x001db00001057983 */ /* 0x000ea20000100800 */
[----:B------:R-:W-:-:S02]  /*1dc90*/  PRMT R28, RZ, 0x7610, R28 ;  /* 0x00007610ff1c7816 */ /* 0x000fc4000000001c */
[----:B--2---:R-:W-:-:S04]  /*1dca0*/  @!P0 LOP3.LUT R5, R5, R4, RZ, 0x3c, !PT ;  /* 0x0000000405058212 */ /* 0x004fc800078e3cff */
[----:B------:R-:W-:-:S04]  /*1dcb0*/  @!P0 LOP3.LUT R4, R5, R4, RZ, 0x3c, !PT ;  /* 0x0000000405048212 */ /* 0x000fc800078e3cff */
[----:B------:R-:W-:-:S05]  /*1dcc0*/  @!P0 LOP3.LUT R5, R5, R4, RZ, 0x3c, !PT ;  /* 0x0000000405058212 */ /* 0x000fca00078e3cff */
[----:B------:R-:W2:Y:S04]  /*1dcd0*/  @!P0 LDG.E.U16 R28, [R4.64] ;  /* 0x00000006041c8981 */ /* 0x000ea8000c1e1500 */
        /* <DEDUP_REMOVED lines=264> */
[----:B------:R-:W2:Y:S02]  /*1ed60*/  LDL R5, [R1+0x1bd0] ;  /* 0x001bd00001057983 */ /* 0x000ea40000100800 */
[----:B--2---:R-:W-:-:S02]  /*1ed70*/  @!P0 LOP3.LUT R5, R5, R4, RZ, 0x3c, !PT ;  /* 0x0000000405058212 */ /* 0x004fc400078e3cff */
[----:B------:R-:W-:Y:S02]  /*1ed80*/  PRMT R29, RZ, 0x7610, R29 ;  /* 0x00007610ff1d7816 */ /* 0x000fe4000000001d */
        /* <DEDUP_REMOVED lines=26> */
[----:B------:R-:W-:Y:S01]  /*1ef30*/  @!P0 LOP3.LUT R5, R5, R4, RZ, 0x3c, !PT ;  /* 0x0000000405058212 */ /* 0x000fe200078e3cff */
[----:B------:R0:W-:Y:S04]  /*1ef40*/  STL [R1+0x6694], R29 ;  /* 0x0066941d01007387 */ /* 0x0001e80000100800 */
[----:B------:R1:W2:Y:S01]  /*1ef50*/  @!P0 LDG.E.U16 R27, [R4.64] ;  /* 0x00000006041b8981 */ /* 0x0002a2000c1e1500 */
[----:B------:R-:W-:-:S03]  /*1ef60*/  PRMT R26, RZ, 0x7610, R26 ;  /* 0x00007610ff1a7816 */ /* 0x000fc6000000001a */
[----:B0-----:R-:W2:Y:S04]  /*1ef70*/  LDL R29, [R1+0x1b70] ;  /* 0x001b7000011d7983 */ /* 0x001ea80000100800 */
[----:B-1----:R-:W2:Y:S04]  /*1ef80*/  LDL R4, [R1+0x1b8c] ;  /* 0x001b8c0001047983 */ /* 0x002ea80000100800 */
[----:B------:R-:W2:Y:S02]  /*1ef90*/  LDL R5, [R1+0x1b90] ;  /* 0x001b900001057983 */ /* 0x000ea40000100800 */
        /* <DEDUP_REMOVED lines=11> */
[----:B------:R-:W-:-:S05]  /*1f050*/  @!P0 LOP3.LUT R5, R5, R4, RZ, 0x3c, !PT ;  /* 0x0000000405058212 */ /* 0x000fca00078e3cff */
[----:B------:R0:W2:Y:S01]  /*1f060*/  @!P0 LDG.E.U16 R25, [R4.64] ;  /* 0x0000000604198981 */ /* 0x0000a2000c1e1500 */
[----:B------:R-:W-:-:S03]  /*1f070*/  PRMT R24, RZ, 0x7610, R24 ;  /* 0x00007610ff187816 */ /* 0x000fc60000000018 */
[----:B------:R1:W-:Y:S01]  /*1f080*/  STL [R1+0x669c], R26 ;  /* 0x00669c1a01007387 */ /* 0x0003e20000100800 */
[----:B0-----:R-:W-:Y:S02]  /*1f090*/  @!P0 IMAD.MOV.U32 R4, RZ, RZ, R29 ;  /* 0x000000ffff048224 */ /* 0x001fe400078e001d */
[----:B------:R-:W-:Y:S01]  /*1f0a0*/  @!P0 IMAD.MOV.U32 R5, RZ, RZ, R27 ;  /* 0x000000ffff058224 */ /* 0x000fe200078e001b */
[----:B-1----:R-:W3:Y:S04]  /*1f0b0*/  LDL R26, [R1+0x1b60] ;  /* 0x001b6000011a7983 */ /* 0x002ee80000100800 */
[----:B------:R3:W4:Y:S04]  /*1f0c0*/  @!P0 LDG.E.U16 R24, [R4.64] ;  /* 0x0000000604188981 */ /* 0x000728000c1e1500 */
[----:B--2---:R0:W-:Y:S01]  /*1f0d0*/  STL [R1+0x66a0], R25 ;  /* 0x0066a01901007387 */ /* 0x0041e20000100800 */
[----:B------:R-:W2:Y:S02]  /*1f0e0*/  LDL R29, [R1+0x1b2c] ;  /* 0x001b2c00011d7983 */ /* 0x000ea40000100800 */
[----:B------:R-:W2:Y:S01]  /*1f0f0*/  LDL R27, [R1+0x1b30] ;  /* 0x001b3000011b7983 */ /* 0x000ea20000100800 */
[----:B0-----:R-:W2:Y:S01]  /*1f100*/  LDL R25, [R1+0x1b5c] ;  /* 0x001b5c0001197983 */ /* 0x001ea20000100800 */
[----:B------:R-:W-:Y:S01]  /*1f110*/  PRMT R23, RZ, 0x7610, R23 ;  /* 0x00007610ff177816 */ /* 0x000fe20000000017 */
[----:B---3--:R-:W-:-:S02]  /*1f120*/  @!P0 IMAD.MOV.U32 R4, RZ, RZ, R26 ;  /* 0x000000ffff048224 */ /* 0x008fc400078e001a */
[----:B----4-:R0:W-:Y:S01]  /*1f130*/  STL [R1+0x66a4], R24 ;  /* 0x0066a41801007387 */ /* 0x0101e20000100800 */
[----:B------:R-:W-:Y:S01]  /*1f140*/  PRMT R22, RZ, 0x7610, R22 ;  /* 0x00007610ff167816 */ /* 0x000fe20000000016 */
[----:B------:R-:W3:Y:S02]  /*1f150*/  LDL R26, [R1+0x1b1c] ;  /* 0x001b1c00011a7983 */ /* 0x000ee40000100800 */
[----:B0-----:R-:W4:Y:S01]  /*1f160*/  LDL R24, [R1+0x1b50] ;  /* 0x001b500001187983 */ /* 0x001f220000100800 */
[----:B--2---:R-:W-:-:S03]  /*1f170*/  @!P0 IMAD.MOV.U32 R5, RZ, RZ, R25 ;  /* 0x000000ffff058224 */ /* 0x004fc600078e0019 */
[----:B------:R-:W2:Y:S04]  /*1f180*/  LDL R25, [R1+0x1b20] ;  /* 0x001b200001197983 */ /* 0x000ea80000100800 */
[----:B------:R0:W2:Y:S04]  /*1f190*/  @!P0 LDG.E.U16 R23, [R4.64] ;  /* 0x0000000604178981 */ /* 0x0000a8000c1e1500 */
[----:B0-----:R-:W3:Y:S01]  /*1f1a0*/  LDL R5, [R1+0x1b4c] ;  /* 0x001b4c0001057983 */ /* 0x001ee20000100800 */
[----:B----4-:R-:W-:-:S03]  /*1f1b0*/  @!P0 IMAD.MOV.U32 R4, RZ, RZ, R24 ;  /* 0x000000ffff048224 */ /* 0x010fc600078e0018 */
[----:B--2---:R0:W-:Y:S01]  /*1f1c0*/  STL [R1+0x66a8], R23 ;  /* 0x0066a81701007387 */ /* 0x0041e20000100800 */
[----:B------:R-:W-:Y:S02]  /*1f1d0*/  PRMT R21, RZ, 0x7610, R21 ;  /* 0x00007610ff157816 */ /* 0x000fe40000000015 */
[----:B------:R-:W-:Y:S02]  /*1f1e0*/  PRMT R20, RZ, 0x7610, R20 ;  /* 0x00007610ff147816 */ /* 0x000fe40000000014 */
[----:B------:R-:W-:Y:S01]  /*1f1f0*/  PRMT R19, RZ, 0x7610, R19 ;  /* 0x00007610ff137816 */ /* 0x000fe20000000013 */
[----:B------:R-:W2:Y:S04]  /*1f200*/  LDL R24, [R1+0x1b0c] ;  /* 0x001b0c0001187983 */ /* 0x000ea80000100800 */
[----:B---3--:R1:W3:Y:S04]  /*1f210*/  @!P0 LDG.E.U16 R22, [R4.64] ;  /* 0x0000000604168981 */ /* 0x0082e8000c1e1500 */
[----:B0-----:R-:W4:Y:S04]  /*1f220*/  LDL R23, [R1+0x1b10] ;  /* 0x001b100001177983 */ /* 0x001f280000100800 */
[----:B-1----:R-:W2:Y:S04]  /*1f230*/  LDL R4, [R1+0x1b3c] ;  /* 0x001b3c0001047983 */ /* 0x002ea80000100800 */
[----:B------:R-:W2:Y:S02]  /*1f240*/  LDL R5, [R1+0x1b40] ;  /* 0x001b400001057983 */ /* 0x000ea40000100800 */
[----:B--2---:R-:W-:-:S04]  /*1f250*/  @!P0 LOP3.LUT R5, R5, R4, RZ, 0x3c, !PT ;  /* 0x0000000405058212 */ /* 0x004fc800078e3cff */
[----:B------:R-:W-:-:S04]  /*1f260*/  @!P0 LOP3.LUT R4, R5, R4, RZ, 0x3c, !PT ;  /* 0x0000000405048212 */ /* 0x000fc800078e3cff */
[----:B------:R-:W-:-:S05]  /*1f270*/  @!P0 LOP3.LUT R5, R5, R4, RZ, 0x3c, !PT ;  /* 0x0000000405058212 */ /* 0x000fca00078e3cff */
[----:B------:R0:W2:Y:S02]  /*1f280*/  @!P0 LDG.E.U16 R21, [R4.64] ;  /* 0x0000000604158981 */ /* 0x0000a4000c1e1500 */
[----:B0-----:R-:W-:Y:S02]  /*1f290*/  @!P0 IMAD.MOV.U32 R4, RZ, RZ, R27 ;  /* 0x000000ffff048224 */ /* 0x001fe400078e001b */
[----:B------:R-:W-:-:S05]  /*1f2a0*/  @!P0 IMAD.MOV.U32 R5, RZ, RZ, R29 ;  /* 0x000000ffff058224 */ /* 0x000fca00078e001d */
[----:B------:R0:W2:Y:S02]  /*1f2b0*/  @!P0 LDG.E.U16 R20, [R4.64] ;  /* 0x0000000604148981 */ /* 0x0000a4000c1e1500 */
[----:B0-----:R-:W-:Y:S02]  /*1f2c0*/  @!P0 IMAD.MOV.U32 R4, RZ, RZ, R25 ;  /* 0x000000ffff048224 */ /* 0x001fe400078e0019 */
[----:B------:R-:W-:-:S05]  /*1f2d0*/  @!P0 IMAD.MOV.U32 R5, RZ, RZ, R26 ;  /* 0x000000ffff058224 */ /* 0x000fca00078e001a */
[----:B------:R4:W2:Y:S04]  /*1f2e0*/  @!P0 LDG.E.U16 R19, [R4.64] ;  /* 0x0000000604138981 */ /* 0x0008a8000c1e1500 */
[----:B---3--:R0:W-:Y:S01]  /*1f2f0*/  STL [R1+0x66ac], R22 ;  /* 0x0066ac1601007387 */ /* 0x0081e20000100800 */
[----:B----4-:R-:W-:Y:S02]  /*1f300*/  @!P0 IMAD.MOV.U32 R4, RZ, RZ, R23 ;  /* 0x000000ffff048224 */ /* 0x010fe400078e0017 */
[----:B------:R-:W-:Y:S01]  /*1f310*/  @!P0 IMAD.MOV.U32 R5, RZ, RZ, R24 ;  /* 0x000000ffff058224 */ /* 0x000fe200078e0018 */
[----:B--2---:R1:W-:Y:S01]  /*1f320*/  STL [R1+0x66b0], R21 ;  /* 0x0066b01501007387 */ /* 0x0043e20000100800 */
[----:B------:R-:W2:Y:S02]  /*1f330*/  LDL R29, [R1+0x1afc] ;  /* 0x001afc00011d7983 */ /* 0x000ea40000100800 */
[----:B------:R-:W3:Y:S01]  /*1f340*/  LDL R27, [R1+0x1b00] ;  /* 0x001b0000011b7983 */ /* 0x000ee20000100800 */
[----:B------:R4:W-:Y:S01]  /*1f350*/  STL [R1+0x66b4], R20 ;  /* 0x0066b41401007387 */ /* 0x0009e20000100800 */
[----:B------:R-:W4:Y:S02]  /*1f360*/  LDL R26, [R1+0x1af4] ;  /* 0x001af400011a7983 */ /* 0x000f240000100800 */
[----:B------:R-:W4:Y:S01]  /*1f370*/  LDL R25, [R1+0x1e20] ;  /* 0x001e200001197983 */ /* 0x000f220000100800 */
[----:B------:R2:W-:Y:S01]  /*1f380*/  STL [R1+0x66b8], R19 ;  /* 0x0066b81301007387 */ /* 0x0005e20000100800 */
[----:B------:R-:W4:Y:S02]  /*1f390*/  LDL R24, [R1+0x1aec] ;  /* 0x001aec0001187983 */ /* 0x000f240000100800 */
[----:B------:R-:W4:Y:S01]  /*1f3a0*/  LDL R23, [R1+0x1e30] ;  /* 0x001e300001177983 */ /* 0x000f220000100800 */
[----:B------:R-:W-:-:S02]  /*1f3b0*/  PRMT R18, RZ, 0x7610, R18 ;  /* 0x00007610ff127816 */ /* 0x000fc40000000012 */
[----:B------:R-:W-:Y:S02]  /*1f3c0*/  PRMT R17, RZ, 0x7610, R17 ;  /* 0x00007610ff117816 */ /* 0x000fe40000000011 */
[----:B------:R-:W-:Y:S02]  /*1f3d0*/  PRMT R16, RZ, 0x7610, R16 ;  /* 0x00007610ff107816 */ /* 0x000fe40000000010 */
[----:B------:R-:W-:Y:S01]  /*1f3e0*/  PRMT R15, RZ, 0x7610, R15 ;  /* 0x00007610ff0f7816 */ /* 0x000fe2000000000f */
[----:B0-----:R-:W4:Y:S04]  /*1f3f0*/  LDL R22, [R1+0x1ae4] ;  /* 0x001ae40001167983 */ /* 0x001f280000100800 */
[----:B------:R2:W4:Y:S04]  /*1f400*/  @!P0 LDG.E.U16 R18, [R4.64] ;  /* 0x0000000604128981 */ /* 0x000528000c1e1500 */
[----:B-1----:R-:W4:Y:S01]  /*1f410*/  LDL R21, [R1+0x1e40] ;  /* 0x001e400001157983 */ /* 0x002f220000100800 */
[----:B--2---:R-:W-:-:S02]  /*1f420*/  @!P0 IMAD.MOV.U32 R5, RZ, RZ, R29 ;  /* 0x000000ffff058224 */ /* 0x004fc400078e001d */
[----:B---3--:R-:W-:-:S05]  /*1f430*/  @!P0 IMAD.MOV.U32 R4, RZ, RZ, R27 ;  /* 0x000000ffff048224 */ /* 0x008fca00078e001b */
[----:B------:R4:W2:Y:S02]  /*1f440*/  @!P0 LDG.E.U16 R17, [R4.64] ;  /* 0x0000000604118981 */ /* 0x0008a4000c1e1500 */
[----:B----4-:R-:W-:Y:S02]  /*1f450*/  @!P0 IMAD.MOV.U32 R5, RZ, RZ, R26 ;  /* 0x000000ffff058224 */ /* 0x010fe400078e001a */
[----:B------:R-:W-:-:S05]  /*1f460*/  @!P0 IMAD.MOV.U32 R4, RZ, RZ, R25 ;  /* 0x000000ffff048224 */ /* 0x000fca00078e0019 */
[----:B------:R0:W3:Y:S02]  /*1f470*/  @!P0 LDG.E.U16 R16, [R4.64] ;  /* 0x0000000604108981 */ /* 0x0000e4000c1e1500 */
[----:B0-----:R-:W-:Y:S02]  /*1f480*/  @!P0 IMAD.MOV.U32 R5, RZ, RZ, R24 ;  /* 0x000000ffff058224 */ /* 0x001fe400078e0018 */
[----:B------:R-:W-:-:S05]  /*1f490*/  @!P0 IMAD.MOV.U32 R4, RZ, RZ, R23 ;  /* 0x000000ffff048224 */ /* 0x000fca00078e0017 */
[----:B------:R0:W4:Y:S04]  /*1f4a0*/  @!P0 LDG.E.U16 R15, [R4.64] ;  /* 0x00000006040f8981 */ /* 0x000128000c1e1500 */
[----:B------:R1:W-:Y:S01]  /*1f4b0*/  STL [R1+0x66bc], R18 ;  /* 0x0066bc1201007387 */ /* 0x0003e20000100800 */
[----:B------:R-:W4:Y:S02]  /*1f4c0*/  LDL R20, [R1+0x1e14] ;  /* 0x001e140001147983 */ /* 0x000f240000100800 */
[----:B------:R-:W4:Y:S02]  /*1f4d0*/  LDL R19, [R1+0x1e50] ;  /* 0x001e500001137983 */ /* 0x000f240000100800 */
[----:B0-----:R-:W-:Y:S02]  /*1f4e0*/  @!P0 IMAD.MOV.U32 R4, RZ, RZ, R21 ;  /* 0x000000ffff048224 */ /* 0x001fe400078e0015 */
[----:B------:R-:W-:Y:S01]  /*1f4f0*/  @!P0 IMAD.MOV.U32 R5, RZ, RZ, R22 ;  /* 0x000000ffff058224 */ /* 0x000fe200078e0016 */
[----:B--2---:R0:W-:Y:S01]  /*1f500*/  STL [R1+0x66c0], R17 ;  /* 0x0066c01101007387 */ /* 0x0041e20000100800 */
[----:B-1----:R-:W2:Y:S03]  /*1f510*/  LDL R18, [R1+0x1e24] ;  /* 0x001e240001127983 */ /* 0x002ea60000100800 */
[----:B0-----:R-:W2:Y:S04]  /*1f520*/  LDL R17, [R1+0x1e60] ;  /* 0x001e600001117983 */ /* 0x001ea80000100800 */
[----:B---3--:R-:W-:Y:S04]  /*1f530*/  STL [R1+0x66c4], R16 ;  /* 0x0066c41001007387 */ /* 0x008fe80000100800 */
[----:B----4-:R-:W-:Y:S01]  /*1f540*/  STL [R1+0x66c8], R15 ;  /* 0x0066c80f01007387 */ /* 0x010fe20000100800 */
[----:B------:R-:W3:Y:S02]  /*1f550*/  LDL R22, [R1+0x1e34] ;  /* 0x001e340001167983 */ /* 0x000ee40000100800 */
[----:B------:R-:W4:Y:S01]  /*1f560*/  LDL R21, [R1+0x1e70] ;  /* 0x001e700001157983 */ /* 0x000f220000100800 */
[----:B------:R-:W-:-:S02]  /*1f570*/  PRMT R14, RZ, 0x7610, R14 ;  /* 0x00007610ff0e7816 */ /* 0x000fc4000000000e */
[----:B------:R-:W-:-:S04]  /*1f580*/  PRMT R13, RZ, 0x7610, R13 ;  /* 0x00007610ff0d7816 */ /* 0x000fc8000000000d */
[----:B------:R0:W4:Y:S02]  /*1f590*/  @!P0 LDG.E.U16 R14, [R4.64] ;  /* 0x00000006040e8981 */ /* 0x000124000c1e1500 */
[----:B0-----:R-:W-:Y:S02]  /*1f5a0*/  @!P0 IMAD.MOV.U32 R4, RZ, RZ, R19 ;  /* 0x000000ffff048224 */ /* 0x001fe400078e0013 */
[----:B------:R-:W-:-:S05]  /*1f5b0*/  @!P0 IMAD.MOV.U32 R5, RZ, RZ, R20 ;  /* 0x000000ffff058224 */ /* 0x000fca00078e0014 */
[----:B------:R2:W4:Y:S01]  /*1f5c0*/  @!P0 LDG.E.U16 R13, [R4.64] ;  /* 0x00000006040d8981 */ /* 0x000522000c1e1500 */
[----:B------:R-:W-:-:S03]  /*1f5d0*/  PRMT R12, RZ, 0x7610, R12 ;  /* 0x00007610ff0c7816 */ /* 0x000fc6000000000c */
[----:B------:R0:W-:Y:S02]  /*1f5e0*/  STS.U16 [R0+0x10200], R11 ;  /* 0x0102000b00007388 */ /* 0x0001e40000000400 */
[----:B0-----:R-:W-:Y:S01]  /*1f5f0*/  PRMT R11, RZ, 0x7610, R11 ;  /* 0x00007610ff0b7816 */ /* 0x001fe2000000000b */
[----:B--2---:R-:W-:Y:S02]  /*1f600*/  @!P0 IMAD.MOV.U32 R5, RZ, RZ, R18 ;  /* 0x000000ffff058224 */ /* 0x004fe400078e0012 */
[----:B------:R-:W-:-:S05]  /*1f610*/  @!P0 IMAD.MOV.U32 R4, RZ, RZ, R17 ;  /* 0x000000ffff048224 */ /* 0x000fca00078e0011 */
[----:B------:R3:W2:Y:S02]  /*1f620*/  @!P0 LDG.E.U16 R12, [R4.64] ;  /* 0x00000006040c8981 */ /* 0x0006a4000c1e1500 */
[----:B---3--:R-:W-:Y:S02]  /*1f630*/  @!P0 IMAD.MOV.U32 R5, RZ, RZ, R22 ;  /* 0x000000ffff058224 */ /* 0x008fe400078e0016 */
[----:B----4-:R-:W-:-:S05]  /*1f640*/  @!P0 IMAD.MOV.U32 R4, RZ, RZ, R21 ;  /* 0x000000ffff048224 */ /* 0x010fca00078e0015 */
[----:B------:R-:W3:Y:S04]  /*1f650*/  @!P0 LDG.E.U16 R11, [R4.64] ;  /* 0x00000006040b8981 */ /* 0x000ee8000c1e1500 */
[----:B------:R0:W-:Y:S01]  /*1f660*/  STL [R1+0x66cc], R14 ;  /* 0x0066cc0e01007387 */ /* 0x0001e20000100800 */
[----:B------:R-:W2:Y:S02]  /*1f670*/  LDL R20, [R1+0x1e44] ;  /* 0x001e440001147983 */ /* 0x000ea40000100800 */
[----:B------:R-:W2:Y:S01]  /*1f680*/  LDL R19, [R1+0x1e80] ;  /* 0x001e800001137983 */ /* 0x000ea20000100800 */
[----:B------:R1:W-:Y:S01]  /*1f690*/  STL [R1+0x66d0], R13 ;  /* 0x0066d00d01007387 */ /* 0x0003e20000100800 */
[----:B------:R-:W2:Y:S02]  /*1f6a0*/  LDL R18, [R1+0x1e54] ;  /* 0x001e540001127983 */ /* 0x000ea40000100800 */
[----:B------:R-:W2:Y:S02]  /*1f6b0*/  LDL R17, [R1+0x1e90] ;  /* 0x001e900001117983 */ /* 0x000ea40000100800 */
[----:B------:R-:W2:Y:S01]  /*1f6c0*/  LDL R16, [R1+0x1e64] ;  /* 0x001e640001107983 */ /* 0x000ea20000100800 */
[----:B------:R-:W2:Y:S01]  /*1f6d0*/  LDL R15, [R1+0x1e9c] ;  /* 0x001e9c00010f7983 */ /* 0x000ea20000100800 */
[----:B------:R-:W2:Y:S02]  /*1f6e0*/  LDL.LU R27, [R1+0x84] ;  /* 0x00008400011b7983 */ /* 0x000ea40000300800 */
[----:B------:R-:W2:Y:S02]  /*1f6f0*/  LDL.LU R29, [R1+0x80] ;  /* 0x00008000011d7983 */ /* 0x000ea40000300800 */
[----:B--2---:R2:W-:Y:S01]  /*1f700*/  STL [R1+0x66d4], R12 ;  /* 0x0066d40c01007387 */ /* 0x0045e20000100800 */
[----:B0-----:R-:W4:Y:S02]  /*1f710*/  LDL R14, [R1+0x1e74] ;  /* 0x001e7400010e7983 */ /* 0x001f240000100800 */
[----:B-1----:R-:W4:Y:S01]  /*1f720*/  LDL R13, [R1+0x1ea4] ;  /* 0x001ea400010d7983 */ /* 0x002f220000100800 */
[----:B---3--:R0:W-:Y:S04]  /*1f730*/  STL [R1+0x66d8], R11 ;  /* 0x0066d80b01007387 */ /* 0x0081e80000100800 */
[----:B--2---:R-:W2:Y:S04]  /*1f740*/  LDL R12, [R1+0x1eb4] ;  /* 0x001eb400010c7983 */ /* 0x004ea80000100800 */
[----:B0-----:R-:W3:Y:S04]  /*1f750*/  LDL R11, [R1+0x1eac] ;  /* 0x001eac00010b7983 */ /* 0x001ee80000100800 */
[----:B------:R0:W-:Y:S01]  /*1f760*/  STS.U16 [R0+0x10600], R10 ;  /* 0x0106000a00007388 */ /* 0x0001e20000000400 */
[----:B------:R-:W-:-:S02]  /*1f770*/  @!P0 IMAD.MOV.U32 R4, RZ, RZ, R19 ;  /* 0x000000ffff048224 */ /* 0x000fc400078e0013 */
[----:B------:R-:W-:Y:S02]  /*1f780*/  @!P0 IMAD.MOV.U32 R5, RZ, RZ, R20 ;  /* 0x000000ffff058224 */ /* 0x000fe400078e0014 */
[----:B------:R1:W-:Y:S01]  /*1f790*/  STS.U16 [R0+0x10a00], R9 ;  /* 0x010a000900007388 */ /* 0x0003e20000000400 */
[----:B0-----:R-:W-:Y:S02]  /*1f7a0*/  PRMT R10, RZ, 0x7610, R10 ;  /* 0x00007610ff0a7816 */ /* 0x001fe4000000000a */
[----:B-1----:R-:W-:-:S04]  /*1f7b0*/  PRMT R9, RZ, 0x7610, R9 ;  /* 0x00007610ff097816 */ /* 0x002fc80000000009 */
[----:B------:R0:W3:Y:S04]  /*1f7c0*/  @!P0 LDG.E.U16 R10, [R4.64] ;  /* 0x00000006040a8981 */ /* 0x0000e8000c1e1500 */
[----:B------:R1:W-:Y:S01]  /*1f7d0*/  STS.U16 [R0+0x10e00], R8 ;  /* 0x010e000800007388 */ /* 0x0003e20000000400 */
[----:B0-----:R-:W-:Y:S02]  /*1f7e0*/  @!P0 IMAD.MOV.U32 R4, RZ, RZ, R17 ;  /* 0x000000ffff048224 */ /* 0x001fe400078e0011 */
[----:B------:R-:W-:Y:S01]  /*1f7f0*/  @!P0 IMAD.MOV.U32 R5, RZ, RZ, R18 ;  /* 0x000000ffff058224 */ /* 0x000fe200078e0012 */
        /* <DEDUP_REMOVED lines=8> */
[----:B------:R1:W-:Y:S01]  /*1f880*/  STS.U16 [R0+0x11a00], R3 ;  /* 0x011a000300007388 */ /* 0x0003e20000000400 */
[----:B0-----:R-:W-:Y:S02]  /*1f890*/  PRMT R6, RZ, 0x7610, R6 ;  /* 0x00007610ff067816 */ /* 0x001fe40000000006 */
[----:B-1----:R-:W-:Y:S01]  /*1f8a0*/  PRMT R3, RZ, 0x7610, R3 ;  /* 0x00007610ff037816 */ /* 0x002fe20000000003 */
[----:B----4-:R-:W-:Y:S02]  /*1f8b0*/  @!P0 IMAD.MOV.U32 R5, RZ, RZ, R14 ;  /* 0x000000ffff058224 */ /* 0x010fe400078e000e */
[----:B------:R-:W-:-:S05]  /*1f8c0*/  @!P0 IMAD.MOV.U32 R4, RZ, RZ, R13 ;  /* 0x000000ffff048224 */ /* 0x000fca00078e000d */
[----:B------:R0:W4:Y:S02]  /*1f8d0*/  @!P0 LDG.E.U16 R7, [R4.64] ;  /* 0x0000000604078981 */ /* 0x000124000c1e1500 */
[----:B0-----:R-:W-:Y:S02]  /*1f8e0*/  @!P0 IMAD.MOV.U32 R5, RZ, RZ, R2 ;  /* 0x000000ffff058224 */ /* 0x001fe400078e0002 */
[----:B--2---:R-:W-:-:S05]  /*1f8f0*/  @!P0 IMAD.MOV.U32 R4, RZ, RZ, R12 ;  /* 0x000000ffff048224 */ /* 0x004fca00078e000c */
[----:B------:R3:W2:Y:S02]  /*1f900*/  @!P0 LDG.E.U16 R6, [R4.64] ;  /* 0x0000000604068981 */ /* 0x0006a4000c1e1500 */
[----:B---3--:R-:W-:Y:S02]  /*1f910*/  @!P0 IMAD.MOV.U32 R4, RZ, RZ, R11 ;  /* 0x000000ffff048224 */ /* 0x008fe400078e000b */
[----:B------:R-:W-:-:S05]  /*1f920*/  @!P0 IMAD.MOV.U32 R5, RZ, RZ, R28 ;  /* 0x000000ffff058224 */ /* 0x000fca00078e001c */
[----:B------:R-:W3:Y:S04]  /*1f930*/  @!P0 LDG.E.U16 R3, [R4.64] ;  /* 0x0000000604038981 */ /* 0x000ee8000c1e1500 */
[----:B------:R-:W-:Y:S04]  /*1f940*/  STL [R1+0x66dc], R10 ;  /* 0x0066dc0a01007387 */ /* 0x000fe80000100800 */
[----:B------:R-:W-:Y:S04]  /*1f950*/  STL [R1+0x66e0], R9 ;  /* 0x0066e00901007387 */ /* 0x000fe80000100800 */
[----:B------:R-:W-:Y:S04]  /*1f960*/  STL [R1+0x66e4], R8 ;  /* 0x0066e40801007387 */ /* 0x000fe80000100800 */
[----:B----4-:R-:W-:Y:S01]  /*1f970*/  STL [R1+0x66e8], R7 ;  /* 0x0066e80701007387 */ /* 0x010fe20000100800 */
[----:B------:R-:W-:Y:S03]  /*1f980*/  STL [R1+0x1ef4], R2 ;  /* 0x001ef40201007387 */ /* 0x000fe60000100800 */
[----:B--2---:R-:W-:Y:S01]  /*1f990*/  STL [R1+0x66ec], R6 ;  /* 0x0066ec0601007387 */ /* 0x004fe20000100800 */
[----:B------:R-:W-:Y:S03]  /*1f9a0*/  STL [R1+0x1ef8], R28 ;  /* 0x001ef81c01007387 */ /* 0x000fe60000100800 */
[----:B---3--:R0:W-:Y:S04]  /*1f9b0*/  STL [R1+0x66f0], R3 ;  /* 0x0066f00301007387 */ /* 0x0081e80000100800 */
[----:B0-----:R-:W2:Y:S04]  /*1f9c0*/  LDL.LU R3, [R1+0x70] ;  /* 0x0000700001037983 */ /* 0x001ea80000300800 */
[----:B--2---:R0:W-:Y:S04]  /*1f9d0*/  STL [R1+0x66f4], R3 ;  /* 0x0066f40301007387 */ /* 0x0041e80000100800 */
[----:B0-----:R-:W2:Y:S04]  /*1f9e0*/  LDL.LU R3, [R1+0x74] ;  /* 0x0000740001037983 */ /* 0x001ea80000300800 */
[----:B--2---:R0:W-:Y:S04]  /*1f9f0*/  STL [R1+0x66f8], R3 ;  /* 0x0066f80301007387 */ /* 0x0041e80000100800 */
[----:B0-----:R-:W2:Y:S04]  /*1fa00*/  LDL.LU R3, [R1+0x78] ;  /* 0x0000780001037983 */ /* 0x001ea80000300800 */
[----:B------:R-:W-:Y:S01]  /*1fa10*/  STS.U16 [R0+0x11e00], R27 ;  /* 0x011e001b00007388 */ /* 0x000fe20000000400 */
[----:B------:R-:W-:Y:S03]  /*1fa20*/  STS.U16 [R0+0x12200], R29 ;  /* 0x0122001d00007388 */ /* 0x000fe60000000400 */
[----:B--2---:R0:W-:Y:S04]  /*1fa30*/  STL [R1+0x66fc], R3 ;  /* 0x0066fc0301007387 */ /* 0x0041e80000100800 */
        /* <DEDUP_REMOVED lines=28> */
[----:B--2---:R0:W-:Y:S04]  /*1fc00*/  STS.U16 [R0+0x12600], R3 ;  /* 0x0126000300007388 */ /* 0x0041e80000000400 */
[----:B0-----:R-:W2:Y:S04]  /*1fc10*/  LDL.LU R3, [R1+0x66fc] ;  /* 0x0066fc0001037983 */ /* 0x001ea80000300800 */
[----:B--2---:R0:W-:Y:S04]  /*1fc20*/  STS.U16 [R0+0x12a00], R3 ;  /* 0x012a000300007388 */ /* 0x0041e80000000400 */
[----:B0-----:R-:W2:Y:S04]  /*1fc30*/  LDL.LU R3, [R1+0x66f8] ;  /* 0x0066f80001037983 */ /* 0x001ea80000300800 */
[----:B--2---:R0:W-:Y:S04]  /*1fc40*/  STS.U16 [R0+0x12e00], R3 ;  /* 0x012e000300007388 */ /* 0x0041e80000000400 */
[----:B0-----:R-:W2:Y:S04]  /*1fc50*/  LDL.LU R3, [R1+0x66f4] ;  /* 0x0066f40001037983 */ /* 0x001ea80000300800 */
[----:B--2---:R0:W-:Y:S01]  /*1fc60*/  STS.U16 [R0+0x13200], R3 ;  /* 0x0132000300007388 */ /* 0x0041e20000000400 */
[----:B---3--:R1:W-:Y:S02]  /*1fc70*/  STS.U16 [R0+0x13600], R6 ;  /* 0x0136000600007388 */ /* 0x0083e40000000400 */
[----:B----4-:R2:W-:Y:S02]  /*1fc80*/  STS.U16 [R0+0x13a00], R7 ;  /* 0x013a000700007388 */ /* 0x0105e40000000400 */
[----:B------:R3:W-:Y:S01]  /*1fc90*/  STS.U16 [R0+0x13e00], R8 ;  /* 0x013e000800007388 */ /* 0x0007e20000000400 */
[----:B------:R3:W-:Y:S01]  /*1fca0*/  STS.U16 [R0+0x14200], R9 ;  /* 0x0142000900007388 */ /* 0x0007e20000000400 */
[----:B------:R3:W-:Y:S03]  /*1fcb0*/  STS.U16 [R0+0x14600], R10 ;  /* 0x0146000a00007388 */ /* 0x0007e60000000400 */
[----:B0-----:R-:W4:Y:S01]  /*1fcc0*/  LDL.LU R3, [R1+0x66f0] ;  /* 0x0066f00001037983 */ /* 0x001f220000300800 */
[----:B-1----:R-:W4:Y:S02]  /*1fcd0*/  LDL.LU R6, [R1+0x66ec] ;  /* 0x0066ec0001067983 */ /* 0x002f240000300800 */
[----:B--2---:R-:W2:Y:S02]  /*1fce0*/  LDL.LU R7, [R1+0x66e8] ;  /* 0x0066e80001077983 */ /* 0x004ea40000300800 */
[----:B---3--:R-:W3:Y:S01]  /*1fcf0*/  LDL.LU R8, [R1+0x66e4] ;  /* 0x0066e40001087983 */ /* 0x008ee20000300800 */
[----:B------:R-:W2:Y:S01]  /*1fd00*/  LDL.LU R9, [R1+0x66e0] ;  /* 0x0066e00001097983 */ /* 0x000ea20000300800 */
[----:B------:R-:W2:Y:S03]  /*1fd10*/  LDL.LU R10, [R1+0x66dc] ;  /* 0x0066dc00010a7983 */ /* 0x000ea60000300800 */
[----:B------:R0:W-:Y:S01]  /*1fd20*/  STS.U16 [R0+0x14a00], R11 ;  /* 0x014a000b00007388 */ /* 0x0001e20000000400 */
[----:B------:R1:W-:Y:S02]  /*1fd30*/  STS.U16 [R0+0x14e00], R12 ;  /* 0x014e000c00007388 */ /* 0x0003e40000000400 */
[----:B------:R1:W-:Y:S02]  /*1fd40*/  STS.U16 [R0+0x15200], R13 ;  /* 0x0152000d00007388 */ /* 0x0003e40000000400 */
[----:B------:R1:W-:Y:S01]  /*1fd50*/  STS.U16 [R0+0x15600], R14 ;  /* 0x0156000e00007388 */ /* 0x0003e20000000400 */
[----:B------:R1:W-:Y:S01]  /*1fd60*/  STS.U16 [R0+0x15a00], R15 ;  /* 0x015a000f00007388 */ /* 0x0003e20000000400 */
[----:B------:R1:W-:Y:S03]  /*1fd70*/  STS.U16 [R0+0x15e00], R16 ;  /* 0x015e001000007388 */ /* 0x0003e60000000400 */
[----:B0-----:R-:W2:Y:S01]  /*1fd80*/  LDL.LU R11, [R1+0x66d8] ;  /* 0x0066d800010b7983 */ /* 0x001ea20000300800 */
[----:B-1----:R-:W2:Y:S03]  /*1fd90*/  LDL.LU R12, [R1+0x66d4] ;  /* 0x0066d400010c7983 */ /* 0x002ea60000300800 */
[----:B------:R-:W2:Y:S01]  /*1fda0*/  LDL.LU R13, [R1+0x66d0] ;  /* 0x0066d000010d7983 */ /* 0x000ea20000300800 */
[----:B------:R-:W2:Y:S03]  /*1fdb0*/  LDL.LU R14, [R1+0x66cc] ;  /* 0x0066cc00010e7983 */ /* 0x000ea60000300800 */
        /* <DEDUP_REMOVED lines=26> */
[----:B------:R-:W-:Y:S01]  /*1ff60*/  STS.U16 [R0+0x19200], R4 ;  /* 0x0192000400007388 */ /* 0x000fe20000000400 */
[----:B------:R-:W-:Y:S02]  /*1ff70*/  STS.U16 [R0+0x19600], R5 ;  /* 0x0196000500007388 */ /* 0x000fe40000000400 */
[----:B------:R-:W-:Y:S02]  /*1ff80*/  STS.U16 [R0+0x19a00], R28 ;  /* 0x019a001c00007388 */ /* 0x000fe40000000400 */
[----:B------:R-:W-:Y:S01]  /*1ff90*/  STS.U16 [R0+0x19e00], R2 ;  /* 0x019e000200007388 */ /* 0x000fe20000000400 */
[----:B--2---:R0:W-:Y:S04]  /*1ffa0*/  STS.U16 [R0+0x1a200], R29 ;  /* 0x01a2001d00007388 */ /* 0x0041e80000000400 */
[----:B0-----:R-:W2:Y:S01]  /*1ffb0*/  LDL.LU R29, [R1+0x6690] ;  /* 0x00669000011d7983 */ /* 0x001ea20000300800 */
[----:B------:R-:W2:Y:S02]  /*1ffc0*/  LDL R4, [R1+0x16c4] ;  /* 0x0016c40001047983 */ /* 0x000ea40000100800 */
        /* <DEDUP_REMOVED lines=19> */
[----:B---3--:R-:W-:Y:S02]  /*20100*/  STS.U16 [R0+0x1f200], R8 ;  /* 0x01f2000800007388 */ /* 0x008fe40000000400 */
[----:B------:R-:W-:Y:S02]  /*20110*/  STS.U16 [R0+0x1f600], R7 ;  /* 0x01f6000700007388 */ /* 0x000fe40000000400 */
[----:B----4-:R-:W-:Y:S01]  /*20120*/  STS.U16 [R0+0x1fa00], R6 ;  /* 0x01fa000600007388 */ /* 0x010fe20000000400 */
[----:B------:R-:W-:Y:S01]  /*20130*/  STS.U16 [R0+0x1fe00], R3 ;  /* 0x01fe000300007388 */ /* 0x000fe20000000400 */
[----:B------:R-:W-:Y:S06]  /*20140*/  BAR.SYNC.DEFER_BLOCKING 0x0 ;  /* 0x0000000000007b1d */ /* 0x000fec0000010000 */
[----:B--2---:R-:W-:Y:S04]  /*20150*/  LDSM.16.MT88.4 R20, [R29] ;  /* 0x000000001d14783b */ /* 0x004fe80000004200 */
[----:B------:R-:W0:Y:S04]  /*20160*/  LDSM.16.M88.4 R8, [R4+0x10000] ;  /* 0x010000000408783b */ /* 0x000e280000000200 */
[----:B------:R-:W-:Y:S04]  /*20170*/  LDSM.16.M88.4 R16, [R4+0x13000] ;  /* 0x013000000410783b */ /* 0x000fe80000000200 */
[----:B------:R-:W-:Y:S04]  /*20180*/  LDSM.16.M88.4 R12, [R4+0x14000] ;  /* 0x01400000040c783b */ /* 0x000fe80000000200 */
[----:B0-----:R-:W-:Y:S01]  /*20190*/  STL.64 [R1+0xb0], R8 ;  /* 0x0000b00801007387 */ /* 0x001fe20000100a00 */
[----:B------:R-:W-:-:S02]  /*201a0*/  IMAD.MOV.U32 R6, RZ, RZ, R8 ;  /* 0x000000ffff067224 */ /* 0x000fc400078e0008 */
[----:B------:R-:W-:Y:S02]  /*201b0*/  STL.64 [R1+0xb8], R10 ;  /* 0x0000b80a01007387 */ /* 0x000fe40000100a00 */
[----:B------:R-:W-:Y:S02]  /*201c0*/  IMAD.MOV.U32 R5, RZ, RZ, R9 ;  /* 0x000000ffff057224 */ /* 0x000fe400078e0009 */
[----:B------:R-:W0:Y:S04]  /*201d0*/  LDSM.16.M88.4 R8, [R4+0x11000] ;  /* 0x011000000408783b */ /* 0x000e280000000200 */
[----:B0-----:R-:W-:Y:S01]  /*201e0*/  STL.64 [R1+0xa0], R8 ;  /* 0x0000a00801007387 */ /* 0x001fe20000100a00 */
[----:B------:R-:W-:Y:S02]  /*201f0*/  IMAD.MOV.U32 R2, RZ, RZ, R8 ;  /* 0x000000ffff027224 */ /* 0x000fe400078e0008 */
[----:B------:R-:W-:Y:S02]  /*20200*/  STL.64 [R1+0xa8], R10 ;  /* 0x0000a80a01007387 */ /* 0x000fe40000100a00 */
[----:B------:R-:W-:-:S02]  /*20210*/  IMAD.MOV.U32 R0, RZ, RZ, R9 ;  /* 0x000000ffff007224 */ /* 0x000fc400078e0009 */
[----:B------:R-:W0:Y:S04]  /*20220*/  LDSM.16.M88.4 R8, [R4+0x12000] ;  /* 0x012000000408783b */ /* 0x000e280000000200 */
[----:B0-----:R-:W-:Y:S01]  /*20230*/  STL.64 [R1+0x90], R8 ;  /* 0x0000900801007387 */ /* 0x001fe20000100a00 */
[----:B------:R-:W-:Y:S02]  /*20240*/  STL.64 [R1+0x98], R10 ;  /* 0x0000980a01007387 */ /* 0x000fe40000100a00 */
[----:B------:R-:W-:Y:S02]  /*20250*/  STL.64 [R1+0x80], R16 ;  /* 0x0000801001007387 */ /* 0x000fe40000100a00 */
[----:B------:R-:W-:Y:S02]  /*20260*/  IMAD.MOV.U32 R25, RZ, RZ, R8 ;  /* 0x000000ffff197224 */ /* 0x000fe400078e0008 */
[----:B------:R-:W-:Y:S01]  /*20270*/  IMAD.MOV.U32 R24, RZ, RZ, R9 ;  /* 0x000000ffff187224 */ /* 0x000fe200078e0009 */
[----:B------:R-:W-:Y:S04]  /*20280*/  STL.64 [R1+0x88], R18 ;  /* 0x0000881201007387 */ /* 0x000fe80000100a00 */
[----:B------:R-:W0:Y:S01]  /*20290*/  LDSM.16.M88.4 R8, [R4+0x15000] ;  /* 0x015000000408783b */ /* 0x000e220000000200 */
[----:B------:R-:W-:Y:S02]  /*202a0*/  STL.64 [R1+0x70], R12 ;  /* 0x0000700c01007387 */ /* 0x000fe40000100a00 */
[----:B------:R-:W-:Y:S02]  /*202b0*/  STL.64 [R1+0x78], R14 ;  /* 0x0000780e01007387 */ /* 0x000fe40000100a00 */
[----:B------:R-:W1:Y:S04]  /*202c0*/  LDSM.16.M88.4 R12, [R4+0x16000] ;  /* 0x01600000040c783b */ /* 0x000e680000000200 */
[----:B------:R-:W-:Y:S04]  /*202d0*/  LDSM.16.M88.4 R16, [R4+0x18000] ;  /* 0x018000000410783b */ /* 0x000fe80000000200 */
[----:B0-----:R0:W-:Y:S01]  /*202e0*/  STL.64 [R1+0x60], R8 ;  /* 0x0000600801007387 */ /* 0x0011e20000100a00 */
[----:B------:R-:W-:Y:S02]  /*202f0*/  STL.64 [R1+0x68], R10 ;  /* 0x0000680a01007387 */ /* 0x000fe40000100a00 */
[----:B------:R-:W-:Y:S01]  /*20300*/  IMAD.MOV.U32 R26, RZ, RZ, R8 ;  /* 0x000000ffff1a7224 */ /* 0x000fe200078e0008 */
[----:B-1----:R-:W-:Y:S04]  /*20310*/  STL.64 [R1+0x50], R12 ;  /* 0x0000500c01007387 */ /* 0x002fe80000100a00 */
[----:B------:R-:W-:Y:S01]  /*20320*/  STL.64 [R1+0x58], R14 ;  /* 0x0000580e01007387 */ /* 0x000fe20000100a00 */
[----:B------:R-:W-:-:S02]  /*20330*/  IMAD.MOV.U32 R7, RZ, RZ, R12 ;  /* 0x000000ffff077224 */ /* 0x000fc400078e000c */
[----:B0-----:R-:W-:Y:S02]  /*20340*/  IMAD.MOV.U32 R8, RZ, RZ, R13 ;  /* 0x000000ffff087224 */ /* 0x001fe400078e000d */
[----:B------:R-:W0:Y:S04]  /*20350*/  LDSM.16.M88.4 R12, [R4+0x17000] ;  /* 0x01700000040c783b */ /* 0x000e280000000200 */
[----:B0-----:R-:W-:Y:S01]  /*20360*/  STL.64 [R1+0x40], R12 ;  /* 0x0000400c01007387 */ /* 0x001fe20000100a00 */
[----:B------:R-:W-:Y:S02]  /*20370*/  STL.64 [R1+0x48], R14 ;  /* 0x0000480e01007387 */ /* 0x000fe40000100a00 */
[----:B------:R-:W0:Y:S04]  /*20380*/  LDSM.16.M88.4 R12, [R4+0x19000] ;  /* 0x01900000040c783b */ /* 0x000e280000000200 */
[----:B------:R-:W-:Y:S01]  /*20390*/  STL.64 [R1+0x30], R16 ;  /* 0x0000301001007387 */ /* 0x000fe20000100a00 */
[----:B------:R-:W-:Y:S02]  /*203a0*/  STL.64 [R1+0x38], R18 ;  /* 0x0000381201007387 */ /* 0x000fe40000100a00 */
[----:B------:R-:W1:Y:S02]  /*203b0*/  LDSM.16.M88.4 R16, [R4+0x1a000] ;  /* 0x01a000000410783b */ /* 0x000e640000000200 */
[----:B0-----:R-:W-:Y:S02]  /*203c0*/  STL.64 [R1+0x20], R12 ;  /* 0x0000200c01007387 */ /* 0x001fe40000100a00 */
[----:B------:R-:W-:Y:S02]  /*203d0*/  STL.64 [R1+0x28], R14 ;  /* 0x0000280e01007387 */ /* 0x000fe40000100a00 */
[----:B-1----:R-:W-:Y:S02]  /*203e0*/  STL.64 [R1+0x10], R16 ;  /* 0x0000101001007387 */ /* 0x002fe40000100a00 */
[----:B------:R-:W-:Y:S02]  /*203f0*/  STL.64 [R1+0x18], R18 ;  /* 0x0000181201007387 */ /* 0x000fe40000100a00 */
[----:B------:R-:W0:Y:S04]  /*20400*/  LDSM.16.M88.4 R16, [R4+0x1c000] ;  /* 0x01c000000410783b */ /* 0x000e280000000200 */
[----:B------:R-:W1:Y:S01]  /*20410*/  LDSM.16.M88.4 R12, [R4+0x1b000] ;  /* 0x01b00000040c783b */ /* 0x000e620000000200 */
[----:B------:R-:W-:-:S03]  /*20420*/  IMAD.MOV.U32 R3, RZ, RZ, R9 ;  /* 0x000000ffff037224 */ /* 0x000fc600078e0009 */
[----:B0-----:R0:W-:Y:S01]  /*20430*/  STL.64 [R1+0x65e0], R18 ;  /* 0x0065e01201007387 */ /* 0x0011e20000100a00 */
[----:B-1----:R-:W-:Y:S02]  /*20440*/  STL.64 [R1], R12 ;  /* 0x0000000c01007387 */ /* 0x002fe40000100a00 */
[----:B------:R-:W-:Y:S02]  /*20450*/  STL.64 [R1+0x8], R14 ;  /* 0x0000080e01007387 */ /* 0x000fe40000100a00 */
[----:B------:R-:W1:Y:S01]  /*20460*/  LDSM.16.M88.4 R12, [R4+0x1d000] ;  /* 0x01d00000040c783b */ /* 0x000e620000000200 */
[----:B0-----:R-:W-:-:S03]  /*20470*/  IMAD.MOV.U32 R18, RZ, RZ, R8 ;  /* 0x000000ffff127224 */ /* 0x001fc600078e0008 */
[----:B------:R-:W0:Y:S04]  /*20480*/  LDSM.16.M88.4 R8, [R4+0x1e000] ;  /* 0x01e000000408783b */ /* 0x000e280000000200 */
[----:B------:R-:W-:Y:S04]  /*20490*/  STL.64 [R1+0x65d8], R16 ;  /* 0x0065d81001007387 */ /* 0x000fe80000100a00 */
[----:B-1----:R-:W-:Y:S01]  /*204a0*/  STL [R1+0x5d00], R14 ;  /* 0x005d000e01007387 */ /* 0x002fe20000100800 */
[----:B------:R-:W-:Y:S02]  /*204b0*/  STL [R1+0x5afc], R15 ;  /* 0x005afc0f01007387 */ /* 0x000fe40000100800 */
[----:B------:R-:W-:Y:S01]  /*204c0*/  STL.64 [R1+0x6658], R12 ;  /* 0x0066580c01007387 */ /* 0x000fe20000100a00 */
[----:B0-----:R-:W-:Y:S01]  /*204d0*/  STL [R1+0x564c], R10 ;  /* 0x00564c0a01007387 */ /* 0x001fe20000100800 */
[----:B------:R-:W-:Y:S02]  /*204e0*/  STL [R1+0x5648], R11 ;  /* 0x0056480b01007387 */ /* 0x000fe40000100800 */
[----:B------:R0:W-:Y:S02]  /*204f0*/  STL.64 [R1+0x6610], R8 ;  /* 0x0066100801007387 */ /* 0x0001e40000100a00 */
[----:B0-----:R-:W2:Y:S01]  /*20500*/  LDL.LU.64 R8, [R1+0x1610] ;  /* 0x0016100001087983 */ /* 0x001ea20000300a00 */
[----:B------:R-:W2:Y:S02]  /*20510*/  LDL.LU.64 R10, [R1+0x1618] ;  /* 0x00161800010a7983 */ /* 0x000ea40000300a00 */
[----:B------:R-:W-:-:S02]  /*20520*/  IMAD.MOV.U32 R17, RZ, RZ, R7 ;  /* 0x000000ffff117224 */ /* 0x000fc400078e0007 */
[----:B------:R-:W-:Y:S02]  /*20530*/  IMAD.MOV.U32 R12, RZ, RZ, R6 ;  /* 0x000000ffff0c7224 */ /* 0x000fe400078e0006 */
[----:B------:R-:W-:Y:S02]  /*20540*/  IMAD.MOV.U32 R13, RZ, RZ, R5 ;  /* 0x000000ffff0d7224 */ /* 0x000fe400078e0005 */
[----:B------:R-:W0:Y:S01]  /*20550*/  LDSM.16.M88.4 R4, [R4+0x1f000] ;  /* 0x01f000000404783b */ /* 0x000e220000000200 */
[----:B------:R-:W-:-:S03]  /*20560*/  IMAD.MOV.U32 R19, RZ, RZ, R26 ;  /* 0x000000ffff137224 */ /* 0x000fc600078e001a */
[----:B0-----:R-:W-:Y:S01]  /*20570*/  STL [R1+0x58bc], R6 ;  /* 0x0058bc0601007387 */ /* 0x001fe20000100800 */
[----:B------:R-:W-:Y:S02]  /*20580*/  STL [R1+0x58b8], R7 ;  /* 0x0058b80701007387 */ /* 0x000fe40000100800 */
[----:B------:R0:W-:Y:S02]  /*20590*/  STL.64 [R1+0x6660], R4 ;  /* 0x0066600401007387 */ /* 0x0001e40000100a00 */
[----:B0-----:R-:W-:Y:S02]  /*205a0*/  IMAD.MOV.U32 R4, RZ, RZ, R25 ;  /* 0x000000ffff047224 */ /* 0x001fe400078e0019 */
[----:B------:R-:W-:Y:S02]  /*205b0*/  IMAD.MOV.U32 R5, RZ, RZ, R24 ;  /* 0x000000ffff057224 */ /* 0x000fe400078e0018 */
[----:B------:R-:W0:Y:S04]  /*205c0*/  LDSM.16.MT88.4 R24, [R29+0x80] ;  /* 0x000080001d18783b */ /* 0x000e280000004200 */
[----:B------:R-:W-:Y:S04]  /*205d0*/  STL.64 [R1+0x6678], R4 ;  /* 0x0066780401007387 */ /* 0x000fe80000100a00 */
[----:B0-----:R-:W-:Y:S01]  /*205e0*/  STL.64 [R1+0x65a0], R26 ;  /* 0x0065a01a01007387 */ /* 0x001fe20000100a00 */
[----:B------:R-:W-:Y:S02]  /*205f0*/  STL.64 [R1+0x6598], R24 ;  /* 0x0065981801007387 */ /* 0x000fe40000100a00 */
[----:B------:R-:W-:Y:S01]  /*20600*/  STL [R1+0x6568], R29 ;  /* 0x0065681d01007387 */ /* 0x000fe20000100800 */
[----:B--2---:R-:W-:Y:S11]  /*20610*/  HMMA.16816.F32.BF16 R8, R20, R12, R8 ;  /* 0x0000000c1408723c */ /* 0x004ff60000041808 */
[----:B------:R-:W-:Y:S11]  /*20620*/  @!UPT UIADD3 URZ, URZ, URZ, URZ ;  /* 0x0000003f3f3ff290 */ /* 0x000ff6000fffe03f */
[----:B------:R-:W-:Y:S01]  /*20630*/  @!UPT UIADD3 URZ, URZ, URZ, URZ ;  /* 0x0000003f3f3ff290 */ /* 0x000fe2000fffe03f */
[----:B------:R-:W-:Y:S01]  /*20640*/  STL [R1+0x1610], R8 ;  /* 0x0016100801007387 */ /* 0x000fe20000100800 */
[----:B------:R-:W2:Y:S02]  /*20650*/  LDL.LU.64 R12, [R1+0x15e0] ;  /* 0x0015e000010c7983 */ /* 0x000ea40000300a00 */
[----:B------:R-:W3:Y:S02]  /*20660*/  LDL.LU.64 R14, [R1+0x15e8] ;  /* 0x0015e800010e7983 */ /* 0x000ee40000300a00 */
[----:B---3--:R-:W-:Y:S01]  /*20670*/  STL.64 [R1+0x6670], R14 ;  /* 0x0066700e01007387 */ /* 0x008fe20000100a00 */
[----:B--2---:R0:W-:Y:S03]  /*20680*/  STL.64 [R1+0x6668], R12 ;  /* 0x0066680c01007387 */ /* 0x0041e60000100a00 */
[----:B0-----:R-:W2:Y:S01]  /*20690*/  LDL.LU.64 R12, [R1+0x15f0] ;  /* 0x0015f000010c7983 */ /* 0x001ea20000300a00 */
[----:B------:R-:W3:Y:S02]  /*206a0*/  LDL.LU.64 R14, [R1+0x15f8] ;  /* 0x0015f800010e7983 */ /* 0x000ee40000300a00 */
[----:B------:R-:W-:-:S02]  /*206b0*/  IMAD.MOV.U32 R24, RZ, RZ, R17 ;  /* 0x000000ffff187224 */ /* 0x000fc400078e0011 */
[----:B------:R-:W-:Y:S02]  /*206c0*/  IMAD.MOV.U32 R25, RZ, RZ, R18 ;  /* 0x000000ffff197224 */ /* 0x000fe400078e0012 */
[----:B------:R-:W-:Y:S02]  /*206d0*/  IMAD.MOV.U32 R28, RZ, RZ, R9 ;  /* 0x000000ffff1c7224 */ /* 0x000fe400078e0009 */
[----:B------:R-:W-:Y:S01]  /*206e0*/  IMAD.MOV.U32 R4, RZ, RZ, R2 ;  /* 0x000000ffff047224 */ /* 0x000fe200078e0002 */
[----:B---3--:R-:W-:Y:S01]  /*206f0*/  STL.64 [R1+0x6688], R14 ;  /* 0x0066880e01007387 */ /* 0x008fe20000100a00 */
[----:B--2---:R0:W-:Y:S03]  /*20700*/  STL.64 [R1+0x6680], R12 ;  /* 0x0066800c01007387 */ /* 0x0041e60000100a00 */
[----:B0-----:R-:W2:Y:S01]  /*20710*/  LDL.LU.64 R12, [R1+0x1600] ;  /* 0x00160000010c7983 */ /* 0x001ea20000300a00 */
[----:B------:R-:W2:Y:S02]  /*20720*/  LDL.LU.64 R14, [R1+0x1608] ;  /* 0x00160800010e7983 */ /* 0x000ea40000300a00 */
[----:B------:R-:W3:Y:S02]  /*20730*/  LDL.64 R8, [R1+0x70] ;  /* 0x0000700001087983 */ /* 0x000ee40000100a00 */
[----:B------:R-:W-:Y:S01]  /*20740*/  STL.64 [R1+0x6640], R24 ;  /* 0x0066401801007387 */ /* 0x000fe20000100a00 */
[----:B------:R-:W4:Y:S01]  /*20750*/  LDL.64 R16, [R1+0x10] ;  /* 0x0000100001107983 */ /* 0x000f220000100a00 */
[----:B------:R-:W-:-:S02]  /*20760*/  IMAD.MOV.U32 R5, RZ, RZ, R0 ;  /* 0x000000ffff057224 */ /* 0x000fc400078e0000 */
[----:B------:R-:W-:Y:S02]  /*20770*/  IMAD.MOV.U32 R0, RZ, RZ, R11 ;  /* 0x000000ffff007224 */ /* 0x000fe400078e000b */
[----:B------:R-:W-:-:S03]  /*20780*/  IMAD.MOV.U32 R2, RZ, RZ, R10 ;  /* 0x000000ffff027224 */ /* 0x000fc600078e000a */
[C---:B--2---:R-:W-:Y:S01]  /*20790*/  HMMA.16816.F32.BF16 R4, R20.reuse, R4, R12 ;  /* 0x000000041404723c */ /* 0x044fe2000004180c */
[----:B----4-:R0:W-:Y:S04]  /*207a0*/  STL.64 [R1+0x65f8], R16 ;  /* 0x0065f81001007387 */ /* 0x0101e80000100a00 */
[----:B0-----:R-:W2:Y:S01]  /*207b0*/  LDL.64 R16, [R1+0x80] ;  /* 0x0000800001107983 */ /* 0x001ea20000100a00 */
[----:B------:R-:W-:Y:S02]  /*207c0*/  STL [R1+0x5890], R0 ;  /* 0x0058900001007387 */ /* 0x000fe40000100800 */
[----:B------:R-:W-:Y:S02]  /*207d0*/  STL [R1+0x588c], R2 ;  /* 0x00588c0201007387 */ /* 0x000fe40000100800 */
[----:B------:R-:W-:Y:S01]  /*207e0*/  STL [R1+0x5888], R28 ;  /* 0x0058881c01007387 */ /* 0x000fe20000100800 */
[----:B------:R-:W4:Y:S01]  /*207f0*/  LDL.LU.64 R14, [R1+0x6688] ;  /* 0x00668800010e7983 */ /* 0x000f220000300a00 */
[----:B------:R-:W4:Y:S11]  /*20800*/  LDL.LU.64 R12, [R1+0x6680] ;  /* 0x00668000010c7983 */ /* 0x000f360000300a00 */
[----:B------:R0:W-:Y:S01]  /*20810*/  STL.64 [R1+0x1600], R4 ;  /* 0x0016000401007387 */ /* 0x0001e20000100a00 */
[----:B------:R4:W-:Y:S03]  /*20820*/  STL.64 [R1+0x1608], R6 ;  /* 0x0016080601007387 */ /* 0x0009e60000100a00 */
[----:B0-----:R-:W4:Y:S02]  /*20830*/  LDL.LU.64 R4, [R1+0x6678] ;  /* 0x0066780001047983 */ /* 0x001f240000300a00 */
[C---:B----4-:R-:W-:Y:S02]  /*20840*/  HMMA.16816.F32.BF16 R4, R20.reuse, R4, R12 ;  /* 0x000000041404723c */ /* 0x050fe4000004180c */
[----:B------:R-:W2:Y:S01]  /*20850*/  LDL.LU.64 R14, [R1+0x6670] ;  /* 0x00667000010e7983 */ /* 0x000ea20000300a00 */
[----:B------:R-:W2:Y:S11]  /*20860*/  LDL.LU.64 R12, [R1+0x6668] ;  /* 0x00666800010c7983 */ /* 0x000eb60000300a00 */
[----:B------:R-:W-:Y:S09]  /*20870*/  @!UPT UIADD3 URZ, URZ, URZ, URZ ;  /* 0x0000003f3f3ff290 */ /* 0x000ff2000fffe03f */
[----:B------:R0:W-:Y:S01]  /*20880*/  STL.64 [R1+0x15f0], R4 ;  /* 0x0015f00401007387 */ /* 0x0001e20000100a00 */
[----:B------:R-:W-:Y:S03]  /*20890*/  STL.64 [R1+0x15f8], R6 ;  /* 0x0015f80601007387 */ /* 0x000fe60000100a00 */
[----:B0-----:R-:W4:Y:S01]  /*208a0*/  LDL.LU.64 R4, [R1+0x6660] ;  /* 0x0066600001047983 */ /* 0x001f220000300a00 */
[C---:B--2---:R-:W-:Y:S11]  /*208b0*/  HMMA.16816.F32.BF16 R12, R20.reuse, R16, R12 ;  /* 0x00000010140c723c */ /* 0x044ff6000004180c */
[----:B------:R-:W-:Y:S11]  /*208c0*/  @!UPT UIADD3 URZ, URZ, URZ, URZ ;  /* 0x0000003f3f3ff290 */ /* 0x000ff6000fffe03f */
[----:B------:R-:W-:Y:S01]  /*208d0*/  @!UPT UIADD3 URZ, URZ, URZ, URZ ;  /* 0x0000003f3f3ff290 */ /* 0x000fe2000fffe03f */
[----:B------:R0:W-:Y:S01]  /*208e0*/  STL.64 [R1+0x15e0], R12 ;  /* 0x0015e00c01007387 */ /* 0x0001e20000100a00 */
[----:B------:R1:W-:Y:S03]  /*208f0*/  STL.64 [R1+0x15e8], R14 ;  /* 0x0015e80e01007387 */ /* 0x0003e60000100a00 */
[----:B0-----:R-:W2:Y:S01]  /*20900*/  LDL.LU.64 R12, [R1+0x6658] ;  /* 0x00665800010c7983 */ /* 0x001ea20000300a00 */
[----:B-1----:R-:W-:Y:S02]  /*20910*/  IMAD.MOV.U32 R15, RZ, RZ, R17 ;  /* 0x000000ffff0f7224 */ /* 0x002fe400078e0011 */
[----:B------:R-:W-:Y:S02]  /*20920*/  IMAD.MOV.U32 R24, RZ, RZ, R19 ;  /* 0x000000ffff187224 */ /* 0x000fe400078e0013 */
[----:B------:R-:W3:Y:S01]  /*20930*/  LDL.LU.64 R16, [R1+0xbb0] ;  /* 0x000bb00001107983 */ /* 0x000ee20000300a00 */
[----:B------:R-:W3:Y:S01]  /*20940*/  LDL.LU.64 R18, [R1+0xbb8] ;  /* 0x000bb80001127983 */ /* 0x000ee20000300a00 */
[----:B------:R-:W-:Y:S03]  /*20950*/  STL [R1+0x6574], R15 ;  /* 0x0065740f01007387 */ /* 0x000fe60000100800 */
[----:B--2---:R0:W-:Y:S04]  /*20960*/  STL.64 [R1+0x6600], R12 ;  /* 0x0066000c01007387 */ /* 0x0041e80000100a00 */
[----:B0-----:R-:W2:Y:S04]  /*20970*/  LDL.64 R12, [R1+0x20] ;  /* 0x00002000010c7983 */ /* 0x001ea80000100a00 */
[----:B--2---:R0:W-:Y:S04]  /*20980*/  STL.64 [R1+0x6608], R12 ;  /* 0x0066080c01007387 */ /* 0x0041e80000100a00 */
[----:B0-----:R-:W2:Y:S04]  /*20990*/  LDL.64 R12, [R1+0x30] ;  /* 0x00003000010c7983 */ /* 0x001ea80000100a00 */
[----:B--2---:R0:W-:Y:S04]  /*209a0*/  STL.64 [R1+0x6618], R12 ;  /* 0x0066180c01007387 */ /* 0x0041e80000100a00 */
[----:B0-----:R-:W2:Y:S01]  /*209b0*/  LDL.LU.64 R12, [R1+0xb80] ;  /* 0x000b8000010c7983 */ /* 0x001ea20000300a00 */
[----:B------:R-:W2:Y:S01]  /*209c0*/  LDL.LU.64 R14, [R1+0xb88] ;  /* 0x000b8800010e7983 */ /* 0x000ea20000300a00 */
[----:B---3--:R-:W-:Y:S02]  /*209d0*/  HMMA.16816.F32.BF16 R16, R20, R8, R16 ;  /* 0x000000081410723c */ /* 0x008fe40000041810 */
[----:B--2---:R-:W-:Y:S01]  /*209e0*/  STL.64 [R1+0x6638], R14 ;  /* 0x0066380e01007387 */ /* 0x004fe20000100a00 */
[----:B------:R0:W-:Y:S03]  /*209f0*/  STL.64 [R1+0x6630], R12 ;  /* 0x0066300c01007387 */ /* 0x0001e60000100a00 */
[----:B0-----:R-:W2:Y:S01]  /*20a00*/  LDL.LU.64 R12, [R1+0xb90] ;  /* 0x000b9000010c7983 */ /* 0x001ea20000300a00 */
[----:B------:R-:W3:Y:S02]  /*20a10*/  LDL.LU.64 R14, [R1+0xb98] ;  /* 0x000b9800010e7983 */ /* 0x000ee40000300a00 */
[----:B------:R-:W-:-:S02]  /*20a20*/  IMAD.MOV.U32 R7, RZ, RZ, R8 ;  /* 0x000000ffff077224 */ /* 0x000fc400078e0008 */
[----:B------:R-:W-:Y:S02]  /*20a30*/  IMAD.MOV.U32 R6, RZ, RZ, R9 ;  /* 0x000000ffff067224 */ /* 0x000fe400078e0009 */
[----:B------:R-:W-:Y:S01]  /*20a40*/  IMAD.MOV.U32 R25, RZ, RZ, R3 ;  /* 0x000000ffff197224 */ /* 0x000fe200078e0003 */
[----:B---3--:R-:W-:Y:S01]  /*20a50*/  STL.64 [R1+0x6650], R14 ;  /* 0x0066500e01007387 */ /* 0x008fe20000100a00 */
[----:B--2---:R0:W-:Y:S03]  /*20a60*/  STL.64 [R1+0x6648], R12 ;  /* 0x0066480c01007387 */ /* 0x0041e60000100a00 */
[----:B0-----:R-:W2:Y:S01]  /*20a70*/  LDL.LU.64 R12, [R1+0xba0] ;  /* 0x000ba000010c7983 */ /* 0x001ea20000300a00 */
[----:B------:R-:W2:Y:S04]  /*20a80*/  LDL.LU.64 R14, [R1+0xba8] ;  /* 0x000ba800010e7983 */ /* 0x000ea80000300a00 */
[----:B------:R-:W-:Y:S02]  /*20a90*/  STL.64 [R1+0x15d0], R16 ;  /* 0x0015d01001007387 */ /* 0x000fe40000100a00 */
[----:B------:R-:W-:Y:S01]  /*20aa0*/  STL.64 [R1+0x15d8], R18 ;  /* 0x0015d81201007387 */ /* 0x000fe20000100a00 */
[----:B------:R-:W3:Y:S01]  /*20ab0*/  LDL.LU.64 R8, [R1+0xb70] ;  /* 0x000b700001087983 */ /* 0x000ee20000300a00 */
[----:B------:R-:W3:Y:S01]  /*20ac0*/  LDL.LU.64 R10, [R1+0xb78] ;  /* 0x000b7800010a7983 */ /* 0x000ee20000300a00 */
[C---:B--2---:R-:W-:Y:S02]  /*20ad0*/  HMMA.16816.F32.BF16 R24, R20.reuse, R24, R12 ;  /* 0x000000181418723c */ /* 0x044fe4000004180c */
[----:B---3--:R-:W-:Y:S01]  /*20ae0*/  STL.64 [R1+0x6628], R10 ;  /* 0x0066280a01007387 */ /* 0x008fe20000100a00 */
[----:B------:R0:W-:Y:S03]  /*20af0*/  STL.64 [R1+0x6620], R8 ;  /* 0x0066200801007387 */ /* 0x0001e60000100a00 */
[----:B0-----:R-:W2:Y:S01]  /*20b00*/  LDL.64 R8, [R1+0x40] ;  /* 0x0000400001087983 */ /* 0x001ea20000100a00 */
[----:B------:R-:W3:Y:S02]  /*20b10*/  LDL.LU.64 R16, [R1+0xb50] ;  /* 0x000b500001107983 */ /* 0x000ee40000300a00 */
[----:B------:R-:W3:Y:S02]  /*20b20*/  LDL.LU.64 R18, [R1+0xb58] ;  /* 0x000b580001127983 */ /* 0x000ee40000300a00 */
[----:B------:R-:W-:Y:S01]  /*20b30*/  STL [R1+0x6570], R7 ;  /* 0x0065700701007387 */ /* 0x000fe20000100800 */
[----:B------:R-:W-:Y:S01]  /*20b40*/  STL [R1+0x656c], R6 ;  /* 0x00656c0601007387 */ /* 0x000fe20000100800 */
[----:B------:R-:W2:Y:S02]  /*20b50*/  LDL.LU.64 R14, [R1+0x6650] ;  /* 0x00665000010e7983 */ /* 0x000ea40000300a00 */
[----:B------:R-:W2:Y:S08]  /*20b60*/  LDL.LU.64 R12, [R1+0x6648] ;  /* 0x00664800010c7983 */ /* 0x000eb00000300a00 */
[----:B------:R0:W-:Y:S01]  /*20b70*/  STL.64 [R1+0x15c0], R24 ;  /* 0x0015c01801007387 */ /* 0x0001e20000100a00 */
[----:B------:R2:W-:Y:S04]  /*20b80*/  STL.64 [R1+0x15c8], R26 ;  /* 0x0015c81a01007387 */ /* 0x0005e80000100a00 */
[----:B0-----:R-:W2:Y:S02]  /*20b90*/  LDL.LU.64 R24, [R1+0x6640] ;  /* 0x0066400001187983 */ /* 0x001ea40000300a00 */
[----:B--2---:R-:W-:Y:S02]  /*20ba0*/  HMMA.16816.F32.BF16 R24, R20, R24, R12 ;  /* 0x000000181418723c */ /* 0x004fe4000004180c */
[----:B------:R-:W2:Y:S01]  /*20bb0*/  LDL.LU.64 R14, [R1+0x6638] ;  /* 0x00663800010e7983 */ /* 0x000ea20000300a00 */
[----:B------:R-:W2:Y:S02]  /*20bc0*/  LDL.LU.64 R12, [R1+0x6630] ;  /* 0x00663000010c7983 */ /* 0x000ea40000300a00 */
[----:B------:R-:W-:-:S02]  /*20bd0*/  IMAD.MOV.U32 R7, RZ, RZ, R8 ;  /* 0x000000ffff077224 */ /* 0x000fc400078e0008 */
[----:B------:R-:W-:Y:S11]  /*20be0*/  IMAD.MOV.U32 R6, RZ, RZ, R9 ;  /* 0x000000ffff067224 */ /* 0x000ff600078e0009 */
[----:B------:R-:W-:Y:S05]  /*20bf0*/  @!UPT UIADD3 URZ, URZ, URZ, URZ ;  /* 0x0000003f3f3ff290 */ /* 0x000fea000fffe03f */
[----:B------:R0:W-:Y:S01]  /*20c00*/  STL.64 [R1+0x15b0], R24 ;  /* 0x0015b01801007387 */ /* 0x0001e20000100a00 */
[----:B------:R1:W-:Y:S03]  /*20c10*/  STL.64 [R1+0x15b8], R26 ;  /* 0x0015b81a01007387 */ /* 0x0003e60000100a00 */
[----:B0-----:R-:W3:Y:S01]  /*20c20*/  LDL.LU.64 R24, [R1+0xb40] ;  /* 0x000b400001187983 */ /* 0x001ee20000300a00 */
[----:B-1----:R-:W3:Y:S02]  /*20c30*/  LDL.LU.64 R26, [R1+0xb48] ;  /* 0x000b4800011a7983 */ /* 0x002ee40000300a00 */
[----:B------:R-:W3:Y:S01]  /*20c40*/  LDL.LU.64 R10, [R1+0x6628] ;  /* 0x00662800010a7983 */ /* 0x000ee20000300a00 */
[C---:B--2---:R-:W-:Y:S01]  /*20c50*/  HMMA.16816.F32.BF16 R12, R20.reuse, R8, R12 ;  /* 0x00000008140c723c */ /* 0x044fe2000004180c */
[----:B------:R-:W3:Y:S11]  /*20c60*/  LDL.LU.64 R8, [R1+0x6620] ;  /* 0x0066200001087983 */ /* 0x000ef60000300a00 */
[----:B------:R-:W-:Y:S11]  /*20c70*/  @!UPT UIADD3 URZ, URZ, URZ, URZ ;  /* 0x0000003f3f3ff290 */ /* 0x000ff6000fffe03f */
[----:B------:R0:W-:Y:S01]  /*20c80*/  STL.64 [R1+0x15a0], R12 ;  /* 0x0015a00c01007387 */ /* 0x0001e20000100a00 */
[----:B------:R-:W-:Y:S03]  /*20c90*/  STL [R1+0x15a8], R14 ;  /* 0x0015a80e01007387 */ /* 0x000fe60000100800 */
[----:B0-----:R-:W3:Y:S01]  /*20ca0*/  LDL.LU.64 R12, [R1+0x6618] ;  /* 0x00661800010c7983 */ /* 0x001ee20000300a00 */
[----:B------:R-:W-:Y:S02]  /*20cb0*/  IMAD.MOV.U32 R3, RZ, RZ, R15 ;  /* 0x000000ffff037224 */ /* 0x000fe400078e000f */
[----:B------:R-:W-:Y:S02]  /*20cc0*/  STL [R1+0x658c], R6 ;  /* 0x00658c0601007387 */ /* 0x000fe40000100800 */
[----:B------:R-:W-:Y:S01]  /*20cd0*/  STL [R1+0x6578], R7 ;  /* 0x0065780701007387 */ /* 0x000fe20000100800 */
[----:B------:R-:W-:Y:S01]  /*20ce0*/  STL [R1+0x5758], R3 ;  /* 0x0057580301007387 */ /* 0x000fe20000100800 */
[C---:B---3--:R-:W-:Y:S11]  /*20cf0*/  HMMA.16816.F32.BF16 R8, R20.reuse, R12, R8 ;  /* 0x0000000c1408723c */ /* 0x048ff60000041808 */
        /* <DEDUP_REMOVED lines=8> */
[----:B------:R-:W-:Y:S01]  /*20d80*/  STL [R1+0x6590], R11 ;  /* 0x0065900b01007387 */ /* 0x000fe20000100800 */
[----:B---3--:R-:W-:Y:S01]  /*20d90*/  HMMA.16816.F32.BF16 R16, R20, R12, R16 ;  /* 0x0000000c1410723c */ /* 0x008fe20000041810 */
[----:B------:R-:W-:-:S02]  /*20da0*/  IMAD.MOV.U32 R29, RZ, RZ, R12 ;  /* 0x000000ffff1d7224 */ /* 0x000fc400078e000c */
[----:B------:R-:W-:Y:S02]  /*20db0*/  IMAD.MOV.U32 R28, RZ, RZ, R13 ;  /* 0x000000ffff1c7224 */ /* 0x000fe400078e000d */
[----:B------:R-:W3:Y:S11]  /*20dc0*/  LDL.LU.64 R12, [R1+0x6600] ;  /* 0x00660000010c7983 */ /* 0x000ef60000300a00 */
[----:B------:R-:W-:Y:S07]  /*20dd0*/  @!UPT UIADD3 URZ, URZ, URZ, URZ ;  /* 0x0000003f3f3ff290 */ /* 0x000fee000fffe03f */
[----:B------:R0:W-:Y:S01]  /*20de0*/  STL.64 [R1+0x1580], R16 ;  /* 0x0015801001007387 */ /* 0x0001e20000100a00 */
[----:B------:R1:W-:Y:S03]  /*20df0*/  STL [R1+0x1588], R18 ;  /* 0x0015881201007387 */ /* 0x0003e60000100800 */
[----:B0-----:R-:W2:Y:S01]  /*20e00*/  LDL.LU.64 R16, [R1+0x65f8] ;  /* 0x0065f80001107983 */ /* 0x001ea20000300a00 */
[----:B------:R-:W-:-:S05]  /*20e10*/  IMAD.MOV.U32 R3, RZ, RZ, R19 ;  /* 0x000000ffff037224 */ /* 0x000fca00078e0013 */
[----:B------:R-:W-:Y:S01]  /*20e20*/  STL [R1+0x575c], R3 ;  /* 0x00575c0301007387 */ /* 0x000fe20000100800 */
[C---:B--2---:R-:W-:Y:S01]  /*20e30*/  HMMA.16816.F32.BF16 R24, R20.reuse, R16, R24 ;  /* 0x000000101418723c */ /* 0x044fe20000041818 */
[----:B------:R-:W-:Y:S02]  /*20e40*/  IMAD.MOV.U32 R7, RZ, RZ, R16 ;  /* 0x000000ffff077224 */ /* 0x000fe400078e0010 */
[----:B------:R-:W-:Y:S11]  /*20e50*/  IMAD.MOV.U32 R15, RZ, RZ, R17 ;  /* 0x000000ffff0f7224 */ /* 0x000ff600078e0011 */
[----:B------:R-:W-:Y:S09]  /*20e60*/  @!UPT UIADD3 URZ, URZ, URZ, URZ ;  /* 0x0000003f3f3ff290 */ /* 0x000ff2000fffe03f */
[----:B------:R-:W-:Y:S01]  /*20e70*/  STL.64 [R1+0x1570], R24 ;  /* 0x0015701801007387 */ /* 0x000fe20000100a00 */
[----:B------:R-:W-:Y:S02]  /*20e80*/  STL.64 [R1+0x1578], R26 ;  /* 0x0015781a01007387 */ /* 0x000fe40000100a00 */
[----:B------:R-:W2:Y:S02]  /*20e90*/  LDL.LU.64 R16, [R1+0xb20] ;  /* 0x000b200001107983 */ /* 0x000ea40000300a00 */
[----:B-1----:R-:W2:Y:S01]  /*20ea0*/  LDL.LU.64 R18, [R1+0xb28] ;  /* 0x000b280001127983 */ /* 0x002ea20000300a00 */
[----:B------:R-:W-:Y:S01]  /*20eb0*/  STL [R1+0x65f0], R7 ;  /* 0x0065f00701007387 */ /* 0x000fe20000100800 */
[----:B----4-:R0:W-:Y:S03]  /*20ec0*/  STL.64 [R1+0x65e8], R4 ;  /* 0x0065e80401007387 */ /* 0x0101e60000100a00 */
[----:B0-----:R-:W2:Y:S01]  /*20ed0*/  LDL.64 R4, [R1] ;  /* 0x0000000001047983 */ /* 0x001ea20000100a00 */
[----:B------:R-:W-:Y:S02]  /*20ee0*/  STL [R1+0x65d0], R15 ;  /* 0x0065d00f01007387 */ /* 0x000fe40000100800 */
[----:B---3--:R0:W-:Y:S02]  /*20ef0*/  STL.64 [R1+0x65c8], R12 ;  /* 0x0065c80c01007387 */ /* 0x0081e40000100a00 */
[----:B0-----:R-:W3:Y:S01]  /*20f00*/  LDL.LU.64 R12, [R1+0xb00] ;  /* 0x000b0000010c7983 */ /* 0x001ee20000300a00 */
[----:B------:R-:W3:Y:S02]  /*20f10*/  LDL.LU.64 R14, [R1+0xb08] ;  /* 0x000b0800010e7983 */ /* 0x000ee40000300a00 */
[----:B------:R-:W4:Y:S02]  /*20f20*/  LDL.LU.64 R24, [R1+0xaa0] ;  /* 0x000aa00001187983 */ /* 0x000f240000300a00 */
[----:B------:R-:W2:Y:S02]  /*20f30*/  LDL.LU.64 R26, [R1+0xaa8] ;  /* 0x000aa800011a7983 */ /* 0x000ea40000300a00 */
[----:B--2---:R-:W-:Y:S01]  /*20f40*/  STL.64 [R1+0x65b0], R26 ;  /* 0x0065b01a01007387 */ /* 0x004fe20000100a00 */
[----:B----4-:R0:W-:Y:S03]  /*20f50*/  STL.64 [R1+0x65a8], R24 ;  /* 0x0065a81801007387 */ /* 0x0101e60000100a00 */
[----:B0-----:R-:W2:Y:S01]  /*20f60*/  LDL.LU.64 R24, [R1+0xad0] ;  /* 0x000ad00001187983 */ /* 0x001ea20000300a00 */
[----:B------:R-:W4:Y:S01]  /*20f70*/  LDL.LU.64 R26, [R1+0xad8] ;  /* 0x000ad800011a7983 */ /* 0x000f220000300a00 */
[----:B------:R-:W-:Y:S01]  /*20f80*/  HMMA.16816.F32.BF16 R16, R20, R4, R16 ;  /* 0x000000041410723c */ /* 0x000fe20000041810 */
[----:B------:R-:W-:-:S02]  /*20f90*/  IMAD.MOV.U32 R11, RZ, RZ, R4 ;  /* 0x000000ffff0b7224 */ /* 0x000fc400078e0004 */
[----:B------:R-:W-:Y:S11]  /*20fa0*/  IMAD.MOV.U32 R6, RZ, RZ, R5 ;  /* 0x000000ffff067224 */ /* 0x000ff600078e0005 */
[----:B------:R-:W-:Y:S10]  /*20fb0*/  @!UPT UIADD3 URZ, URZ, URZ, URZ ;  /* 0x0000003f3f3ff290 */ /* 0x000ff4000fffe03f */
[----:B------:R-:W-:Y:S01]  /*20fc0*/  IMAD.MOV.U32 R3, RZ, RZ, R19 ;  /* 0x000000ffff037224 */ /* 0x000fe200078e0013 */
[----:B----4-:R-:W-:Y:S01]  /*20fd0*/  STL.64 [R1+0x65c0], R26 ;  /* 0x0065c01a01007387 */ /* 0x010fe20000100a00 */
[----:B--2---:R0:W-:Y:S03]  /*20fe0*/  STL.64 [R1+0x65b8], R24 ;  /* 0x0065b81801007387 */ /* 0x0041e60000100a00 */
[----:B0-----:R-:W2:Y:S01]  /*20ff0*/  LDL.LU.64 R24, [R1+0xae0] ;  /* 0x000ae00001187983 */ /* 0x001ea20000300a00 */
[----:B------:R-:W2:Y:S02]  /*21000*/  LDL.LU.64 R26, [R1+0xae8] ;  /* 0x000ae800011a7983 */ /* 0x000ea40000300a00 */
[----:B------:R-:W4:Y:S02]  /*21010*/  LDL.LU R7, [R1+0x65f0] ;  /* 0x0065f00001077983 */ /* 0x000f240000300800 */
[----:B------:R-:W2:Y:S01]  /*21020*/  LDL.LU.64 R4, [R1+0x65e8] ;  /* 0x0065e80001047983 */ /* 0x000ea20000300a00 */
[----:B------:R-:W-:Y:S01]  /*21030*/  STL.64 [R1+0x1560], R16 ;  /* 0x0015601001007387 */ /* 0x000fe20000100a00 */
[----:B------:R0:W-:Y:S03]  /*21040*/  STL [R1+0x1568], R18 ;  /* 0x0015681201007387 */ /* 0x0001e60000100800 */
[----:B0-----:R-:W2:Y:S01]  /*21050*/  LDL.LU.64 R18, [R1+0x65e0] ;  /* 0x0065e00001127983 */ /* 0x001ea20000300a00 */
[----:B------:R-:W3:Y:S02]  /*21060*/  LDL.LU.64 R16, [R1+0x65d8] ;  /* 0x0065d80001107983 */ /* 0x000ee40000300a00 */
[----:B------:R-:W-:Y:S01]  /*21070*/  STL [R1+0x5894], R3 ;  /* 0x0058940301007387 */ /* 0x000fe20000100800 */
[C---:B---3--:R-:W-:Y:S11]  /*21080*/  HMMA.16816.F32.BF16 R12, R20.reuse, R16, R12 ;  /* 0x00000010140c723c */ /* 0x048ff6000004180c */
[----:B------:R-:W-:Y:S11]  /*21090*/  @!UPT UIADD3 URZ, URZ, URZ, URZ ;  /* 0x0000003f3f3ff290 */ /* 0x000ff6000fffe03f */
[----:B------:R-:W-:Y:S01]  /*210a0*/  @!UPT UIADD3 URZ, URZ, URZ, URZ ;  /* 0x0000003f3f3ff290 */ /* 0x000fe2000fffe03f */
[----:B------:R-:W-:Y:S01]  /*210b0*/  STL.64 [R1+0x1550], R12 ;  /* 0x0015500c01007387 */ /* 0x000fe20000100a00 */
[----:B------:R0:W-:Y:S03]  /*210c0*/  STL.64 [R1+0x1558], R14 ;  /* 0x0015580e01007387 */ /* 0x0001e60000100a00 */
[----:B0-----:R-:W3:Y:S01]  /*210d0*/  LDL.LU R15, [R1+0x65d0] ;  /* 0x0065d000010f7983 */ /* 0x001ee20000300800 */
[----:B------:R-:W3:Y:S02]  /*210e0*/  LDL.LU.64 R12, [R1+0x65c8] ;  /* 0x0065c800010c7983 */ /* 0x000ee40000300a00 */
[----:B--2---:R-:W-:Y:S02]  /*210f0*/  STL.64 [R1+0x64c8], R18 ;  /* 0x0064c81201007387 */ /* 0x004fe40000100a00 */
[----:B------:R0:W-:Y:S02]  /*21100*/  STL.64 [R1+0x64c0], R16 ;  /* 0x0064c01001007387 */ /* 0x0001e40000100a00 */
[----:B0-----:R-:W2:Y:S01]  /*21110*/  LDL.64 R16, [R1+0xb0] ;  /* 0x0000b00001107983 */ /* 0x001ea20000100a00 */
[C---:B---3--:R-:W-:Y:S11]  /*21120*/  HMMA.16816.F32.BF16 R24, R20.reuse, R12, R24 ;  /* 0x0000000c1418723c */ /* 0x048ff60000041818 */
[----:B------:R-:W-:Y:S11]  /*21130*/  @!UPT UIADD3 URZ, URZ, URZ, URZ ;  /* 0x0000003f3f3ff290 */ /* 0x000ff6000fffe03f */
[----:B------:R-:W-:Y:S01]  /*21140*/  @!UPT UIADD3 URZ, URZ, URZ, URZ ;  /* 0x0000003f3f3ff290 */ /* 0x000fe2000fffe03f */
[----:B------:R-:W-:Y:S01]  /*21150*/  STL.64 [R1+0x1540], R24 ;  /* 0x0015401801007387 */ /* 0x000fe20000100a00 */
[----:B------:R0:W-:Y:S03]  /*21160*/  STL.64 [R1+0x1548], R26 ;  /* 0x0015481a01007387 */ /* 0x0001e60000100a00 */
[----:B0-----:R-:W3:Y:S01]  /*21170*/  LDL.LU.64 R26, [R1+0x65c0] ;  /* 0x0065c000011a7983 */ /* 0x001ee20000300a00 */
[----:B------:R-:W3:Y:S02]  /*21180*/  LDL.LU.64 R24, [R1+0x65b8] ;  /* 0x0065b80001187983 */ /* 0x000ee40000300a00 */
[----:B------:R-:W-:Y:S02]  /*21190*/  STL [R1+0x6588], R15 ;  /* 0x0065880f01007387 */ /* 0x000fe40000100800 */
[----:B------:R0:W-:Y:S02]  /*211a0*/  STL.64 [R1+0x6580], R12 ;  /* 0x0065800c01007387 */ /* 0x0001e40000100a00 */
[----:B0-----:R-:W2:Y:S01]  /*211b0*/  LDL.LU.64 R12, [R1+0xb30] ;  /* 0x000b3000010c7983 */ /* 0x001ea20000300a00 */
[----:B------:R-:W2:Y:S01]  /*211c0*/  LDL.LU.64 R14, [R1+0xb38] ;  /* 0x000b3800010e7983 */ /* 0x000ea20000300a00 */
[C---:B---3--:R-:W-:Y:S11]  /*211d0*/  HMMA.16816.F32.BF16 R24, R20.reuse, R8, R24 ;  /* 0x000000081418723c */ /* 0x048ff60000041818 */
[----:B------:R-:W-:Y:S11]  /*211e0*/  @!UPT UIADD3 URZ, URZ, URZ, URZ ;  /* 0x0000003f3f3ff290 */ /* 0x000ff6000fffe03f */
[----:B------:R-:W-:Y:S01]  /*211f0*/  @!UPT UIADD3 URZ, URZ, URZ, URZ ;  /* 0x0000003f3f3ff290 */ /* 0x000fe2000fffe03f */
[----:B------:R-:W-:Y:S01]  /*21200*/  STL.64 [R1+0x1530], R24 ;  /* 0x0015301801007387 */ /* 0x000fe20000100a00 */
[----:B------:R0:W-:Y:S03]  /*21210*/  STL.64 [R1+0x1538], R26 ;  /* 0x0015381a01007387 */ /* 0x0001e60000100a00 */
[----:B0-----:R-:W3:Y:S01]  /*21220*/  LDL.LU.64 R26, [R1+0x65b0] ;  /* 0x0065b000011a7983 */ /* 0x001ee20000300a00 */
[----:B------:R-:W3:Y:S02]  /*21230*/  LDL.LU.64 R24, [R1+0x65a8] ;  /* 0x0065a80001187983 */ /* 0x000ee40000300a00 */
[----:B---3--:R-:W-:Y:S01]  /*21240*/  HMMA.16816.F32.BF16 R20, R20, R4, R24 ;  /* 0x000000041414723c */ /* 0x008fe20000041818 */
[----:B------:R-:W3:Y:S01]  /*21250*/  LDL.LU.64 R26, [R1+0x65a0] ;  /* 0x0065a000011a7983 */ /* 0x000ee20000300a00 */
[----:B------:R-:W3:Y:S11]  /*21260*/  LDL.LU.64 R24, [R1+0x6598] ;  /* 0x0065980001187983 */ /* 0x000ef60000300a00 */
[----:B------:R-:W-:Y:S10]  /*21270*/  @!UPT UIADD3 URZ, URZ, URZ, URZ ;  /* 0x0000003f3f3ff290 */ /* 0x000ff4000fffe03f */
[----:B------:R0:W-:Y:S01]  /*21280*/  STL.64 [R1+0x1510], R20 ;  /* 0x0015101401007387 */ /* 0x0001e20000100a00 */
[----:B------:R1:W-:Y:S03]  /*21290*/  STL.64 [R1+0x1518], R22 ;  /* 0x0015181601007387 */ /* 0x0003e60000100a00 */
[----:B0-----:R-:W3:Y:S01]  /*212a0*/  LDL.LU.64 R20, [R1+0xb60] ;  /* 0x000b600001147983 */ /* 0x001ee20000300a00 */
[----:B-1----:R-:W3:Y:S02]  /*212b0*/  LDL.LU.64 R22, [R1+0xb68] ;  /* 0x000b680001167983 */ /* 0x002ee40000300a00 */
[----:B------:R-:W-:Y:S02]  /*212c0*/  STL.64 [R1+0x64b8], R4 ;  /* 0x0064b80401007387 */ /* 0x000fe40000100a00 */
[----:B--2---:R-:W-:Y:S02]  /*212d0*/  IMAD.MOV.U32 R2, RZ, RZ, R16 ;  /* 0x000000ffff027224 */ /* 0x004fe400078e0010 */
[----:B------:R-:W-:Y:S01]  /*212e0*/  IMAD.MOV.U32 R0, RZ, RZ, R17 ;  /* 0x000000ffff007224 */ /* 0x000fe200078e0011 */
[----:B---3--:R-:W-:Y:S07]  /*212f0*/  HMMA.16816.F32.BF16 R20, R24, R16, R20 ;  /* 0x000000101814723c */ /* 0x008fee0000041814 */
[----:B------:R-:W-:-:S02]  /*21300*/  IMAD.MOV.U32 R16, RZ, RZ, R11 ;  /* 0x000000ffff107224 */ /* 0x000fc400078e000b */
[----:B------:R-:W-:Y:S11]  /*21310*/  IMAD.MOV.U32 R17, RZ, RZ, R6 ;  /* 0x000000ffff117224 */ /* 0x000ff600078e0006 */
[----:B------:R-:W-:Y:S03]  /*21320*/  @!UPT UIADD3 URZ, URZ, URZ, URZ ;  /* 0x0000003f3f3ff290 */ /* 0x000fe6000fffe03f */
[----:B------:R0:W-:Y:S01]  /*21330*/  STL.64 [R1+0x1500], R20 ;  /* 0x0015001401007387 */ /* 0x0001e20000100a00 */
[----:B------:R-:W-:Y:S02]  /*21340*/  STL.64 [R1+0x1508], R22 ;  /* 0x0015081601007387 */ /* 0x000fe40000100a00 */
[----:B------:R-:W2:Y:S02]  /*21350*/  LDL.LU R11, [R1+0x6590] ;  /* 0x00659000010b7983 */ /* 0x000ea40000300800 */
[----:B------:R-:W3:Y:S01]  /*21360*/  LDL.LU R6, [R1+0x658c] ;  /* 0x00658c0001067983 */ /* 0x000ee20000300800 */
[----:B0-----:R-:W2:Y:S04]  /*21370*/  LDL R20, [R1+0x60] ;  /* 0x0000600001147983 */ /* 0x001ea80000100800 */
[----:B------:R-:W2:Y:S04]  /*21380*/  LDL R21, [R1+0x64] ;  /* 0x0000640001157983 */ /* 0x000ea80000100800 */
[----:B--2---:R0:W-:Y:S04]  /*21390*/  STL.64 [R1+0x6540], R20 ;  /* 0x0065401401007387 */ /* 0x0041e80000100a00 */
[----:B0-----:R-:W2:Y:S04]  /*213a0*/  LDL R20, [R1+0x90] ;  /* 0x0000900001147983 */ /* 0x001ea80000100800 */
[----:B------:R-:W2:Y:S01]  /*213b0*/  LDL R21, [R1+0x94] ;  /* 0x0000940001157983 */ /* 0x000ea20000100800 */
[----:B------:R0:W-:Y:S03]  /*213c0*/  STL.64 [R1+0x64e0], R16 ;  /* 0x0064e01001007387 */ /* 0x0001e60000100a00 */
[----:B0-----:R-:W2:Y:S02]  /*213d0*/  LDL.64 R16, [R1+0xa0] ;  /* 0x0000a00001107983 */ /* 0x001ea40000100a00 */
[----:B--2---:R-:W-:Y:S11]  /*213e0*/  HMMA.16816.F32.BF16 R12, R24, R16, R12 ;  /* 0x00000010180c723c */ /* 0x004ff6000004180c */
[----:B------:R-:W-:Y:S11]  /*213f0*/  @!UPT UIADD3 URZ, URZ, URZ, URZ ;  /* 0x0000003f3f3ff290 */ /* 0x000ff6000fffe03f */
[----:B------:R-:W-:Y:S01]  /*21400*/  @!UPT UIADD3 URZ, URZ, URZ, URZ ;  /* 0x0000003f3f3ff290 */ /* 0x000fe2000fffe03f */
[----:B------:R-:W-:Y:S01]  /*21410*/  STL.64 [R1+0x14f0], R12 ;  /* 0x0014f00c01007387 */ /* 0x000fe20000100a00 */
[----:B------:R0:W-:Y:S03]  /*21420*/  STL.64 [R1+0x14f8], R14 ;  /* 0x0014f80e01007387 */ /* 0x0001e60000100a00 */
[----:B0-----:R-:W2:Y:S01]  /*21430*/  LDL.LU R15, [R1+0x6588] ;  /* 0x00658800010f7983 */ /* 0x001ea20000300800 */
[----:B------:R-:W-:Y:S02]  /*21440*/  IMAD.MOV.U32 R14, RZ, RZ, R16 ;  /* 0x000000ffff0e7224 */ /* 0x000fe400078e0010 */
[----:B------:R-:W-:Y:S02]  /*21450*/  IMAD.MOV.U32 R3, RZ, RZ, R17 ;  /* 0x000000ffff037224 */ /* 0x000fe400078e0011 */
[----:B------:R-:W-:Y:S02]  /*21460*/  IMAD.MOV.U32 R4, RZ, RZ, R11 ;  /* 0x000000ffff047224 */ /* 0x000fe400078e000b */
[----:B------:R-:W-:-:S02]  /*21470*/  IMAD.MOV.U32 R5, RZ, RZ, R10 ;  /* 0x000000ffff057224 */ /* 0x000fc400078e000a */
[----:B----4-:R-:W-:Y:S01]  /*21480*/  IMAD.MOV.U32 R16, RZ, RZ, R7 ;  /* 0x000000ffff107224 */ /* 0x010fe200078e0007 */
[----:B------:R-:W4:Y:S01]  /*21490*/  LDL.LU.64 R12, [R1+0x6580] ;  /* 0x00658000010c7983 */ /* 0x000f220000300a00 */
[----:B------:R-:W3:Y:S02]  /*214a0*/  LDL.LU R7, [R1+0x6578] ;  /* 0x0065780001077983 */ /* 0x000ee40000300800 */
[----:B--2---:R-:W-:Y:S02]  /*214b0*/  IMAD.MOV.U32 R17, RZ, RZ, R15 ;  /* 0x000000ffff117224 */ /* 0x004fe400078e000f */
[----:B------:R-:W2:Y:S01]  /*214c0*/  LDL.LU R15, [R1+0x6574] ;  /* 0x00657400010f7983 */ /* 0x000ea20000300800 */
[----:B------:R-:W-:Y:S02]  /*214d0*/  STL.64 [R1+0x6518], R4 ;  /* 0x0065180401007387 */ /* 0x000fe40000100a00 */
[----:B------:R0:W-:Y:S02]  /*214e0*/  STL.64 [R1+0x64f8], R16 ;  /* 0x0064f81001007387 */ /* 0x0001e40000100a00 */
[----:B0-----:R-:W2:Y:S01]  /*214f0*/  LDL.LU.64 R16, [R1+0xb10] ;  /* 0x000b100001107983 */ /* 0x001ea20000300a00 */
[----:B------:R-:W2:Y:S02]  /*21500*/  LDL.LU.64 R18, [R1+0xb18] ;  /* 0x000b180001127983 */ /* 0x000ea40000300a00 */
[----:B------:R-:W-:Y:S02]  /*21510*/  STL [R1+0x64d8], R14 ;  /* 0x0064d80e01007387 */ /* 0x000fe40000100800 */
[----:B----4-:R-:W-:Y:S01]  /*21520*/  STL.64 [R1+0x64d0], R12 ;  /* 0x0064d00c01007387 */ /* 0x010fe20000100a00 */
[----:B--2---:R-:W-:Y:S11]  /*21530*/  HMMA.16816.F32.BF16 R20, R24, R20, R16 ;  /* 0x000000141814723c */ /* 0x004ff60000041810 */
[----:B------:R-:W-:Y:S11]  /*21540*/  @!UPT UIADD3 URZ, URZ, URZ, URZ ;  /* 0x0000003f3f3ff290 */ /* 0x000ff6000fffe03f */
[----:B------:R-:W-:Y:S01]  /*21550*/  @!UPT UIADD3 URZ, URZ, URZ, URZ ;  /* 0x0000003f3f3ff290 */ /* 0x000fe2000fffe03f */
[----:B------:R0:W-:Y:S01]  /*21560*/  STL.64 [R1+0x14e0], R20 ;  /* 0x0014e01401007387 */ /* 0x0001e20000100a00 */
[----:B------:R-:W-:Y:S02]  /*21570*/  IMAD.MOV.U32 R10, RZ, RZ, R22 ;  /* 0x000000ffff0a7224 */ /* 0x000fe400078e0016 */
[----:B------:R-:W-:Y:S01]  /*21580*/  IMAD.MOV.U32 R11, RZ, RZ, R23 ;  /* 0x000000ffff0b7224 */ /* 0x000fe200078e0017 */
[----:B0-----:R-:W2:Y:S01]  /*21590*/  LDL.LU.64 R20, [R1+0xa90] ;  /* 0x000a900001147983 */ /* 0x001ea20000300a00 */
[----:B------:R-:W4:Y:S03]  /*215a0*/  LDL.LU.64 R22, [R1+0xa98] ;  /* 0x000a980001167983 */ /* 0x000f260000300a00 */
[----:B----4-:R-:W-:Y:S01]  /*215b0*/  STL.64 [R1+0x6550], R22 ;  /* 0x0065501601007387 */ /* 0x010fe20000100a00 */
[----:B--2---:R0:W-:Y:S03]  /*215c0*/  STL.64 [R1+0x6548], R20 ;  /* 0x0065481401007387 */ /* 0x0041e60000100a00 */
[----:B0-----:R-:W2:Y:S01]  /*215d0*/  LDL R20, [R1+0x80] ;  /* 0x0000800001147983 */ /* 0x001ea20000100800 */
[----:B------:R-:W-:-:S02]  /*215e0*/  IMAD.MOV.U32 R21, RZ, RZ, R15 ;  /* 0x000000ffff157224 */ /* 0x000fc400078e000f */
[----:B------:R-:W4:Y:S02]  /*215f0*/  LDL.LU.64 R12, [R1+0xa80] ;  /* 0x000a8000010c7983 */ /* 0x000f240000300a00 */
[----:B------:R-:W2:Y:S02]  /*21600*/  LDL.LU.64 R14, [R1+0xa88] ;  /* 0x000a8800010e7983 */ /* 0x000ea40000300a00 */
[----:B--2---:R-:W-:Y:S01]  /*21610*/  STL.64 [R1+0x6560], R14 ;  /* 0x0065600e01007387 */ /* 0x004fe20000100a00 */
[----:B----4-:R0:W-:Y:S03]  /*21620*/  STL.64 [R1+0x6558], R12 ;  /* 0x0065580c01007387 */ /* 0x0101e60000100a00 */
[----:B0-----:R-:W2:Y:S01]  /*21630*/  LDL.LU.64 R12, [R1+0xaf0] ;  /* 0x000af000010c7983 */ /* 0x001ea20000300a00 */
[----:B------:R-:W2:Y:S02]  /*21640*/  LDL.LU.64 R14, [R1+0xaf8] ;  /* 0x000af800010e7983 */ /* 0x000ea40000300a00 */
[----:B---3--:R-:W-:-:S02]  /*21650*/  IMAD.MOV.U32 R4, RZ, RZ, R7 ;  /* 0x000000ffff047224 */ /* 0x008fc400078e0007 */
[----:B------:R-:W-:Y:S01]  /*21660*/  IMAD.MOV.U32 R5, RZ, RZ, R6 ;  /* 0x000000ffff057224 */ /* 0x000fe200078e0006 */
[----:B------:R-:W3:Y:S01]  /*21670*/  LDL.LU R7, [R1+0x6570] ;  /* 0x0065700001077983 */ /* 0x000ee20000300800 */
[----:B------:R-:W-:Y:S02]  /*21680*/  IMAD.MOV.U32 R16, RZ, RZ, R29 ;  /* 0x000000ffff107224 */ /* 0x000fe400078e001d */
[----:B------:R-:W-:Y:S02]  /*21690*/  IMAD.MOV.U32 R17, RZ, RZ, R28 ;  /* 0x000000ffff117224 */ /* 0x000fe400078e001c */
[----:B------:R-:W4:Y:S01]  /*216a0*/  LDL.LU R6, [R1+0x656c] ;  /* 0x00656c0001067983 */ /* 0x000f220000300800 */
[----:B------:R0:W-:Y:S04]  /*216b0*/  STL.64 [R1+0x6530], R4 ;  /* 0x0065300401007387 */ /* 0x0001e80000100a00 */
[----:B0-----:R-:W3:Y:S04]  /*216c0*/  LDL R4, [R1+0x50] ;  /* 0x0000500001047983 */ /* 0x001ee80000100800 */
[----:B------:R-:W3:Y:S01]  /*216d0*/  LDL R5, [R1+0x54] ;  /* 0x0000540001057983 */ /* 0x000ee20000100800 */
[----:B------:R-:W3:Y:S02]  /*216e0*/  LDL.LU R29, [R1+0x6568] ;  /* 0x00656800011d7983 */ /* 0x000ee40000300800 */
[----:B------:R-:W-:Y:S02]  /*216f0*/  STL.64 [R1+0x6510], R16 ;  /* 0x0065101001007387 */ /* 0x000fe40000100a00 */
[----:B------:R-:W-:Y:S01]  /*21700*/  STL [R1+0x5654], R11 ;  /* 0x0056540b01007387 */ /* 0x000fe20000100800 */
[----:B------:R-:W-:Y:S01]  /*21710*/  STL [R1+0x5650], R10 ;  /* 0x0056500a01007387 */ /* 0x000fe20000100800 */
[----:B--2---:R-:W-:Y:S03]  /*21720*/  HMMA.16816.F32.BF16 R20, R24, R20, R12 ;  /* 0x000000141814723c */ /* 0x004fe6000004180c */
[----:B------:R-:W2:Y:S01]  /*21730*/  LDL.LU.64 R14, [R1+0x6560] ;  /* 0x00656000010e7983 */ /* 0x000ea20000300a00 */
[----:B------:R-:W2:Y:S11]  /*21740*/  LDL.LU.64 R12, [R1+0x6558] ;  /* 0x00655800010c7983 */ /* 0x000eb60000300a00 */
[----:B------:R-:W-:Y:S08]  /*21750*/  @!UPT UIADD3 URZ, URZ, URZ, URZ ;  /* 0x0000003f3f3ff290 */ /* 0x000ff0000fffe03f */
[----:B------:R-:W-:Y:S01]  /*21760*/  STL.64 [R1+0x14d0], R20 ;  /* 0x0014d01401007387 */ /* 0x000fe20000100a00 */
[----:B------:R0:W-:Y:S03]  /*21770*/  STL.64 [R1+0x14d8], R22 ;  /* 0x0014d81601007387 */ /* 0x0001e60000100a00 */
[----:B0-----:R-:W2:Y:S01]  /*21780*/  LDL.LU.64 R22, [R1+0x6550] ;  /* 0x0065500001167983 */ /* 0x001ea20000300a00 */
[----:B------:R-:W2:Y:S02]  /*21790*/  LDL.LU.64 R20, [R1+0x6548] ;  /* 0x0065480001147983 */ /* 0x000ea40000300a00 */
[----:B---3--:R-:W-:Y:S02]  /*217a0*/  IMAD.MOV.U32 R16, RZ, RZ, R7 ;  /* 0x000000ffff107224 */ /* 0x008fe400078e0007 */
[----:B----4-:R-:W-:-:S07]  /*217b0*/  IMAD.MOV.U32 R17, RZ, RZ, R6 ;  /* 0x000000ffff117224 */ /* 0x010fce00078e0006 */
[C---:B--2---:R-:W-:Y:S01]  /*217c0*/  HMMA.16816.F32.BF16 R16, R24.reuse, R16, R20 ;  /* 0x000000101810723c */ /* 0x044fe20000041814 */
[----:B------:R-:W2:Y:S11]  /*217d0*/  LDL.LU.64 R20, [R1+0x6540] ;  /* 0x0065400001147983 */ /* 0x000eb60000300a00 */
[----:B------:R-:W-:Y:S11]  /*217e0*/  @!UPT UIADD3 URZ, URZ, URZ, URZ ;  /* 0x0000003f3f3ff290 */ /* 0x000ff6000fffe03f */
[----:B------:R-:W-:Y:S01]  /*217f0*/  @!UPT UIADD3 URZ, URZ, URZ, URZ ;  /* 0x0000003f3f3ff290 */ /* 0x000fe2000fffe03f */
[----:B------:R-:W-:Y:S02]  /*21800*/  IMAD.MOV.U32 R10, RZ, RZ, R19 ;  /* 0x000000ffff0a7224 */ /* 0x000fe400078e0013 */
[----:B------:R-:W-:Y:S01]  /*21810*/  IMAD.MOV.U32 R11, RZ, RZ, R18 ;  /* 0x000000ffff0b7224 */ /* 0x000fe200078e0012 */
[----:B------:R-:W-:Y:S02]  /*21820*/  STL.64 [R1+0x14c0], R16 ;  /* 0x0014c01001007387 */ /* 0x000fe40000100a00 */
[----:B------:R-:W-:Y:S02]  /*21830*/  STL [R1+0x565c], R10 ;  /* 0x00565c0a01007387 */ /* 0x000fe40000100800 */
[----:B------:R-:W-:Y:S01]  /*21840*/  STL [R1+0x5658], R11 ;  /* 0x0056580b01007387 */ /* 0x000fe20000100800 */
[----:B------:R0:W-:Y:S03]  /*21850*/  STL.64 [R1+0x6538], R8 ;  /* 0x0065380801007387 */ /* 0x0001e60000100a00 */
[----:B0-----:R-:W3:Y:S01]  /*21860*/  LDL.LU.64 R8, [R1+0xa70] ;  /* 0x000a700001087983 */ /* 0x001ee20000300a00 */
[----:B------:R-:W3:Y:S01]  /*21870*/  LDL.LU.64 R10, [R1+0xa78] ;  /* 0x000a7800010a7983 */ /* 0x000ee20000300a00 */
[C---:B--2---:R-:W-:Y:S11]  /*21880*/  HMMA.16816.F32.BF16 R12, R24.reuse, R20, R12 ;  /* 0x00000014180c723c */ /* 0x044ff6000004180c */
[----:B------:R-:W-:Y:S11]  /*21890*/  @!UPT UIADD3 URZ, URZ, URZ, URZ ;  /* 0x0000003f3f3ff290 */ /* 0x000ff6000fffe03f */
[----:B------:R-:W-:Y:S01]  /*218a0*/  @!UPT UIADD3 URZ, URZ, URZ, URZ ;  /* 0x0000003f3f3ff290 */ /* 0x000fe2000fffe03f */
[----:B------:R-:W-:Y:S01]  /*218b0*/  STL.64 [R1+0x14b0], R12 ;  /* 0x0014b00c01007387 */ /* 0x000fe20000100a00 */
[----:B------:R-:W-:Y:S02]  /*218c0*/  STL.64 [R1+0x14b8], R14 ;  /* 0x0014b80e01007387 */ /* 0x000fe40000100a00 */
[----:B------:R-:W2:Y:S02]  /*218d0*/  LDL.LU.64 R16, [R1+0xa40] ;  /* 0x000a400001107983 */ /* 0x000ea40000300a00 */
[----:B------:R-:W4:Y:S02]  /*218e0*/  LDL.LU.64 R18, [R1+0xa48] ;  /* 0x000a480001127983 */ /* 0x000f240000300a00 */
[----:B----4-:R-:W-:Y:S01]  /*218f0*/  STL.64 [R1+0x6528], R18 ;  /* 0x0065281201007387 */ /* 0x010fe20000100a00 */
[----:B--2---:R0:W-:Y:S03]  /*21900*/  STL.64 [R1+0x6520], R16 ;  /* 0x0065201001007387 */ /* 0x0041e60000100a00 */
[----:B0-----:R-:W2:Y:S01]  /*21910*/  LDL.LU.64 R16, [R1+0xa50] ;  /* 0x000a500001107983 */ /* 0x001ea20000300a00 */
[----:B------:R-:W2:Y:S02]  /*21920*/  LDL.LU.64 R18, [R1+0xa58] ;  /* 0x000a580001127983 */ /* 0x000ea40000300a00 */
[----:B------:R-:W4:Y:S02]  /*21930*/  LDL.LU.64 R12, [R1+0xa00] ;  /* 0x000a0000010c7983 */ /* 0x000f240000300a00 */
[----:B------:R-:W2:Y:S01]  /*21940*/  LDL.LU.64 R14, [R1+0xa08] ;  /* 0x000a0800010e7983 */ /* 0x000ea20000300a00 */
[----:B---3--:R-:W-:Y:S01]  /*21950*/  HMMA.16816.F32.BF16 R4, R24, R4, R8 ;  /* 0x000000041804723c */ /* 0x008fe20000041808 */
[----:B--2---:R-:W-:Y:S01]  /*21960*/  STL.64 [R1+0x64f0], R14 ;  /* 0x0064f00e01007387 */ /* 0x004fe20000100a00 */
[----:B----4-:R0:W-:Y:S03]  /*21970*/  STL.64 [R1+0x64e8], R12 ;  /* 0x0064e80c01007387 */ /* 0x0101e60000100a00 */
[----:B0-----:R-:W2:Y:S01]  /*21980*/  LDL.LU.64 R12, [R1+0xa20] ;  /* 0x000a2000010c7983 */ /* 0x001ea20000300a00 */
[----:B------:R-:W3:Y:S03]  /*21990*/  LDL.LU.64 R14, [R1+0xa28] ;  /* 0x000a2800010e7983 */ /* 0x000ee60000300a00 */
[----:B---3--:R-:W-:Y:S01]  /*219a0*/  STL.64 [R1+0x6508], R14 ;  /* 0x0065080e01007387 */ /* 0x008fe20000100a00 */
[----:B--2---:R0:W-:Y:S03]  /*219b0*/  STL.64 [R1+0x6500], R12 ;  /* 0x0065000c01007387 */ /* 0x0041e60000100a00 */
[----:B0-----:R-:W2:Y:S01]  /*219c0*/  LDL.LU.64 R12, [R1+0xa30] ;  /* 0x000a3000010c7983 */ /* 0x001ea20000300a00 */
[----:B------:R-:W2:Y:S02]  /*219d0*/  LDL.LU.64 R14, [R1+0xa38] ;  /* 0x000a3800010e7983 */ /* 0x000ea40000300a00 */
[----:B------:R-:W3:Y:S02]  /*219e0*/  LDL.LU.64 R20, [R1+0x9f0] ;  /* 0x0009f00001147983 */ /* 0x000ee40000300a00 */
[----:B------:R-:W3:Y:S01]  /*219f0*/  LDL.LU.64 R22, [R1+0x9f8] ;  /* 0x0009f80001167983 */ /* 0x000ee20000300a00 */
[----:B------:R-:W4:Y:S04]  /*21a00*/  LDL.LU.64 R8, [R1+0x6538] ;  /* 0x0065380001087983 */ /* 0x000f280000300a00 */
[----:B------:R0:W-:Y:S02]  /*21a10*/  STL.64 [R1+0x14a0], R4 ;  /* 0x0014a00401007387 */ /* 0x0001e40000100a00 */
[----:B0-----:R-:W2:Y:S01]  /*21a20*/  LDL.LU.64 R4, [R1+0x6530] ;  /* 0x0065300001047983 */ /* 0x001ea20000300a00 */
[----:B------:R-:W-:-:S02]  /*21a30*/  IMAD.MOV.U32 R10, RZ, RZ, R6 ;  /* 0x000000ffff0a7224 */ /* 0x000fc400078e0006 */
[----:B------:R-:W-:-:S05]  /*21a40*/  IMAD.MOV.U32 R11, RZ, RZ, R7 ;  /* 0x000000ffff0b7224 */ /* 0x000fca00078e0007 */
[----:B------:R-:W-:Y:S01]  /*21a50*/  STL [R1+0x5664], R11 ;  /* 0x0056640b01007387 */ /* 0x000fe20000100800 */
[----:B------:R-:W-:Y:S01]  /*21a60*/  STL [R1+0x5660], R10 ;  /* 0x0056600a01007387 */ /* 0x000fe20000100800 */
[C---:B--2---:R-:W-:Y:S02]  /*21a70*/  HMMA.16816.F32.BF16 R4, R24.reuse, R4, R16 ;  /* 0x000000041804723c */ /* 0x044fe40000041810 */
[----:B------:R-:W2:Y:S01]  /*21a80*/  LDL.LU.64 R18, [R1+0x6528] ;  /* 0x0065280001127983 */ /* 0x000ea20000300a00 */
[----:B------:R-:W2:Y:S11]  /*21a90*/  LDL.LU.64 R16, [R1+0x6520] ;  /* 0x0065200001107983 */ /* 0x000eb60000300a00 */
[----:B------:R-:W-:Y:S09]  /*21aa0*/  @!UPT UIADD3 URZ, URZ, URZ, URZ ;  /* 0x0000003f3f3ff290 */ /* 0x000ff2000fffe03f */
[----:B------:R0:W-:Y:S01]  /*21ab0*/  STL.64 [R1+0x1490], R4 ;  /* 0x0014900401007387 */ /* 0x0001e20000100a00 */
[----:B------:R2:W-:Y:S03]  /*21ac0*/  STL.64 [R1+0x1498], R6 ;  /* 0x0014980601007387 */ /* 0x0005e60000100a00 */
[----:B0-----:R-:W2:Y:S02]  /*21ad0*/  LDL.LU.64 R4, [R1+0x6518] ;  /* 0x0065180001047983 */ /* 0x001ea40000300a00 */
[C---:B--2---:R-:W-:Y:S02]  /*21ae0*/  HMMA.16816.F32.BF16 R4, R24.reuse, R4, R16 ;  /* 0x000000041804723c */ /* 0x044fe40000041810 */
[----:B------:R-:W2:Y:S11]  /*21af0*/  LDL.LU.64 R16, [R1+0x6510] ;  /* 0x0065100001107983 */ /* 0x000eb60000300a00 */
[----:B------:R-:W-:Y:S11]  /*21b00*/  @!UPT UIADD3 URZ, URZ, URZ, URZ ;  /* 0x0000003f3f3ff290 */ /* 0x000ff6000fffe03f */
[----:B------:R-:W-:Y:S02]  /*21b10*/  IMAD.MOV.U32 R10, RZ, RZ, R7 ;  /* 0x000000ffff0a7224 */ /* 0x000fe400078e0007 */
[----:B------:R-:W-:Y:S01]  /*21b20*/  IMAD.MOV.U32 R11, RZ, RZ, R6 ;  /* 0x000000ffff0b7224 */ /* 0x000fe200078e0006 */
[----:B------:R0:W-:Y:S04]  /*21b30*/  STL.64 [R1+0x1480], R4 ;  /* 0x0014800401007387 */ /* 0x0001e80000100a00 */
[----:B0-----:R-:W3:Y:S01]  /*21b40*/  LDL.LU.64 R4, [R1+0x9d0] ;  /* 0x0009d00001047983 */ /* 0x001ee20000300a00 */
[----:B------:R-:W3:Y:S02]  /*21b50*/  LDL.LU.64 R6, [R1+0x9d8] ;  /* 0x0009d80001067983 */ /* 0x000ee40000300a00 */
[----:B------:R-:W-:Y:S02]  /*21b60*/  STL [R1+0x566c], R10 ;  /* 0x00566c0a01007387 */ /* 0x000fe40000100800 */
[----:B------:R-:W-:Y:S01]  /*21b70*/  STL [R1+0x5668], R11 ;  /* 0x0056680b01007387 */ /* 0x000fe20000100800 */
[C---:B--2---:R-:W-:Y:S01]  /*21b80*/  HMMA.16816.F32.BF16 R16, R24.reuse, R16, R12 ;  /* 0x000000101810723c */ /* 0x044fe2000004180c */
[----:B------:R-:W2:Y:S01]  /*21b90*/  LDL.LU.64 R14, [R1+0x6508] ;  /* 0x00650800010e7983 */ /* 0x000ea20000300a00 */
[----:B------:R-:W2:Y:S11]  /*21ba0*/  LDL.LU.64 R12, [R1+0x6500] ;  /* 0x00650000010c7983 */ /* 0x000eb60000300a00 */
[----:B------:R-:W-:Y:S10]  /*21bb0*/  @!UPT UIADD3 URZ, URZ, URZ, URZ ;  /* 0x0000003f3f3ff290 */ /* 0x000ff4000fffe03f */
[----:B------:R0:W-:Y:S01]  /*21bc0*/  STL.64 [R1+0x1470], R16 ;  /* 0x0014701001007387 */ /* 0x0001e20000100a00 */
[----:B------:R2:W-:Y:S03]  /*21bd0*/  STL.64 [R1+0x1478], R18 ;  /* 0x0014781201007387 */ /* 0x0005e60000100a00 */
[----:B0-----:R-:W2:Y:S02]  /*21be0*/  LDL.LU.64 R16, [R1+0x64f8] ;  /* 0x0064f80001107983 */ /* 0x001ea40000300a00 */
        /* <DEDUP_REMOVED lines=8> */
[----:B------:R-:W2:Y:S01]  /*21c70*/  LDL.LU R14, [R1+0x64d8] ;  /* 0x0064d800010e7983 */ /* 0x000ea20000300800 */
[----:B------:R-:W3:Y:S11]  /*21c80*/  LDL.LU.64 R12, [R1+0x64d0] ;  /* 0x0064d000010c7983 */ /* 0x000ef60000300a00 */
[----:B------:R-:W-:Y:S09]  /*21c90*/  @!UPT UIADD3 URZ, URZ, URZ, URZ ;  /* 0x0000003f3f3ff290 */ /* 0x000ff2000fffe03f */
[----:B------:R-:W-:Y:S01]  /*21ca0*/  STL.64 [R1+0x1450], R16 ;  /* 0x0014501001007387 */ /* 0x000fe20000100a00 */
[----:B------:R0:W-:Y:S03]  /*21cb0*/  STL.64 [R1+0x1458], R18 ;  /* 0x0014581201007387 */ /* 0x0001e60000100a00 */
[----:B0-----:R-:W2:Y:S01]  /*21cc0*/  LDL.LU.64 R18, [R1+0x64c8] ;  /* 0x0064c80001127983 */ /* 0x001ea20000300a00 */
[----:B------:R-:W2:Y:S01]  /*21cd0*/  LDL.LU.64 R16, [R1+0x64c0] ;  /* 0x0064c00001107983 */ /* 0x000ea20000300a00 */
[C---:B---3--:R-:W-:Y:S08]  /*21ce0*/  HMMA.16816.F32.BF16 R4, R24.reuse, R12, R4 ;  /* 0x0000000c1804723c */ /* 0x048ff00000041804 */
[----:B--2---:R-:W-:Y:S01]  /*21cf0*/  HMMA.16816.F32.BF16 R20, R24, R16, R20 ;  /* 0x000000101814723c */ /* 0x004fe20000041814 */
[----:B------:R-:W-:Y:S01]  /*21d00*/  STL.64 [R1+0x6420], R18 ;  /* 0x0064201201007387 */ /* 0x000fe20000100a00 */
[----:B------:R0:W-:Y:S05]  /*21d10*/  STL.64 [R1+0x6418], R16 ;  /* 0x0064181001007387 */ /* 0x0001ea0000100a00 */
[----:B0-----:R-:W-:-:S02]  /*21d20*/  IMAD.MOV.U32 R16, RZ, RZ, R14 ;  /* 0x000000ffff107224 */ /* 0x001fc400078e000e */
[----:B------:R-:W-:Y:S11]  /*21d30*/  IMAD.MOV.U32 R17, RZ, RZ, R3 ;  /* 0x000000ffff117224 */ /* 0x000ff600078e0003 */
[----:B------:R-:W-:Y:S03]  /*21d40*/  @!UPT UIADD3 URZ, URZ, URZ, URZ ;  /* 0x0000003f3f3ff290 */ /* 0x000fe6000fffe03f */
[----:B------:R0:W-:Y:S01]  /*21d50*/  STL.64 [R1+0x1440], R20 ;  /* 0x0014401401007387 */ /* 0x0001e20000100a00 */
[----:B------:R1:W-:Y:S03]  /*21d60*/  STL.64 [R1+0x1448], R22 ;  /* 0x0014481601007387 */ /* 0x0003e60000100a00 */
[----:B0-----:R-:W2:Y:S01]  /*21d70*/  LDL.LU.64 R20, [R1+0x990] ;  /* 0x0009900001147983 */ /* 0x001ea20000300a00 */
[----:B-1----:R-:W2:Y:S02]  /*21d80*/  LDL.LU.64 R22, [R1+0x998] ;  /* 0x0009980001167983 */ /* 0x002ea40000300a00 */
[----:B------:R-:W-:Y:S02]  /*21d90*/  STL.64 [R1+0x64a0], R16 ;  /* 0x0064a01001007387 */ /* 0x000fe40000100a00 */
[----:B------:R0:W-:Y:S01]  /*21da0*/  STL.64 [R1+0x1430], R4 ;  /* 0x0014300401007387 */ /* 0x0001e20000100a00 */
[----:B------:R-:W-:Y:S04]  /*21db0*/  STL.64 [R1+0x1438], R6 ;  /* 0x0014380601007387 */ /* 0x000fe80000100a00 */
[----:B0-----:R-:W2:Y:S01]  /*21dc0*/  LDL.LU.64 R4, [R1+0x64b8] ;  /* 0x0064b80001047983 */ /* 0x001ea20000300a00 */
[----:B------:R-:W-:Y:S02]  /*21dd0*/  STL [R1+0x6400], R12 ;  /* 0x0064000c01007387 */ /* 0x000fe40000100800 */
[----:B------:R0:W-:Y:S02]  /*21de0*/  STL [R1+0x63fc], R13 ;  /* 0x0063fc0d01007387 */ /* 0x0001e40000100800 */
[----:B0-----:R-:W3:Y:S04]  /*21df0*/  LDL.64 R12, [R1+0x90] ;  /* 0x00009000010c7983 */ /* 0x001ee80000100a00 */
[----:B---3--:R0:W-:Y:S04]  /*21e00*/  STL.64 [R1+0x6498], R12 ;  /* 0x0064980c01007387 */ /* 0x0081e80000100a00 */
[----:B0-----:R-:W4:Y:S01]  /*21e10*/  LDL.LU.64 R12, [R1+0x9b0] ;  /* 0x0009b000010c7983 */ /* 0x001f220000300a00 */
[----:B------:R-:W4:Y:S02]  /*21e20*/  LDL.LU.64 R14, [R1+0x9b8] ;  /* 0x0009b800010e7983 */ /* 0x000f240000300a00 */
[C---:B----4-:R-:W-:Y:S11]  /*21e30*/  HMMA.16816.F32.BF16 R12, R24.reuse, R8, R12 ;  /* 0x00000008180c723c */ /* 0x050ff6000004180c */
[----:B------:R-:W-:Y:S11]  /*21e40*/  @!UPT UIADD3 URZ, URZ, URZ, URZ ;  /* 0x0000003f3f3ff290 */ /* 0x000ff6000fffe03f */
[----:B------:R-:W-:Y:S01]  /*21e50*/  @!UPT UIADD3 URZ, URZ, URZ, URZ ;  /* 0x0000003f3f3ff290 */ /* 0x000fe2000fffe03f */
[----:B------:R0:W-:Y:S01]  /*21e60*/  STL.64 [R1+0x1420], R12 ;  /* 0x0014200c01007387 */ /* 0x0001e20000100a00 */
[----:B------:R1:W-:Y:S03]  /*21e70*/  STL.64 [R1+0x1428], R14 ;  /* 0x0014280e01007387 */ /* 0x0003e60000100a00 */
[----:B0-----:R-:W3:Y:S01]  /*21e80*/  LDL.LU.64 R12, [R1+0x9e0] ;  /* 0x0009e000010c7983 */ /* 0x001ee20000300a00 */
[----:B-1----:R-:W4:Y:S01]  /*21e90*/  LDL.LU.64 R14, [R1+0x9e8] ;  /* 0x0009e800010e7983 */ /* 0x002f220000300a00 */
[----:B--2---:R-:W-:Y:S01]  /*21ea0*/  HMMA.16816.F32.BF16 R20, R24, R4, R20 ;  /* 0x000000041814723c */ /* 0x004fe20000041814 */
[----:B------:R-:W0:Y:S04]  /*21eb0*/  LDSM.16.MT88.4 R24, [R29+0x180] ;  /* 0x000180001d18783b */ /* 0x000e280000004200 */
[----:B------:R-:W-:-:S02]  /*21ec0*/  IMAD.MOV.U32 R16, RZ, RZ, R2 ;  /* 0x000000ffff107224 */ /* 0x000fc400078e0002 */
[----:B------:R-:W-:Y:S01]  /*21ed0*/  IMAD.MOV.U32 R17, RZ, RZ, R0 ;  /* 0x000000ffff117224 */ /* 0x000fe200078e0000 */
[----:B----4-:R-:W-:Y:S01]  /*21ee0*/  STL.64 [R1+0x64b0], R14 ;  /* 0x0064b00e01007387 */ /* 0x010fe20000100a00 */
[----:B---3--:R1:W-:Y:S03]  /*21ef0*/  STL.64 [R1+0x64a8], R12 ;  /* 0x0064a80c01007387 */ /* 0x0083e60000100a00 */
[----:B-1----:R-:W2:Y:S01]  /*21f00*/  LDL.LU.64 R12, [R1+0xa10] ;  /* 0x000a1000010c7983 */ /* 0x002ea20000300a00 */
[----:B------:R-:W2:Y:S02]  /*21f10*/  LDL.LU.64 R14, [R1+0xa18] ;  /* 0x000a1800010e7983 */ /* 0x000ea40000300a00 */
[----:B------:R-:W-:Y:S02]  /*21f20*/  STL [R1+0x63f4], R8 ;  /* 0x0063f40801007387 */ /* 0x000fe40000100800 */
[----:B------:R1:W-:Y:S02]  /*21f30*/  STL [R1+0x63f0], R9 ;  /* 0x0063f00901007387 */ /* 0x0003e40000100800 */
[----:B-1----:R-:W3:Y:S01]  /*21f40*/  LDL.LU.64 R8, [R1+0x9a0] ;  /* 0x0009a00001087983 */ /* 0x002ee20000300a00 */
[----:B------:R-:W3:Y:S03]  /*21f50*/  LDL.LU.64 R10, [R1+0x9a8] ;  /* 0x0009a800010a7983 */ /* 0x000ee60000300a00 */
[----:B------:R-:W-:Y:S02]  /*21f60*/  STL.64 [R1+0x1400], R20 ;  /* 0x0014001401007387 */ /* 0x000fe40000100a00 */
[----:B------:R-:W-:Y:S02]  /*21f70*/  STL.64 [R1+0x1408], R22 ;  /* 0x0014081601007387 */ /* 0x000fe40000100a00 */
[----:B------:R-:W2:Y:S04]  /*21f80*/  LDSM.16.MT88.4 R20, [R29+0x100] ;  /* 0x000100001d14783b */ /* 0x000ea80000004200 */
[----:B------:R-:W-:Y:S01]  /*21f90*/  STL [R1+0x63ec], R4 ;  /* 0x0063ec0401007387 */ /* 0x000fe20000100800 */
[----:B------:R1:W-:Y:S03]  /*21fa0*/  STL [R1+0x63e8], R5 ;  /* 0x0063e80501007387 */ /* 0x0003e60000100800 */
[----:B-1----:R-:W4:Y:S01]  /*21fb0*/  LDL.LU.64 R4, [R1+0x9c0] ;  /* 0x0009c00001047983 */ /* 0x002f220000300a00 */
[----:B------:R-:W4:Y:S02]  /*21fc0*/  LDL.LU.64 R6, [R1+0x9c8] ;  /* 0x0009c80001067983 */ /* 0x000f240000300a00 */
[----:B0-----:R-:W-:Y:S02]  /*21fd0*/  STL [R1+0x6404], R25 ;  /* 0x0064041901007387 */ /* 0x001fe40000100800 */
[----:B------:R-:W-:Y:S01]  /*21fe0*/  STL [R1+0x63f8], R26 ;  /* 0x0063f81a01007387 */ /* 0x000fe20000100800 */
[----:B------:R-:W-:Y:S01]  /*21ff0*/  STL [R1+0x63e4], R27 ;  /* 0x0063e41b01007387 */ /* 0x000fe20000100800 */
[----:B------:R0:W-:Y:S03]  /*22000*/  STL [R1+0x6468], R24 ;  /* 0x0064681801007387 */ /* 0x0001e60000100800 */
[----:B0-----:R-:W3:Y:S01]  /*22010*/  LDL.64 R24, [R1+0x80] ;  /* 0x0000800001187983 */ /* 0x001ee20000100a00 */
        /* <DEDUP_REMOVED lines=8> */
[----:B--2---:R-:W-:Y:S02]  /*220a0*/  HMMA.16816.F32.BF16 R16, R20, R16, R12 ;  /* 0x000000101410723c */ /* 0x004fe4000004180c */
[----:B------:R-:W2:Y:S11]  /*220b0*/  LDL.LU.64 R12, [R1+0x6498] ;  /* 0x00649800010c7983 */ /* 0x000eb60000300a00 */
[----:B------:R-:W-:Y:S10]  /*220c0*/  @!UPT UIADD3 URZ, URZ, URZ, URZ ;  /* 0x0000003f3f3ff290 */ /* 0x000ff4000fffe03f */
[----:B------:R0:W-:Y:S01]  /*220d0*/  STL.64 [R1+0x1410], R16 ;  /* 0x0014101001007387 */ /* 0x0001e20000100a00 */
[----:B------:R-:W-:Y:S03]  /*220e0*/  STL.64 [R1+0x1418], R18 ;  /* 0x0014181201007387 */ /* 0x000fe60000100a00 */
[----:B0-----:R-:W2:Y:S04]  /*220f0*/  LDL.64 R16, [R1] ;  /* 0x0000000001107983 */ /* 0x001ea80000100a00 */
[----:B--2---:R0:W-:Y:S04]  /*22100*/  STL.64 [R1+0x6438], R16 ;  /* 0x0064381001007387 */ /* 0x0041e80000100a00 */
[----:B0-----:R-:W2:Y:S04]  /*22110*/  LDL.64 R16, [R1+0x10] ;  /* 0x0000100001107983 */ /* 0x001ea80000100a00 */
[----:B--2---:R0:W-:Y:S04]  /*22120*/  STL.64 [R1+0x6448], R16 ;  /* 0x0064481001007387 */ /* 0x0041e80000100a00 */
[----:B0-----:R-:W2:Y:S04]  /*22130*/  LDL.64 R16, [R1+0x20] ;  /* 0x0000200001107983 */ /* 0x001ea80000100a00 */
[----:B--2---:R0:W-:Y:S04]  /*22140*/  STL.64 [R1+0x6458], R16 ;  /* 0x0064581001007387 */ /* 0x0041e80000100a00 */
[----:B0-----:R-:W2:Y:S01]  /*22150*/  LDL.64 R16, [R1+0x30] ;  /* 0x0000300001107983 */ /* 0x001ea20000100a00 */
[----:B------:R-:W-:-:S03]  /*22160*/  IMAD.MOV.U32 R3, RZ, RZ, R13 ;  /* 0x000000ffff037224 */ /* 0x000fc600078e000d */
[----:B--2---:R4:W-:Y:S02]  /*22170*/  STL.64 [R1+0x6470], R16 ;  /* 0x0064701001007387 */ /* 0x0049e40000100a00 */
[C---:B----4-:R-:W-:Y:S11]  /*22180*/  HMMA.16816.F32.BF16 R16, R20.reuse, R12, R4 ;  /* 0x0000000c1410723c */ /* 0x050ff60000041804 */
[----:B------:R-:W-:Y:S11]  /*22190*/  @!UPT UIADD3 URZ, URZ, URZ, URZ ;  /* 0x0000003f3f3ff290 */ /* 0x000ff6000fffe03f */
[----:B------:R-:W-:Y:S01]  /*221a0*/  @!UPT UIADD3 URZ, URZ, URZ, URZ ;  /* 0x0000003f3f3ff290 */ /* 0x000fe2000fffe03f */
[----:B------:R-:W-:Y:S01]  /*221b0*/  STL.64 [R1+0x13f0], R16 ;  /* 0x0013f01001007387 */ /* 0x000fe20000100a00 */
[----:B------:R3:W-:Y:S02]  /*221c0*/  STL.64 [R1+0x13f8], R18 ;  /* 0x0013f81201007387 */ /* 0x0007e40000100a00 */
[C---:B---3--:R-:W-:Y:S01]  /*221d0*/  HMMA.16816.F32.BF16 R16, R20.reuse, R24, R8 ;  /* 0x000000181410723c */ /* 0x048fe20000041808 */
[----:B------:R-:W-:Y:S02]  /*221e0*/  IMAD.MOV.U32 R6, RZ, RZ, R12 ;  /* 0x000000ffff067224 */ /* 0x000fe400078e000c */
[----:B------:R-:W2:Y:S01]  /*221f0*/  LDL.LU.64 R12, [R1+0x980] ;  /* 0x00098000010c7983 */ /* 0x000ea20000300a00 */
[----:B------:R-:W2:Y:S11]  /*22200*/  LDL.LU.64 R14, [R1+0x988] ;  /* 0x00098800010e7983 */ /* 0x000eb60000300a00 */
[----:B------:R-:W-:Y:S08]  /*22210*/  @!UPT UIADD3 URZ, URZ, URZ, URZ ;  /* 0x0000003f3f3ff290 */ /* 0x000ff0000fffe03f */
[----:B------:R0:W-:Y:S01]  /*22220*/  STL.64 [R1+0x13d0], R16 ;  /* 0x0013d01001007387 */ /* 0x0001e20000100a00 */
[----:B------:R1:W-:Y:S03]  /*22230*/  STL.64 [R1+0x13d8], R18 ;  /* 0x0013d81201007387 */ /* 0x0003e60000100a00 */
[----:B0-----:R-:W3:Y:S01]  /*22240*/  LDL.LU.64 R16, [R1+0x950] ;  /* 0x0009500001107983 */ /* 0x001ee20000300a00 */
[----:B-1----:R-:W4:Y:S02]  /*22250*/  LDL.LU.64 R18, [R1+0x958] ;  /* 0x0009580001127983 */ /* 0x002f240000300a00 */
[----:B------:R-:W-:Y:S02]  /*22260*/  IMAD.MOV.U32 R10, RZ, RZ, R24 ;  /* 0x000000ffff0a7224 */ /* 0x000fe400078e0018 */
[----:B------:R-:W-:Y:S01]  /*22270*/  IMAD.MOV.U32 R7, RZ, RZ, R25 ;  /* 0x000000ffff077224 */ /* 0x000fe200078e0019 */
[----:B----4-:R-:W-:Y:S01]  /*22280*/  STL.64 [R1+0x6480], R18 ;  /* 0x0064801201007387 */ /* 0x010fe20000100a00 */
[----:B---3--:R0:W-:Y:S03]  /*22290*/  STL.64 [R1+0x6478], R16 ;  /* 0x0064781001007387 */ /* 0x0081e60000100a00 */
[----:B0-----:R-:W3:Y:S01]  /*222a0*/  LDL.64 R16, [R1+0x60] ;  /* 0x0000600001107983 */ /* 0x001ee20000100a00 */
[----:B------:R-:W4:Y:S02]  /*222b0*/  LDL.LU.64 R24, [R1+0x940] ;  /* 0x0009400001187983 */ /* 0x000f240000300a00 */
[----:B------:R-:W2:Y:S02]  /*222c0*/  LDL.LU.64 R26, [R1+0x948] ;  /* 0x00094800011a7983 */ /* 0x000ea40000300a00 */
[----:B--2---:R-:W-:Y:S01]  /*222d0*/  STL.64 [R1+0x6490], R26 ;  /* 0x0064901a01007387 */ /* 0x004fe20000100a00 */
[----:B----4-:R0:W-:Y:S03]  /*222e0*/  STL.64 [R1+0x6488], R24 ;  /* 0x0064881801007387 */ /* 0x0101e60000100a00 */
[----:B0-----:R-:W2:Y:S01]  /*222f0*/  LDL.LU.64 R24, [R1+0x970] ;  /* 0x0009700001187983 */ /* 0x001ea20000300a00 */
[----:B------:R-:W2:Y:S02]  /*22300*/  LDL.LU.64 R26, [R1+0x978] ;  /* 0x00097800011a7983 */ /* 0x000ea40000300a00 */
[----:B------:R-:W-:Y:S02]  /*22310*/  STL.64 [R1+0x6460], R6 ;  /* 0x0064600601007387 */ /* 0x000fe40000100a00 */
[----:B------:R-:W4:Y:S02]  /*22320*/  LDL.64 R4, [R1+0x70] ;  /* 0x0000700001047983 */ /* 0x000f240000100a00 */
[----:B---3--:R-:W-:Y:S01]  /*22330*/  IMAD.MOV.U32 R28, RZ, RZ, R16 ;  /* 0x000000ffff1c7224 */ /* 0x008fe200078e0010 */
[C---:B----4-:R-:W-:Y:S08]  /*22340*/  HMMA.16816.F32.BF16 R12, R20.reuse, R4, R12 ;  /* 0x00000004140c723c */ /* 0x050ff0000004180c */
[C---:B--2---:R-:W-:Y:S01]  /*22350*/  HMMA.16816.F32.BF16 R24, R20.reuse, R16, R24 ;  /* 0x000000101418723c */ /* 0x044fe20000041818 */
[----:B------:R-:W-:Y:S11]  /*22360*/  IMAD.MOV.U32 R11, RZ, RZ, R5 ;  /* 0x000000ffff0b7224 */ /* 0x000ff600078e0005 */
[----:B------:R-:W-:Y:S03]  /*22370*/  @!UPT UIADD3 URZ, URZ, URZ, URZ ;  /* 0x0000003f3f3ff290 */ /* 0x000fe6000fffe03f */
[----:B------:R-:W-:Y:S01]  /*22380*/  STL.64 [R1+0x13a0], R12 ;  /* 0x0013a00c01007387 */ /* 0x000fe20000100a00 */
[----:B------:R0:W-:Y:S02]  /*22390*/  STL.64 [R1+0x13a8], R14 ;  /* 0x0013a80e01007387 */ /* 0x0001e40000100a00 */
[----:B0-----:R-:W-:Y:S02]  /*223a0*/  IMAD.MOV.U32 R14, RZ, RZ, R4 ;  /* 0x000000ffff0e7224 */ /* 0x001fe400078e0004 */
[----:B------:R-:W2:Y:S01]  /*223b0*/  LDL.LU.64 R4, [R1+0x930] ;  /* 0x0009300001047983 */ /* 0x000ea20000300a00 */
[----:B------:R-:W2:Y:S02]  /*223c0*/  LDL.LU.64 R6, [R1+0x938] ;  /* 0x0009380001067983 */ /* 0x000ea40000300a00 */
[----:B------:R-:W-:Y:S02]  /*223d0*/  STL.64 [R1+0x6450], R10 ;  /* 0x0064500a01007387 */ /* 0x000fe40000100a00 */
[----:B------:R-:W3:Y:S01]  /*223e0*/  LDL.64 R8, [R1+0x50] ;  /* 0x0000500001087983 */ /* 0x000ee20000100a00 */
[----:B------:R-:W-:Y:S01]  /*223f0*/  STL.64 [R1+0x1330], R24 ;  /* 0x0013301801007387 */ /* 0x000fe20000100a00 */
[----:B------:R0:W-:Y:S02]  /*22400*/  STL.64 [R1+0x1338], R26 ;  /* 0x0013381a01007387 */ /* 0x0001e40000100a00 */
[----:B------:R-:W-:Y:S01]  /*22410*/  IMAD.MOV.U32 R15, RZ, RZ, R17 ;  /* 0x000000ffff0f7224 */ /* 0x000fe200078e0011 */
[----:B0-----:R-:W4:Y:S01]  /*22420*/  LDL.LU.64 R26, [R1+0x6490] ;  /* 0x00649000011a7983 */ /* 0x001f220000300a00 */
[----:B------:R-:W4:Y:S02]  /*22430*/  LDL.LU.64 R24, [R1+0x6488] ;  /* 0x0064880001187983 */ /* 0x000f240000300a00 */
[----:B------:R-:W3:Y:S02]  /*22440*/  LDL.LU.64 R18, [R1+0x6480] ;  /* 0x0064800001127983 */ /* 0x000ee40000300a00 */
[----:B------:R-:W3:Y:S01]  /*22450*/  LDL.LU.64 R16, [R1+0x6478] ;  /* 0x0064780001107983 */ /* 0x000ee20000300a00 */
[----:B------:R-:W-:Y:S01]  /*22460*/  STL.64 [R1+0x6440], R14 ;  /* 0x0064400e01007387 */ /* 0x000fe20000100a00 */
[----:B------:R-:W4:Y:S01]  /*22470*/  LDL.64 R12, [R1+0x40] ;  /* 0x00004000010c7983 */ /* 0x000f220000100a00 */
[C---:B---3--:R-:W-:Y:S11]  /*22480*/  HMMA.16816.F32.BF16 R16, R20.reuse, R8, R16 ;  /* 0x000000081410723c */ /* 0x048ff60000041810 */
[----:B------:R-:W-:Y:S11]  /*22490*/  @!UPT UIADD3 URZ, URZ, URZ, URZ ;  /* 0x0000003f3f3ff290 */ /* 0x000ff6000fffe03f */
[----:B------:R-:W-:Y:S01]  /*224a0*/  @!UPT UIADD3 URZ, URZ, URZ, URZ ;  /* 0x0000003f3f3ff290 */ /* 0x000fe2000fffe03f */
[----:B------:R0:W-:Y:S01]  /*224b0*/  STL.64 [R1+0x1300], R16 ;  /* 0x0013001001007387 */ /* 0x0001e20000100a00 */
[----:B------:R-:W-:Y:S03]  /*224c0*/  STL.64 [R1+0x1308], R18 ;  /* 0x0013081201007387 */ /* 0x000fe60000100a00 */
[----:B0-----:R-:W2:Y:S01]  /*224d0*/  LDL.LU.64 R16, [R1+0x6470] ;  /* 0x0064700001107983 */ /* 0x001ea20000300a00 */
[C---:B----4-:R-:W-:Y:S01]  /*224e0*/  HMMA.16816.F32.BF16 R24, R20.reuse, R12, R24 ;  /* 0x0000000c1418723c */ /* 0x050fe20000041818 */
[----:B------:R-:W-:Y:S02]  /*224f0*/  IMAD.MOV.U32 R2, RZ, RZ, R8 ;  /* 0x000000ffff027224 */ /* 0x000fe400078e0008 */
[----:B------:R-:W-:Y:S02]  /*22500*/  IMAD.MOV.U32 R0, RZ, RZ, R9 ;  /* 0x000000ffff007224 */ /* 0x000fe400078e0009 */
[----:B------:R-:W3:Y:S01]  /*22510*/  LDL.LU.64 R8, [R1+0x920] ;  /* 0x0009200001087983 */ /* 0x000ee20000300a00 */
[----:B------:R-:W3:Y:S02]  /*22520*/  LDL.LU.64 R10, [R1+0x928] ;  /* 0x00092800010a7983 */ /* 0x000ee40000300a00 */
[----:B------:R-:W-:Y:S11]  /*22530*/  IMAD.MOV.U32 R29, RZ, RZ, R13 ;  /* 0x000000ffff1d7224 */ /* 0x000ff600078e000d */
[----:B------:R-:W-:Y:S04]  /*22540*/  @!UPT UIADD3 URZ, URZ, URZ, URZ ;  /* 0x0000003f3f3ff290 */ /* 0x000fe8000fffe03f */
[----:B------:R0:W-:Y:S01]  /*22550*/  STL.64 [R1+0x12d0], R24 ;  /* 0x0012d01801007387 */ /* 0x0001e20000100a00 */
[----:B------:R1:W-:Y:S03]  /*22560*/  STL.64 [R1+0x12d8], R26 ;  /* 0x0012d81a01007387 */ /* 0x0003e60000100a00 */
[----:B0-----:R-:W4:Y:S01]  /*22570*/  LDL.LU R24, [R1+0x6468] ;  /* 0x0064680001187983 */ /* 0x001f220000300800 */
[----:B-1----:R-:W-:Y:S02]  /*22580*/  IMAD.MOV.U32 R27, RZ, RZ, R12 ;  /* 0x000000ffff1b7224 */ /* 0x002fe400078e000c */
[----:B------:R-:W3:Y:S02]  /*22590*/  LDL.LU.64 R12, [R1+0x910] ;  /* 0x00091000010c7983 */ /* 0x000ee40000300a00 */
[----:B------:R-:W3:Y:S01]  /*225a0*/  LDL.LU.64 R14, [R1+0x918] ;  /* 0x00091800010e7983 */ /* 0x000ee20000300a00 */
[C---:B--2---:R-:W-:Y:S11]  /*225b0*/  HMMA.16816.F32.BF16 R4, R20.reuse, R16, R4 ;  /* 0x000000101404723c */ /* 0x044ff60000041804 */
[----:B------:R-:W-:Y:S11]  /*225c0*/  @!UPT UIADD3 URZ, URZ, URZ, URZ ;  /* 0x0000003f3f3ff290 */ /* 0x000ff6000fffe03f */
[----:B------:R-:W-:Y:S01]  /*225d0*/  @!UPT UIADD3 URZ, URZ, URZ, URZ ;  /* 0x0000003f3f3ff290 */ /* 0x000fe2000fffe03f */
[----:B------:R-:W-:Y:S01]  /*225e0*/  STL.64 [R1+0x12a0], R4 ;  /* 0x0012a00401007387 */ /* 0x000fe20000100a00 */
[----:B------:R0:W-:Y:S03]  /*225f0*/  STL.64 [R1+0x12a8], R6 ;  /* 0x0012a80601007387 */ /* 0x0001e60000100a00 */
[----:B0-----:R-:W2:Y:S01]  /*22600*/  LDL.LU.64 R6, [R1+0x6460] ;  /* 0x0064600001067983 */ /* 0x001ea20000300a00 */
[----:B------:R-:W-:Y:S02]  /*22610*/  IMAD.MOV.U32 R4, RZ, RZ, R16 ;  /* 0x000000ffff047224 */ /* 0x000fe400078e0010 */
[----:B------:R-:W-:Y:S02]  /*22620*/  IMAD.MOV.U32 R5, RZ, RZ, R17 ;  /* 0x000000ffff057224 */ /* 0x000fe400078e0011 */
[----:B------:R-:W3:Y:S04]  /*22630*/  LDL.LU.64 R16, [R1+0x6458] ;  /* 0x0064580001107983 */ /* 0x000ee80000300a00 */
[----:B--2---:R-:W-:Y:S01]  /*22640*/  STL.64 [R1+0x6410], R6 ;  /* 0x0064100601007387 */ /* 0x004fe20000100a00 */
[----:B------:R0:W-:Y:S03]  /*22650*/  STL.64 [R1+0x6408], R4 ;  /* 0x0064080401007387 */ /* 0x0001e60000100a00 */
[----:B0-----:R-:W2:Y:S01]  /*22660*/  LDL.LU.64 R4, [R1+0x8f0] ;  /* 0x0008f00001047983 */ /* 0x001ea20000300a00 */
[----:B------:R-:W2:Y:S01]  /*22670*/  LDL.LU.64 R6, [R1+0x8f8] ;  /* 0x0008f80001067983 */ /* 0x000ea20000300a00 */
[C---:B---3--:R-:W-:Y:S02]  /*22680*/  HMMA.16816.F32.BF16 R8, R20.reuse, R16, R8 ;  /* 0x000000101408723c */ /* 0x048fe40000041808 */
[----:B--2---:R-:W-:Y:S01]  /*22690*/  STL.64 [R1+0x6430], R6 ;  /* 0x0064300601007387 */ /* 0x004fe20000100a00 */
[----:B------:R0:W-:Y:S03]  /*226a0*/  STL.64 [R1+0x6428], R4 ;  /* 0x0064280401007387 */ /* 0x0001e60000100a00 */
[----:B0-----:R-:W2:Y:S01]  /*226b0*/  LDL.LU.64 R4, [R1+0x900] ;  /* 0x0009000001047983 */ /* 0x001ea20000300a00 */
[----:B------:R-:W2:Y:S11]  /*226c0*/  LDL.LU.64 R6, [R1+0x908] ;  /* 0x0009080001067983 */ /* 0x000eb60000300a00 */
[----:B------:R-:W-:Y:S05]  /*226d0*/  @!UPT UIADD3 URZ, URZ, URZ, URZ ;  /* 0x0000003f3f3ff290 */ /* 0x000fea000fffe03f */
[----:B------:R0:W-:Y:S02]  /*226e0*/  STL.64 [R1+0x1270], R8 ;  /* 0x0012700801007387 */ /* 0x0001e40000100a00 */
[----:B------:R1:W-:Y:S02]  /*226f0*/  STL.64 [R1+0x1278], R10 ;  /* 0x0012780a01007387 */ /* 0x0003e40000100a00 */
[----:B0-----:R-:W-:Y:S01]  /*22700*/  IMAD.MOV.U32 R8, RZ, RZ, R16 ;  /* 0x000000ffff087224 */ /* 0x001fe200078e0010 */
[----:B-1----:R-:W3:Y:S01]  /*22710*/  LDL.LU.64 R10, [R1+0x6450] ;  /* 0x00645000010a7983 */ /* 0x002ee20000300a00 */
[----:B------:R-:W-:Y:S02]  /*22720*/  IMAD.MOV.U32 R9, RZ, RZ, R17 ;  /* 0x000000ffff097224 */ /* 0x000fe400078e0011 */
[----:B------:R-:W2:Y:S02]  /*22730*/  LDL.LU.64 R16, [R1+0x6448] ;  /* 0x0064480001107983 */ /* 0x000ea40000300a00 */
[C---:B--2---:R-:W-:Y:S01]  /*22740*/  HMMA.16816.F32.BF16 R12, R20.reuse, R16, R12 ;  /* 0x00000010140c723c */ /* 0x044fe2000004180c */
[----:B------:R-:W-:Y:S11]  /*22750*/  IMAD.MOV.U32 R26, RZ, RZ, R17 ;  /* 0x000000ffff1a7224 */ /* 0x000ff600078e0011 */
[----:B------:R-:W-:Y:S11]  /*22760*/  @!UPT UIADD3 URZ, URZ, URZ, URZ ;  /* 0x0000003f3f3ff290 */ /* 0x000ff6000fffe03f */
[----:B------:R0:W-:Y:S01]  /*22770*/  STL.64 [R1+0x1240], R12 ;  /* 0x0012400c01007387 */ /* 0x0001e20000100a00 */
[----:B------:R1:W-:Y:S02]  /*22780*/  STL.64 [R1+0x1248], R14 ;  /* 0x0012480e01007387 */ /* 0x0003e40000100a00 */
[----:B0-----:R-:W-:Y:S01]  /*22790*/  IMAD.MOV.U32 R13, RZ, RZ, R16 ;  /* 0x000000ffff0d7224 */ /* 0x001fe200078e0010 */
[----:B-1----:R-:W2:Y:S01]  /*227a0*/  LDL.LU.64 R14, [R1+0x6440] ;  /* 0x00644000010e7983 */ /* 0x002ea20000300a00 */
[----:B------:R-:W2:Y:S02]  /*227b0*/  LDL.LU.64 R16, [R1+0x6438] ;  /* 0x0064380001107983 */ /* 0x000ea40000300a00 */
[C---:B--2---:R-:W-:Y:S01]  /*227c0*/  HMMA.16816.F32.BF16 R4, R20.reuse, R16, R4 ;  /* 0x000000101404723c */ /* 0x044fe20000041804 */
[----:B------:R-:W-:Y:S02]  /*227d0*/  IMAD.MOV.U32 R25, RZ, RZ, R16 ;  /* 0x000000ffff197224 */ /* 0x000fe400078e0010 */
[----:B------:R-:W-:Y:S11]  /*227e0*/  IMAD.MOV.U32 R12, RZ, RZ, R17 ;  /* 0x000000ffff0c7224 */ /* 0x000ff600078e0011 */
[----:B------:R-:W-:Y:S09]  /*227f0*/  @!UPT UIADD3 URZ, URZ, URZ, URZ ;  /* 0x0000003f3f3ff290 */ /* 0x000ff2000fffe03f */
[----:B------:R-:W-:Y:S01]  /*22800*/  STL.64 [R1+0x1210], R4 ;  /* 0x0012100401007387 */ /* 0x000fe20000100a00 */
[----:B------:R0:W-:Y:S03]  /*22810*/  STL.64 [R1+0x1218], R6 ;  /* 0x0012180601007387 */ /* 0x0001e60000100a00 */
[----:B0-----:R-:W2:Y:S01]  /*22820*/  LDL.LU.64 R6, [R1+0x6430] ;  /* 0x0064300001067983 */ /* 0x001ea20000300a00 */
[----:B------:R-:W2:Y:S02]  /*22830*/  LDL.LU.64 R4, [R1+0x6428] ;  /* 0x0064280001047983 */ /* 0x000ea40000300a00 */
[----:B------:R-:W2:Y:S02]  /*22840*/  LDL.LU.64 R18, [R1+0x6420] ;  /* 0x0064200001127983 */ /* 0x000ea40000300a00 */
[----:B------:R-:W2:Y:S02]  /*22850*/  LDL.LU.64 R16, [R1+0x6418] ;  /* 0x0064180001107983 */ /* 0x000ea40000300a00 */
[----:B--2---:R-:W-:Y:S11]  /*22860*/  HMMA.16816.F32.BF16 R4, R20, R16, R4 ;  /* 0x000000101404723c */ /* 0x004ff60000041804 */
[----:B------:R-:W-:Y:S11]  /*22870*/  @!UPT UIADD3 URZ, URZ, URZ, URZ ;  /* 0x0000003f3f3ff290 */ /* 0x000ff6000fffe03f */
[----:B------:R-:W-:Y:S01]  /*22880*/  @!UPT UIADD3 URZ, URZ, URZ, URZ ;  /* 0x0000003f3f3ff290 */ /* 0x000fe2000fffe03f */
[----:B------:R-:W-:Y:S01]  /*22890*/  STL.64 [R1+0x11a0], R4 ;  /* 0x0011a00401007387 */ /* 0x000fe20000100a00 */
[----:B------:R0:W-:Y:S03]  /*228a0*/  STL.64 [R1+0x11a8], R6 ;  /* 0x0011a80601007387 */ /* 0x0001e60000100a00 */
[----:B0-----:R-:W2:Y:S01]  /*228b0*/  LDL.LU.64 R6, [R1+0x6410] ;  /* 0x0064100001067983 */ /* 0x001ea20000300a00 */
[----:B------:R-:W2:Y:S02]  /*228c0*/  LDL.LU.64 R4, [R1+0x6408] ;  /* 0x0064080001047983 */ /* 0x000ea40000300a00 */
[----:B------:R-:W-:Y:S02]  /*228d0*/  STL.64 [R1+0x62f8], R18 ;  /* 0x0062f81201007387 */ /* 0x000fe40000100a00 */
[----:B------:R0:W-:Y:S02]  /*228e0*/  STL.64 [R1+0x62f0], R16 ;  /* 0x0062f01001007387 */ /* 0x0001e40000100a00 */
[----:B0-----:R-:W-:-:S02]  /*228f0*/  IMAD.MOV.U32 R16, RZ, RZ, R25 ;  /* 0x000000ffff107224 */ /* 0x001fc400078e0019 */
[----:B------:R-:W-:Y:S01]  /*22900*/  IMAD.MOV.U32 R17, RZ, RZ, R12 ;  /* 0x000000ffff117224 */ /* 0x000fe200078e000c */
[----:B------:R-:W4:Y:S01]  /*22910*/  LDL.LU R25, [R1+0x6404] ;  /* 0x0064040001197983 */ /* 0x000f220000300800 */
[----:B------:R-:W2:Y:S03]  /*22920*/  LDL.LU R12, [R1+0x6400] ;  /* 0x00640000010c7983 */ /* 0x000ea60000300800 */
[----:B------:R0:W-:Y:S02]  /*22930*/  STL.64 [R1+0x6308], R16 ;  /* 0x0063081001007387 */ /* 0x0001e40000100a00 */
[----:B0-----:R-:W-:Y:S02]  /*22940*/  IMAD.MOV.U32 R16, RZ, RZ, R13 ;  /* 0x000000ffff107224 */ /* 0x001fe400078e000d */
[----:B------:R-:W-:Y:S01]  /*22950*/  IMAD.MOV.U32 R17, RZ, RZ, R26 ;  /* 0x000000ffff117224 */ /* 0x000fe200078e001a */
[----:B------:R-:W2:Y:S01]  /*22960*/  LDL.LU R13, [R1+0x63fc] ;  /* 0x0063fc00010d7983 */ /* 0x000ea20000300800 */
[----:B------:R-:W4:Y:S03]  /*22970*/  LDL.LU R26, [R1+0x63f8] ;  /* 0x0063f800011a7983 */ /* 0x000f260000300800 */
[----:B------:R0:W-:Y:S02]  /*22980*/  STL.64 [R1+0x6320], R16 ;  /* 0x0063201001007387 */ /* 0x0001e40000100a00 */
[----:B0-----:R-:W-:-:S02]  /*22990*/  IMAD.MOV.U32 R16, RZ, RZ, R8 ;  /* 0x000000ffff107224 */ /* 0x001fc400078e0008 */
[----:B------:R-:W-:Y:S01]  /*229a0*/  IMAD.MOV.U32 R17, RZ, RZ, R9 ;  /* 0x000000ffff117224 */ /* 0x000fe200078e0009 */
[----:B------:R-:W2:Y:S01]  /*229b0*/  LDL.LU R8, [R1+0x63f4] ;  /* 0x0063f40001087983 */ /* 0x000ea20000300800 */
[----:B------:R-:W2:Y:S03]  /*229c0*/  LDL.LU R9, [R1+0x63f0] ;  /* 0x0063f00001097983 */ /* 0x000ea60000300800 */
[----:B------:R0:W-:Y:S04]  /*229d0*/  STL.64 [R1+0x6338], R16 ;  /* 0x0063381001007387 */ /* 0x0001e80000100a00 */
[----:B0-----:R-:W2:Y:S01]  /*229e0*/  LDL.LU.64 R16, [R1+0x8e0] ;  /* 0x0008e00001107983 */ /* 0x001ea20000300a00 */
[----:B------:R-:W2:Y:S02]  /*229f0*/  LDL.LU.64 R18, [R1+0x8e8] ;  /* 0x0008e80001127983 */ /* 0x000ea40000300a00 */
[C---:B--2---:R-:W-:Y:S11]  /*22a00*/  HMMA.16816.F32.BF16 R16, R20.reuse, R12, R16 ;  /* 0x0000000c1410723c */ /* 0x044ff60000041810 */
[----:B------:R-:W-:Y:S11]  /*22a10*/  @!UPT UIADD3 URZ, URZ, URZ, URZ ;  /* 0x0000003f3f3ff290 */ /* 0x000ff6000fffe03f */
[----:B------:R-:W-:Y:S01]  /*22a20*/  @!UPT UIADD3 URZ, URZ, URZ, URZ ;  /* 0x0000003f3f3ff290 */ /* 0x000fe2000fffe03f */
[----:B------:R0:W-:Y:S01]  /*22a30*/  STL.64 [R1+0x1170], R16 ;  /* 0x0011701001007387 */ /* 0x0001e20000100a00 */
[----:B------:R-:W-:Y:S02]  /*22a40*/  STL.64 [R1+0x1178], R18 ;  /* 0x0011781201007387 */ /* 0x000fe40000100a00 */
[----:B0-----:R-:W-:Y:S02]  /*22a50*/  IMAD.MOV.U32 R16, RZ, RZ, R4 ;  /* 0x000000ffff107224 */ /* 0x001fe400078e0004 */
[----:B------:R-:W-:Y:S01]  /*22a60*/  IMAD.MOV.U32 R17, RZ, RZ, R5 ;  /* 0x000000ffff117224 */ /* 0x000fe200078e0005 */
[----:B------:R-:W2:Y:S01]  /*22a70*/  LDL.LU R4, [R1+0x63ec] ;  /* 0x0063ec0001047983 */ /* 0x000ea20000300800 */
[----:B------:R-:W2:Y:S03]  /*22a80*/  LDL.LU R5, [R1+0x63e8] ;  /* 0x0063e80001057983 */ /* 0x000ea60000300800 */
[----:B------:R0:W-:Y:S04]  /*22a90*/  STL.64 [R1+0x6350], R16 ;  /* 0x0063501001007387 */ /* 0x0001e80000100a00 */
[----:B0-----:R-:W2:Y:S01]  /*22aa0*/  LDL.LU.64 R16, [R1+0x8d0] ;  /* 0x0008d00001107983 */ /* 0x001ea20000300a00 */
[----:B------:R-:W2:Y:S02]  /*22ab0*/  LDL.LU.64 R18, [R1+0x8d8] ;  /* 0x0008d80001127983 */ /* 0x000ea40000300a00 */
[----:B------:R-:W-:Y:S01]  /*22ac0*/  STL.64 [R1+0x6300], R12 ;  /* 0x0063000c01007387 */ /* 0x000fe20000100a00 */
[C---:B--2---:R-:W-:Y:S11]  /*22ad0*/  HMMA.16816.F32.BF16 R16, R20.reuse, R8, R16 ;  /* 0x000000081410723c */ /* 0x044ff60000041810 */
[----:B------:R-:W-:Y:S11]  /*22ae0*/  @!UPT UIADD3 URZ, URZ, URZ, URZ ;  /* 0x0000003f3f3ff290 */ /* 0x000ff6000fffe03f */
[----:B------:R-:W-:Y:S01]  /*22af0*/  @!UPT UIADD3 URZ, URZ, URZ, URZ ;  /* 0x0000003f3f3ff290 */ /* 0x000fe2000fffe03f */
[----:B------:R0:W-:Y:S01]  /*22b00*/  STL.64 [R1+0x1140], R16 ;  /* 0x0011401001007387 */ /* 0x0001e20000100a00 */
[----:B------:R-:W-:Y:S02]  /*22b10*/  STL.64 [R1+0x1148], R18 ;  /* 0x0011481201007387 */ /* 0x000fe40000100a00 */
[----:B0-----:R-:W-:Y:S02]  /*22b20*/  IMAD.MOV.U32 R16, RZ, RZ, R27 ;  /* 0x000000ffff107224 */ /* 0x001fe400078e001b */
[----:B------:R-:W-:Y:S01]  /*22b30*/  IMAD.MOV.U32 R17, RZ, RZ, R29 ;  /* 0x000000ffff117224 */ /* 0x000fe200078e001d */
[----:B------:R-:W4:Y:S01]  /*22b40*/  LDL.LU R27, [R1+0x63e4] ;  /* 0x0063e400011b7983 */ /* 0x000f220000300800 */
[----:B------:R-:W2:Y:S03]  /*22b50*/  LDL.LU R29, [R1+0x63e0] ;  /* 0x0063e000011d7983 */ /* 0x000ea60000300800 */
[----:B------:R0:W-:Y:S04]  /*22b60*/  STL.64 [R1+0x6368], R16 ;  /* 0x0063681001007387 */ /* 0x0001e80000100a00 */
[----:B0-----:R-:W2:Y:S01]  /*22b70*/  LDL.LU.64 R16, [R1+0x8c0] ;  /* 0x0008c00001107983 */ /* 0x001ea20000300a00 */
[----:B------:R-:W2:Y:S02]  /*22b80*/  LDL.LU.64 R18, [R1+0x8c8] ;  /* 0x0008c80001127983 */ /* 0x000ea40000300a00 */
[----:B------:R-:W-:Y:S01]  /*22b90*/  STL.64 [R1+0x62e8], R8 ;  /* 0x0062e80801007387 */ /* 0x000fe20000100a00 */
[----:B--2---:R-:W-:Y:S01]  /*22ba0*/  HMMA.16816.F32.BF16 R16, R20, R4, R16 ;  /* 0x000000041410723c */ /* 0x004fe20000041810 */
[----:B------:R-:W4:Y:S01]  /*22bb0*/  LDL.64 R20, [R1+0xb0] ;  /* 0x0000b00001147983 */ /* 0x000f220000100a00 */
[----:B------:R-:W-:Y:S11]  /*22bc0*/  STL.64 [R1+0x63d8], R4 ;  /* 0x0063d80401007387 */ /* 0x000ff60000100a00 */
[----:B------:R-:W-:Y:S10]  /*22bd0*/  @!UPT UIADD3 URZ, URZ, URZ, URZ ;  /* 0x0000003f3f3ff290 */ /* 0x000ff4000fffe03f */
[----:B------:R0:W-:Y:S01]  /*22be0*/  STL.64 [R1+0x1100], R16 ;  /* 0x0011001001007387 */ /* 0x0001e20000100a00 */
[----:B------:R-:W-:Y:S02]  /*22bf0*/  STL.64 [R1+0x1108], R18 ;  /* 0x0011081201007387 */ /* 0x000fe40000100a00 */
[----:B0-----:R-:W-:Y:S02]  /*22c00*/  IMAD.MOV.U32 R16, RZ, RZ, R2 ;  /* 0x000000ffff107224 */ /* 0x001fe400078e0002 */
[----:B------:R-:W-:-:S05]  /*22c10*/  IMAD.MOV.U32 R17, RZ, RZ, R0 ;  /* 0x000000ffff117224 */ /* 0x000fca00078e0000 */
[----:B------:R0:W-:Y:S04]  /*22c20*/  STL.64 [R1+0x6380], R16 ;  /* 0x0063801001007387 */ /* 0x0001e80000100a00 */
[----:B0-----:R-:W4:Y:S01]  /*22c30*/  LDL.LU.64 R16, [R1+0x8b0] ;  /* 0x0008b00001107983 */ /* 0x001f220000300a00 */
[----:B------:R-:W4:Y:S02]  /*22c40*/  LDL.LU.64 R18, [R1+0x8b8] ;  /* 0x0008b80001127983 */ /* 0x000f240000300a00 */
[----:B------:R-:W-:Y:S02]  /*22c50*/  IMAD.MOV.U32 R8, RZ, RZ, R28 ;  /* 0x000000ffff087224 */ /* 0x000fe400078e001c */
[----:B------:R-:W-:Y:S01]  /*22c60*/  IMAD.MOV.U32 R9, RZ, RZ, R15 ;  /* 0x000000ffff097224 */ /* 0x000fe200078e000f */
[----:B----4-:R-:W-:Y:S11]  /*22c70*/  HMMA.16816.F32.BF16 R16, R24, R20, R16 ;  /* 0x000000141810723c */ /* 0x010ff60000041810 */
[----:B------:R-:W-:Y:S11]  /*22c80*/  @!UPT UIADD3 URZ, URZ, URZ, URZ ;  /* 0x0000003f3f3ff290 */ /* 0x000ff6000fffe03f */
[----:B------:R-:W-:Y:S01]  /*22c90*/  @!UPT UIADD3 URZ, URZ, URZ, URZ ;  /* 0x0000003f3f3ff290 */ /* 0x000fe2000fffe03f */
[----:B------:R-:W-:Y:S01]  /*22ca0*/  STL.64 [R1+0x10d0], R16 ;  /* 0x0010d01001007387 */ /* 0x000fe20000100a00 */
[----:B------:R-:W-:Y:S02]  /*22cb0*/  STL.64 [R1+0x10d8], R18 ;  /* 0x0010d81201007387 */ /* 0x000fe40000100a00 */
[----:B------:R0:W-:Y:S02]  /*22cc0*/  STL.64 [R1+0x6388], R8 ;  /* 0x0063880801007387 */ /* 0x0001e40000100a00 */
[----:B0-----:R-:W-:Y:S02]  /*22cd0*/  IMAD.MOV.U32 R8, RZ, RZ, R14 ;  /* 0x000000ffff087224 */ /* 0x001fe400078e000e */
[----:B---3--:R-:W-:-:S05]  /*22ce0*/  IMAD.MOV.U32 R9, RZ, RZ, R11 ;  /* 0x000000ffff097224 */ /* 0x008fca00078e000b */
[----:B------:R0:W-:Y:S02]  /*22cf0*/  STL.64 [R1+0x63a0], R8 ;  /* 0x0063a00801007387 */ /* 0x0001e40000100a00 */
[----:B0-----:R-:W-:Y:S02]  /*22d00*/  IMAD.MOV.U32 R8, RZ, RZ, R10 ;  /* 0x000000ffff087224 */ /* 0x001fe400078e000a */
[----:B------:R-:W-:-:S05]  /*22d10*/  IMAD.MOV.U32 R9, RZ, RZ, R7 ;  /* 0x000000ffff097224 */ /* 0x000fca00078e0007 */
[----:B------:R0:W-:Y:S01]  /*22d20*/  STL.64 [R1+0x63b8], R8 ;  /* 0x0063b80801007387 */ /* 0x0001e20000100a00 */
[----:B------:R-:W2:Y:S02]  /*22d30*/  LDL.LU.64 R4, [R1+0x8a0] ;  /* 0x0008a00001047983 */ /* 0x000ea40000300a00 */
[----:B0-----:R-:W-:Y:S02]  /*22d40*/  IMAD.MOV.U32 R8, RZ, RZ, R6 ;  /* 0x000000ffff087224 */ /* 0x001fe400078e0006 */
[----:B------:R-:W-:Y:S01]  /*22d50*/  IMAD.MOV.U32 R9, RZ, RZ, R3 ;  /* 0x000000ffff097224 */ /* 0x000fe200078e0003 */
[----:B------:R-:W2:Y:S04]  /*22d60*/  LDL.LU.64 R6, [R1+0x8a8] ;  /* 0x0008a80001067983 */ /* 0x000ea80000300a00 */
[----:B------:R0:W-:Y:S04]  /*22d70*/  STL.64 [R1+0x63d0], R8 ;  /* 0x0063d00801007387 */ /* 0x0001e80000100a00 */
[----:B0-----:R-:W2:Y:S01]  /*22d80*/  LDL.64 R8, [R1+0xa0] ;  /* 0x0000a00001087983 */ /* 0x001ea20000100a00 */
[----:B------:R-:W3:Y:S02]  /*22d90*/  LDL.LU.64 R16, [R1+0x860] ;  /* 0x0008600001107983 */ /* 0x000ee40000300a00 */
[----:B------:R-:W4:Y:S02]  /*22da0*/  LDL.LU.64 R18, [R1+0x868] ;  /* 0x0008680001127983 */ /* 0x000f240000300a00 */
[----:B----4-:R-:W-:Y:S01]  /*22db0*/  STL.64 [R1+0x6398], R18 ;  /* 0x0063981201007387 */ /* 0x010fe20000100a00 */
[----:B---3--:R0:W-:Y:S03]  /*22dc0*/  STL.64 [R1+0x6390], R16 ;  /* 0x0063901001007387 */ /* 0x0081e60000100a00 */
[----:B0-----:R-:W3:Y:S01]  /*22dd0*/  LDL.LU.64 R16, [R1+0x870] ;  /* 0x0008700001107983 */ /* 0x001ee20000300a00 */
[----:B------:R-:W4:Y:S03]  /*22de0*/  LDL.LU.64 R18, [R1+0x878] ;  /* 0x0008780001127983 */ /* 0x000f260000300a00 */
[----:B----4-:R-:W-:Y:S01]  /*22df0*/  STL.64 [R1+0x63b0], R18 ;  /* 0x0063b01201007387 */ /* 0x010fe20000100a00 */
[----:B---3--:R0:W-:Y:S03]  /*22e00*/  STL.64 [R1+0x63a8], R16 ;  /* 0x0063a81001007387 */ /* 0x0081e60000100a00 */
[----:B0-----:R-:W3:Y:S01]  /*22e10*/  LDL.LU.64 R16, [R1+0x880] ;  /* 0x0008800001107983 */ /* 0x001ee20000300a00 */
[----:B------:R-:W4:Y:S03]  /*22e20*/  LDL.LU.64 R18, [R1+0x888] ;  /* 0x0008880001127983 */ /* 0x000f260000300a00 */
[----:B----4-:R-:W-:Y:S01]  /*22e30*/  STL.64 [R1+0x63c8], R18 ;  /* 0x0063c81201007387 */ /* 0x010fe20000100a00 */
[----:B---3--:R0:W-:Y:S03]  /*22e40*/  STL.64 [R1+0x63c0], R16 ;  /* 0x0063c01001007387 */ /* 0x0081e60000100a00 */
[----:B0-----:R-:W3:Y:S01]  /*22e50*/  LDL.LU.64 R16, [R1+0x890] ;  /* 0x0008900001107983 */ /* 0x001ee20000300a00 */
[----:B------:R-:W3:Y:S02]  /*22e60*/  LDL.LU.64 R18, [R1+0x898] ;  /* 0x0008980001127983 */ /* 0x000ee40000300a00 */
[----:B------:R-:W4:Y:S02]  /*22e70*/  LDL.LU.64 R12, [R1+0x800] ;  /* 0x00080000010c7983 */ /* 0x000f240000300a00 */
[----:B------:R-:W2:Y:S02]  /*22e80*/  LDL.LU.64 R14, [R1+0x808] ;  /* 0x00080800010e7983 */ /* 0x000ea40000300a00 */
[----:B--2---:R-:W-:Y:S01]  /*22e90*/  STL.64 [R1+0x6318], R14 ;  /* 0x0063180e01007387 */ /* 0x004fe20000100a00 */
[----:B----4-:R0:W-:Y:S03]  /*22ea0*/  STL.64 [R1+0x6310], R12 ;  /* 0x0063100c01007387 */ /* 0x0101e60000100a00 */
[----:B0-----:R-:W2:Y:S01]  /*22eb0*/  LDL.LU.64 R12, [R1+0x810] ;  /* 0x00081000010c7983 */ /* 0x001ea20000300a00 */
[----:B------:R-:W4:Y:S03]  /*22ec0*/  LDL.LU.64 R14, [R1+0x818] ;  /* 0x00081800010e7983 */ /* 0x000f260000300a00 */
[----:B----4-:R-:W-:Y:S01]  /*22ed0*/  STL.64 [R1+0x6330], R14 ;  /* 0x0063300e01007387 */ /* 0x010fe20000100a00 */
[----:B--2---:R0:W-:Y:S03]  /*22ee0*/  STL.64 [R1+0x6328], R12 ;  /* 0x0063280c01007387 */ /* 0x0041e60000100a00 */
[----:B0-----:R-:W2:Y:S01]  /*22ef0*/  LDL.LU.64 R12, [R1+0x820] ;  /* 0x00082000010c7983 */ /* 0x001ea20000300a00 */
[----:B------:R-:W4:Y:S03]  /*22f00*/  LDL.LU.64 R14, [R1+0x828] ;  /* 0x00082800010e7983 */ /* 0x000f260000300a00 */
[----:B----4-:R-:W-:Y:S01]  /*22f10*/  STL.64 [R1+0x6348], R14 ;  /* 0x0063480e01007387 */ /* 0x010fe20000100a00 */
[----:B--2---:R0:W-:Y:S03]  /*22f20*/  STL.64 [R1+0x6340], R12 ;  /* 0x0063400c01007387 */ /* 0x0041e60000100a00 */
[----:B0-----:R-:W2:Y:S01]  /*22f30*/  LDL.LU.64 R12, [R1+0x830] ;  /* 0x00083000010c7983 */ /* 0x001ea20000300a00 */
[----:B------:R-:W4:Y:S01]  /*22f40*/  LDL.LU.64 R14, [R1+0x838] ;  /* 0x00083800010e7983 */ /* 0x000f220000300a00 */
[----:B------:R-:W-:Y:S02]  /*22f50*/  HMMA.16816.F32.BF16 R4, R24, R8, R4 ;  /* 0x000000081804723c */ /* 0x000fe40000041804 */
[----:B----4-:R-:W-:Y:S01]  /*22f60*/  STL.64 [R1+0x6360], R14 ;  /* 0x0063600e01007387 */ /* 0x010fe20000100a00 */
[----:B--2---:R0:W-:Y:S03]  /*22f70*/  STL.64 [R1+0x6358], R12 ;  /* 0x0063580c01007387 */ /* 0x0041e60000100a00 */
[----:B0-----:R-:W2:Y:S01]  /*22f80*/  LDL.LU.64 R12, [R1+0x840] ;  /* 0x00084000010c7983 */ /* 0x001ea20000300a00 */
[----:B------:R-:W4:Y:S02]  /*22f90*/  LDL.LU.64 R14, [R1+0x848] ;  /* 0x00084800010e7983 */ /* 0x000f240000300a00 */
[----:B------:R-:W-:-:S02]  /*22fa0*/  IMAD.MOV.U32 R2, RZ, RZ, R20 ;  /* 0x000000ffff027224 */ /* 0x000fc400078e0014 */
[----:B------:R-:W-:Y:S02]  /*22fb0*/  IMAD.MOV.U32 R0, RZ, RZ, R21 ;  /* 0x000000ffff007224 */ /* 0x000fe400078e0015 */
[----:B------:R-:W-:Y:S01]  /*22fc0*/  IMAD.MOV.U32 R3, RZ, RZ, R9 ;  /* 0x000000ffff037224 */ /* 0x000fe200078e0009 */
[----:B----4-:R-:W-:Y:S01]  /*22fd0*/  STL.64 [R1+0x6378], R14 ;  /* 0x0063780e01007387 */ /* 0x010fe20000100a00 */
[----:B--2---:R0:W-:Y:S03]  /*22fe0*/  STL.64 [R1+0x6370], R12 ;  /* 0x0063700c01007387 */ /* 0x0041e60000100a00 */
[----:B0-----:R-:W2:Y:S01]  /*22ff0*/  LDL.LU.64 R12, [R1+0x850] ;  /* 0x00085000010c7983 */ /* 0x001ea20000300a00 */
[----:B------:R-:W2:Y:S02]  /*23000*/  LDL.LU.64 R14, [R1+0x858] ;  /* 0x00085800010e7983 */ /* 0x000ea40000300a00 */
[----:B------:R-:W4:Y:S02]  /*23010*/  LDL.LU.64 R20, [R1+0x7f0] ;  /* 0x0007f00001147983 */ /* 0x000f240000300a00 */
[----:B------:R-:W4:Y:S01]  /*23020*/  LDL.LU.64 R22, [R1+0x7f8] ;  /* 0x0007f80001167983 */ /* 0x000f220000300a00 */
[----:B------:R0:W-:Y:S01]  /*23030*/  STL.64 [R1+0x10a0], R4 ;  /* 0x0010a00401007387 */ /* 0x0001e20000100a00 */
[----:B------:R1:W-:Y:S03]  /*23040*/  STL.64 [R1+0x10a8], R6 ;  /* 0x0010a80601007387 */ /* 0x0003e60000100a00 */
[----:B0-----:R-:W2:Y:S01]  /*23050*/  LDL.LU.64 R4, [R1+0x63d8] ;  /* 0x0063d80001047983 */ /* 0x001ea20000300a00 */
[----:B-1----:R-:W-:-:S02]  /*23060*/  IMAD.MOV.U32 R6, RZ, RZ, R8 ;  /* 0x000000ffff067224 */ /* 0x002fc400078e0008 */
[----:B------:R-:W3:Y:S02]  /*23070*/  LDL.LU.64 R8, [R1+0x63d0] ;  /* 0x0063d00001087983 */ /* 0x000ee40000300a00 */
[C---:B---3--:R-:W-:Y:S01]  /*23080*/  HMMA.16816.F32.BF16 R8, R24.reuse, R8, R16 ;  /* 0x000000081808723c */ /* 0x048fe20000041810 */
[----:B------:R-:W3:Y:S01]  /*23090*/  LDL.LU.64 R18, [R1+0x63c8] ;  /* 0x0063c80001127983 */ /* 0x000ee20000300a00 */
[----:B------:R-:W3:Y:S11]  /*230a0*/  LDL.LU.64 R16, [R1+0x63c0] ;  /* 0x0063c00001107983 */ /* 0x000ef60000300a00 */
[----:B------:R-:W-:Y:S10]  /*230b0*/  @!UPT UIADD3 URZ, URZ, URZ, URZ ;  /* 0x0000003f3f3ff290 */ /* 0x000ff4000fffe03f */
[----:B------:R0:W-:Y:S01]  /*230c0*/  STL.64 [R1+0x1090], R8 ;  /* 0x0010900801007387 */ /* 0x0001e20000100a00 */
[----:B------:R3:W-:Y:S03]  /*230d0*/  STL.64 [R1+0x1098], R10 ;  /* 0x0010980a01007387 */ /* 0x0007e60000100a00 */
[----:B0-----:R-:W3:Y:S02]  /*230e0*/  LDL.LU.64 R8, [R1+0x63b8] ;  /* 0x0063b80001087983 */ /* 0x001ee40000300a00 */
[C---:B---3--:R-:W-:Y:S02]  /*230f0*/  HMMA.16816.F32.BF16 R8, R24.reuse, R8, R16 ;  /* 0x000000081808723c */ /* 0x048fe40000041810 */
[----:B------:R-:W3:Y:S01]  /*23100*/  LDL.LU.64 R18, [R1+0x63b0] ;  /* 0x0063b00001127983 */ /* 0x000ee20000300a00 */
[----:B------:R-:W3:Y:S11]  /*23110*/  LDL.LU.64 R16, [R1+0x63a8] ;  /* 0x0063a80001107983 */ /* 0x000ef60000300a00 */
[----:B------:R-:W-:Y:S09]  /*23120*/  @!UPT UIADD3 URZ, URZ, URZ, URZ ;  /* 0x0000003f3f3ff290 */ /* 0x000ff2000fffe03f */
        /* <DEDUP_REMOVED lines=11> */
[----:B------:R-:W2:Y:S11]  /*231e0*/  LDL.LU.64 R16, [R1+0x6380] ;  /* 0x0063800001107983 */ /* 0x000eb60000300a00 */
[----:B------:R-:W-:Y:S10]  /*231f0*/  @!UPT UIADD3 URZ, URZ, URZ, URZ ;  /* 0x0000003f3f3ff290 */ /* 0x000ff4000fffe03f */
[----:B------:R0:W-:Y:S01]  /*23200*/  STL.64 [R1+0x1000], R8 ;  /* 0x0010000801007387 */ /* 0x0001e20000100a00 */
[----:B------:R1:W-:Y:S03]  /*23210*/  STL.64 [R1+0x1008], R10 ;  /* 0x0010080a01007387 */ /* 0x0003e60000100a00 */
[----:B0-----:R-:W3:Y:S01]  /*23220*/  LDL.LU.64 R8, [R1+0x7e0] ;  /* 0x0007e00001087983 */ /* 0x001ee20000300a00 */
[----:B-1----:R-:W3:Y:S01]  /*23230*/  LDL.LU.64 R10, [R1+0x7e8] ;  /* 0x0007e800010a7983 */ /* 0x002ee20000300a00 */
        /* <DEDUP_REMOVED lines=36> */
[----:B------:R-:W3:Y:S11]  /*23480*/  LDL.LU.64 R12, [R1+0x6300] ;  /* 0x00630000010c7983 */ /* 0x000ef60000300a00 */
[----:B------:R-:W-:Y:S10]  /*23490*/  @!UPT UIADD3 URZ, URZ, URZ, URZ ;  /* 0x0000003f3f3ff290 */ /* 0x000ff4000fffe03f */
[----:B------:R-:W-:Y:S01]  /*234a0*/  STL.64 [R1+0xe10], R16 ;  /* 0x000e101001007387 */ /* 0x000fe20000100a00 */
[----:B------:R0:W-:Y:S03]  /*234b0*/  STL.64 [R1+0xe18], R18 ;  /* 0x000e181201007387 */ /* 0x0001e60000100a00 */
[----:B0-----:R-:W2:Y:S01]  /*234c0*/  LDL.LU.64 R18, [R1+0x62f8] ;  /* 0x0062f80001127983 */ /* 0x001ea20000300a00 */
[----:B------:R-:W4:Y:S01]  /*234d0*/  LDL.LU.64 R16, [R1+0x62f0] ;  /* 0x0062f00001107983 */ /* 0x000f220000300a00 */
[C---:B---3--:R-:W-:Y:S08]  /*234e0*/  HMMA.16816.F32.BF16 R8, R24.reuse, R12, R8 ;  /* 0x0000000c1808723c */ /* 0x048ff00000041808 */
[----:B----4-:R-:W-:Y:S11]  /*234f0*/  HMMA.16816.F32.BF16 R20, R24, R16, R20 ;  /* 0x000000101814723c */ /* 0x010ff60000041814 */
[----:B------:R-:W-:Y:S11]  /*23500*/  @!UPT UIADD3 URZ, URZ, URZ, URZ ;  /* 0x0000003f3f3ff290 */ /* 0x000ff6000fffe03f */
[----:B------:R-:W-:Y:S01]  /*23510*/  @!UPT UIADD3 URZ, URZ, URZ, URZ ;  /* 0x0000003f3f3ff290 */ /* 0x000fe2000fffe03f */
[----:B------:R0:W-:Y:S01]  /*23520*/  STL.64 [R1+0xdf0], R20 ;  /* 0x000df01401007387 */ /* 0x0001e20000100a00 */
[----:B------:R1:W-:Y:S03]  /*23530*/  STL.64 [R1+0xdf8], R22 ;  /* 0x000df81601007387 */ /* 0x0003e60000100a00 */
[----:B0-----:R-:W3:Y:S01]  /*23540*/  LDL.LU.64 R20, [R1+0x7b0] ;  /* 0x0007b00001147983 */ /* 0x001ee20000300a00 */
[----:B-1----:R-:W3:Y:S02]  /*23550*/  LDL.LU.64 R22, [R1+0x7b8] ;  /* 0x0007b80001167983 */ /* 0x002ee40000300a00 */
[----:B--2---:R-:W-:Y:S02]  /*23560*/  STL.64 [R1+0x6268], R18 ;  /* 0x0062681201007387 */ /* 0x004fe40000100a00 */
[----:B------:R0:W-:Y:S02]  /*23570*/  STL.64 [R1+0x6260], R16 ;  /* 0x0062601001007387 */ /* 0x0001e40000100a00 */
[----:B0-----:R-:W-:-:S02]  /*23580*/  IMAD.MOV.U32 R16, RZ, RZ, R6 ;  /* 0x000000ffff107224 */ /* 0x001fc400078e0006 */
[----:B------:R-:W-:-:S05]  /*23590*/  IMAD.MOV.U32 R17, RZ, RZ, R3 ;  /* 0x000000ffff117224 */ /* 0x000fca00078e0003 */
[----:B------:R0:W-:Y:S04]  /*235a0*/  STL.64 [R1+0x62e0], R16 ;  /* 0x0062e01001007387 */ /* 0x0001e80000100a00 */
[----:B0-----:R-:W2:Y:S01]  /*235b0*/  LDL.LU.64 R16, [R1+0x7d0] ;  /* 0x0007d00001107983 */ /* 0x001ea20000300a00 */
[----:B------:R-:W2:Y:S02]  /*235c0*/  LDL.LU.64 R18, [R1+0x7d8] ;  /* 0x0007d80001127983 */ /* 0x000ea40000300a00 */
[----:B------:R0:W-:Y:S02]  /*235d0*/  STL.64 [R1+0xdd0], R8 ;  /* 0x000dd00801007387 */ /* 0x0001e40000100a00 */
[----:B------:R-:W-:Y:S01]  /*235e0*/  STL.64 [R1+0xdd8], R10 ;  /* 0x000dd80a01007387 */ /* 0x000fe20000100a00 */
[----:B0-----:R-:W2:Y:S01]  /*235f0*/  LDL.LU.64 R8, [R1+0x62e8] ;  /* 0x0062e80001087983 */ /* 0x001ea20000300a00 */
[----:B------:R-:W-:Y:S02]  /*23600*/  STL [R1+0x6248], R12 ;  /* 0x0062480c01007387 */ /* 0x000fe40000100800 */
[----:B------:R2:W-:Y:S01]  /*23610*/  STL [R1+0x6244], R13 ;  /* 0x0062440d01007387 */ /* 0x0005e20000100800 */
[C---:B---3--:R-:W-:Y:S08]  /*23620*/  HMMA.16816.F32.BF16 R20, R24.reuse, R4, R20 ;  /* 0x000000041814723c */ /* 0x048ff00000041814 */
[----:B--2---:R-:W-:Y:S01]  /*23630*/  HMMA.16816.F32.BF16 R12, R24, R8, R16 ;  /* 0x00000008180c723c */ /* 0x004fe20000041810 */
[----:B------:R-:W2:Y:S01]  /*23640*/  LDL.LU.64 R16, [R1+0x7c0] ;  /* 0x0007c00001107983 */ /* 0x000ea20000300a00 */
[----:B------:R-:W2:Y:S03]  /*23650*/  LDL.LU.64 R18, [R1+0x7c8] ;  /* 0x0007c80001127983 */ /* 0x000ea60000300a00 */
[----:B------:R-:W-:Y:S11]  /*23660*/  LDSM.16.MT88.4 R24, [R29+0x280] ;  /* 0x000280001d18783b */ /* 0x000ff60000004200 */
[----:B------:R-:W-:Y:S07]  /*23670*/  @!UPT UIADD3 URZ, URZ, URZ, URZ ;  /* 0x0000003f3f3ff290 */ /* 0x000fee000fffe03f */
[----:B------:R0:W-:Y:S01]  /*23680*/  STL.64 [R1+0xdc0], R12 ;  /* 0x000dc00c01007387 */ /* 0x0001e20000100a00 */
[----:B------:R1:W-:Y:S03]  /*23690*/  STL.64 [R1+0xdc8], R14 ;  /* 0x000dc80e01007387 */ /* 0x0003e60000100a00 */
[----:B0-----:R-:W3:Y:S01]  /*236a0*/  LDL.LU.64 R12, [R1+0x7a0] ;  /* 0x0007a000010c7983 */ /* 0x001ee20000300a00 */
[----:B-1----:R-:W3:Y:S02]  /*236b0*/  LDL.LU.64 R14, [R1+0x7a8] ;  /* 0x0007a800010e7983 */ /* 0x002ee40000300a00 */
[----:B------:R-:W-:Y:S02]  /*236c0*/  STL [R1+0x623c], R8 ;  /* 0x00623c0801007387 */ /* 0x000fe40000100800 */
[----:B------:R-:W-:Y:S01]  /*236d0*/  STL [R1+0x6238], R9 ;  /* 0x0062380901007387 */ /* 0x000fe20000100800 */
[----:B------:R-:W-:Y:S01]  /*236e0*/  STL [R1+0x6234], R4 ;  /* 0x0062340401007387 */ /* 0x000fe20000100800 */
[----:B------:R0:W-:Y:S02]  /*236f0*/  STL [R1+0x6230], R5 ;  /* 0x0062300501007387 */ /* 0x0001e40000100800 */
[----:B------:R-:W-:Y:S02]  /*23700*/  STL.64 [R1+0xd80], R20 ;  /* 0x000d801401007387 */ /* 0x000fe40000100a00 */
[----:B------:R-:W-:Y:S02]  /*23710*/  STL.64 [R1+0xd88], R22 ;  /* 0x000d881601007387 */ /* 0x000fe40000100a00 */
[----:B------:R-:W2:Y:S04]  /*23720*/  LDSM.16.MT88.4 R20, [R29+0x200] ;  /* 0x000200001d14783b */ /* 0x000ea80000004200 */
[----:B0-----:R-:W4:Y:S01]  /*23730*/  LDL.64 R4, [R1+0x80] ;  /* 0x0000800001047983 */ /* 0x001f220000100a00 */
[----:B------:R-:W-:-:S02]  /*23740*/  IMAD.MOV.U32 R8, RZ, RZ, R2 ;  /* 0x000000ffff087224 */ /* 0x000fc400078e0002 */
[----:B------:R-:W-:-:S07]  /*23750*/  IMAD.MOV.U32 R9, RZ, RZ, R0 ;  /* 0x000000ffff097224 */ /* 0x000fce00078e0000 */
[C---:B--2---:R-:W-:Y:S01]  /*23760*/  HMMA.16816.F32.BF16 R8, R20.reuse, R8, R16 ;  /* 0x000000081408723c */ /* 0x044fe20000041810 */
[----:B----4-:R0:W-:Y:S04]  /*23770*/  STL.64 [R1+0x62d8], R4 ;  /* 0x0062d80401007387 */ /* 0x0101e80000100a00 */
[----:B0-----:R-:W2:Y:S01]  /*23780*/  LDL.LU.64 R4, [R1+0x790] ;  /* 0x0007900001047983 */ /* 0x001ea20000300a00 */
[----:B------:R-:W2:Y:S02]  /*23790*/  LDL.LU.64 R6, [R1+0x798] ;  /* 0x0007980001067983 */ /* 0x000ea40000300a00 */
[----:B------:R-:W-:Y:S02]  /*237a0*/  STL [R1+0x624c], R25 ;  /* 0x00624c1901007387 */ /* 0x000fe40000100800 */
[----:B------:R-:W-:Y:S01]  /*237b0*/  STL [R1+0x6240], R26 ;  /* 0x0062401a01007387 */ /* 0x000fe20000100800 */
[----:B------:R-:W-:Y:S01]  /*237c0*/  STL [R1+0x622c], R27 ;  /* 0x00622c1b01007387 */ /* 0x000fe20000100800 */
[----:B------:R0:W-:Y:S03]  /*237d0*/  STL [R1+0x62b0], R24 ;  /* 0x0062b01801007387 */ /* 0x0001e60000100800 */
[----:B0-----:R-:W4:Y:S01]  /*237e0*/  LDL.64 R24, [R1+0x70] ;  /* 0x0000700001187983 */ /* 0x001f220000100a00 */
[----:B------:R-:W-:Y:S02]  /*237f0*/  STL [R1+0x6228], R29 ;  /* 0x0062281d01007387 */ /* 0x000fe40000100800 */
[----:B------:R-:W3:Y:S05]  /*23800*/  LDL.LU.64 R16, [R1+0x62e0] ;  /* 0x0062e00001107983 */ /* 0x000eea0000300a00 */
[----:B------:R0:W-:Y:S01]  /*23810*/  STL.64 [R1+0xd90], R8 ;  /* 0x000d900801007387 */ /* 0x0001e20000100a00 */
[----:B------:R1:W-:Y:S04]  /*23820*/  STL.64 [R1+0xd98], R10 ;  /* 0x000d980a01007387 */ /* 0x0003e80000100a00 */
[----:B0-----:R-:W2:Y:S01]  /*23830*/  LDL.LU.64 R8, [R1+0x780] ;  /* 0x0007800001087983 */ /* 0x001ea20000300a00 */
[----:B-1----:R-:W2:Y:S01]  /*23840*/  LDL.LU.64 R10, [R1+0x788] ;  /* 0x00078800010a7983 */ /* 0x002ea20000300a00 */
[C---:B---3--:R-:W-:Y:S11]  /*23850*/  HMMA.16816.F32.BF16 R12, R20.reuse, R16, R12 ;  /* 0x00000010140c723c */ /* 0x048ff6000004180c */
[----:B------:R-:W-:Y:S11]  /*23860*/  @!UPT UIADD3 URZ, URZ, URZ, URZ ;  /* 0x0000003f3f3ff290 */ /* 0x000ff6000fffe03f */
[----:B------:R-:W-:Y:S01]  /*23870*/  @!UPT UIADD3 URZ, URZ, URZ, URZ ;  /* 0x0000003f3f3ff290 */ /* 0x000fe2000fffe03f */
[----:B------:R0:W-:Y:S01]  /*23880*/  STL.64 [R1+0xd70], R12 ;  /* 0x000d700c01007387 */ /* 0x0001e20000100a00 */
[----:B------:R1:W-:Y:S03]  /*23890*/  STL.64 [R1+0xd78], R14 ;  /* 0x000d780e01007387 */ /* 0x0003e60000100a00 */
[----:B0-----:R-:W4:Y:S01]  /*238a0*/  LDL.LU.64 R12, [R1+0x770] ;  /* 0x00077000010c7983 */ /* 0x001f220000300a00 */
[----:B-1----:R-:W4:Y:S02]  /*238b0*/  LDL.LU.64 R14, [R1+0x778] ;  /* 0x00077800010e7983 */ /* 0x002f240000300a00 */
[----:B------:R-:W3:Y:S02]  /*238c0*/  LDL.64 R16, [R1] ;  /* 0x0000000001107983 */ /* 0x000ee40000100a00 */
[----:B---3--:R0:W-:Y:S04]  /*238d0*/  STL.64 [R1+0x6280], R16 ;  /* 0x0062801001007387 */ /* 0x0081e80000100a00 */
[----:B0-----:R-:W3:Y:S04]  /*238e0*/  LDL.64 R16, [R1+0x10] ;  /* 0x0000100001107983 */ /* 0x001ee80000100a00 */
[----:B---3--:R0:W-:Y:S04]  /*238f0*/  STL.64 [R1+0x6290], R16 ;  /* 0x0062901001007387 */ /* 0x0081e80000100a00 */
[----:B0-----:R-:W3:Y:S04]  /*23900*/  LDL.64 R16, [R1+0x20] ;  /* 0x0000200001107983 */ /* 0x001ee80000100a00 */
[----:B---3--:R0:W-:Y:S04]  /*23910*/  STL.64 [R1+0x62a0], R16 ;  /* 0x0062a01001007387 */ /* 0x0081e80000100a00 */
[----:B0-----:R-:W3:Y:S04]  /*23920*/  LDL.64 R16, [R1+0x30] ;  /* 0x0000300001107983 */ /* 0x001ee80000100a00 */
[----:B---3--:R0:W-:Y:S04]  /*23930*/  STL.64 [R1+0x62b8], R16 ;  /* 0x0062b81001007387 */ /* 0x0081e80000100a00 */
[----:B0-----:R-:W2:Y:S02]  /*23940*/  LDL.64 R16, [R1+0x90] ;  /* 0x0000900001107983 */ /* 0x001ea40000100a00 */
[----:B--2---:R-:W-:Y:S01]  /*23950*/  HMMA.16816.F32.BF16 R4, R20, R16, R4 ;  /* 0x000000101404723c */ /* 0x004fe20000041804 */
[----:B------:R-:W-:-:S02]  /*23960*/  IMAD.MOV.U32 R2, RZ, RZ, R16 ;  /* 0x000000ffff027224 */ /* 0x000fc400078e0010 */
[----:B------:R-:W-:Y:S11]  /*23970*/  IMAD.MOV.U32 R0, RZ, RZ, R17 ;  /* 0x000000ffff007224 */ /* 0x000ff600078e0011 */
[----:B------:R-:W-:Y:S09]  /*23980*/  @!UPT UIADD3 URZ, URZ, URZ, URZ ;  /* 0x0000003f3f3ff290 */ /* 0x000ff2000fffe03f */
[----:B------:R0:W-:Y:S01]  /*23990*/  STL.64 [R1+0xd60], R4 ;  /* 0x000d600401007387 */ /* 0x0001e20000100a00 */
[----:B------:R1:W-:Y:S03]  /*239a0*/  STL.64 [R1+0xd68], R6 ;  /* 0x000d680601007387 */ /* 0x0003e60000100a00 */
[----:B0-----:R-:W2:Y:S01]  /*239b0*/  LDL.LU.64 R4, [R1+0x62d8] ;  /* 0x0062d80001047983 */ /* 0x001ea20000300a00 */
[----:B------:R-:W3:Y:S02]  /*239c0*/  LDL.LU.64 R16, [R1+0x740] ;  /* 0x0007400001107983 */ /* 0x000ee40000300a00 */
[----:B------:R-:W3:Y:S01]  /*239d0*/  LDL.LU.64 R18, [R1+0x748] ;  /* 0x0007480001127983 */ /* 0x000ee20000300a00 */
[C---:B--2---:R-:W-:Y:S01]  /*239e0*/  HMMA.16816.F32.BF16 R8, R20.reuse, R4, R8 ;  /* 0x000000041408723c */ /* 0x044fe20000041808 */
[----:B-1----:R-:W-:Y:S01]  /*239f0*/  IMAD.MOV.U32 R7, RZ, RZ, R5 ;  /* 0x000000ffff077224 */ /* 0x002fe200078e0005 */
[----:B---3--:R-:W-:Y:S01]  /*23a00*/  STL.64 [R1+0x62c8], R18 ;  /* 0x0062c81201007387 */ /* 0x008fe20000100a00 */
[----:B------:R0:W-:Y:S03]  /*23a10*/  STL.64 [R1+0x62c0], R16 ;  /* 0x0062c01001007387 */ /* 0x0001e60000100a00 */
[----:B0-----:R-:W2:Y:S11]  /*23a20*/  LDL.64 R16, [R1+0x60] ;  /* 0x0000600001107983 */ /* 0x001eb60000100a00 */
[----:B------:R-:W-:Y:S06]  /*23a30*/  @!UPT UIADD3 URZ, URZ, URZ, URZ ;  /* 0x0000003f3f3ff290 */ /* 0x000fec000fffe03f */
[----:B------:R-:W-:Y:S01]  /*23a40*/  STL.64 [R1+0xd50], R8 ;  /* 0x000d500801007387 */ /* 0x000fe20000100a00 */
[----:B------:R0:W-:Y:S02]  /*23a50*/  STL.64 [R1+0xd58], R10 ;  /* 0x000d580a01007387 */ /* 0x0001e40000100a00 */
[----:B------:R1:W-:Y:S02]  /*23a60*/  STL [R1+0x62d0], R7 ;  /* 0x0062d00701007387 */ /* 0x0003e40000100800 */
[----:B0-----:R-:W-:Y:S02]  /*23a70*/  IMAD.MOV.U32 R10, RZ, RZ, R4 ;  /* 0x000000ffff0a7224 */ /* 0x001fe400078e0004 */
[----:B------:R-:W2:Y:S01]  /*23a80*/  LDL.LU.64 R4, [R1+0x760] ;  /* 0x0007600001047983 */ /* 0x000ea20000300a00 */
[----:B-1----:R-:W2:Y:S01]  /*23a90*/  LDL.LU.64 R6, [R1+0x768] ;  /* 0x0007680001067983 */ /* 0x002ea20000300a00 */
[C---:B----4-:R-:W-:Y:S01]  /*23aa0*/  HMMA.16816.F32.BF16 R12, R20.reuse, R24, R12 ;  /* 0x00000018140c723c */ /* 0x050fe2000004180c */
[----:B------:R-:W-:Y:S11]  /*23ab0*/  IMAD.MOV.U32 R11, RZ, RZ, R25 ;  /* 0x000000ffff0b7224 */ /* 0x000ff600078e0019 */
[----:B------:R-:W-:Y:S11]  /*23ac0*/  @!UPT UIADD3 URZ, URZ, URZ, URZ ;  /* 0x0000003f3f3ff290 */ /* 0x000ff6000fffe03f */
[----:B------:R-:W-:Y:S01]  /*23ad0*/  STL.64 [R1+0xd40], R12 ;  /* 0x000d400c01007387 */ /* 0x000fe20000100a00 */
[----:B------:R0:W-:Y:S02]  /*23ae0*/  STL.64 [R1+0xd48], R14 ;  /* 0x000d480e01007387 */ /* 0x0001e40000100a00 */
[----:B0-----:R-:W-:Y:S02]  /*23af0*/  IMAD.MOV.U32 R14, RZ, RZ, R24 ;  /* 0x000000ffff0e7224 */ /* 0x001fe400078e0018 */
[----:B------:R-:W3:Y:S01]  /*23b00*/  LDL.LU.64 R24, [R1+0x730] ;  /* 0x0007300001187983 */ /* 0x000ee20000300a00 */
[----:B------:R-:W3:Y:S02]  /*23b10*/  LDL.LU.64 R26, [R1+0x738] ;  /* 0x00073800011a7983 */ /* 0x000ee40000300a00 */
[----:B------:R-:W-:Y:S02]  /*23b20*/  STL.64 [R1+0x6298], R10 ;  /* 0x0062980a01007387 */ /* 0x000fe40000100a00 */
[----:B------:R-:W4:Y:S01]  /*23b30*/  LDL.64 R8, [R1+0x50] ;  /* 0x0000500001087983 */ /* 0x000f220000100a00 */
[----:B--2---:R-:W-:Y:S01]  /*23b40*/  HMMA.16816.F32.BF16 R4, R20, R16, R4 ;  /* 0x000000101404723c */ /* 0x004fe20000041804 */
[----:B------:R-:W-:-:S02]  /*23b50*/  IMAD.MOV.U32 R28, RZ, RZ, R16 ;  /* 0x000000ffff1c7224 */ /* 0x000fc400078e0010 */
[----:B------:R-:W-:Y:S11]  /*23b60*/  IMAD.MOV.U32 R15, RZ, RZ, R17 ;  /* 0x000000ffff0f7224 */ /* 0x000ff600078e0011 */
[----:B------:R-:W-:Y:S09]  /*23b70*/  @!UPT UIADD3 URZ, URZ, URZ, URZ ;  /* 0x0000003f3f3ff290 */ /* 0x000ff2000fffe03f */
[----:B------:R-:W-:Y:S01]  /*23b80*/  STL.64 [R1+0xd30], R4 ;  /* 0x000d300401007387 */ /* 0x000fe20000100a00 */
[----:B------:R0:W-:Y:S03]  /*23b90*/  STL.64 [R1+0xd38], R6 ;  /* 0x000d380601007387 */ /* 0x0001e60000100a00 */
[----:B0-----:R-:W2:Y:S01]  /*23ba0*/  LDL.LU R7, [R1+0x62d0] ;  /* 0x0062d00001077983 */ /* 0x001ea20000300800 */
[----:B------:R-:W2:Y:S02]  /*23bb0*/  LDL.LU.64 R18, [R1+0x62c8] ;  /* 0x0062c80001127983 */ /* 0x000ea40000300a00 */
[----:B------:R-:W2:Y:S02]  /*23bc0*/  LDL.LU.64 R16, [R1+0x62c0] ;  /* 0x0062c00001107983 */ /* 0x000ea40000300a00 */
[----:B------:R-:W-:Y:S01]  /*23bd0*/  STL.64 [R1+0x6288], R14 ;  /* 0x0062880e01007387 */ /* 0x000fe20000100a00 */
[----:B------:R-:W3:Y:S01]  /*23be0*/  LDL.64 R12, [R1+0x40] ;  /* 0x00004000010c7983 */ /* 0x000ee20000100a00 */
[----:B----4-:R-:W-:Y:S01]  /*23bf0*/  IMAD.MOV.U32 R6, RZ, RZ, R8 ;  /* 0x000000ffff067224 */ /* 0x010fe200078e0008 */
[C---:B--2---:R-:W-:Y:S11]  /*23c00*/  HMMA.16816.F32.BF16 R16, R20.reuse, R8, R16 ;  /* 0x000000081410723c */ /* 0x044ff60000041810 */
[----:B------:R-:W-:Y:S11]  /*23c10*/  @!UPT UIADD3 URZ, URZ, URZ, URZ ;  /* 0x0000003f3f3ff290 */ /* 0x000ff6000fffe03f */
[----:B------:R-:W-:Y:S01]  /*23c20*/  @!UPT UIADD3 URZ, URZ, URZ, URZ ;  /* 0x0000003f3f3ff290 */ /* 0x000fe2000fffe03f */
[----:B------:R0:W-:Y:S01]  /*23c30*/  STL.64 [R1+0xd20], R16 ;  /* 0x000d201001007387 */ /* 0x0001e20000100a00 */
[----:B------:R-:W-:Y:S03]  /*23c40*/  STL.64 [R1+0xd28], R18 ;  /* 0x000d281201007387 */ /* 0x000fe60000100a00 */
[----:B0-----:R-:W2:Y:S01]  /*23c50*/  LDL.LU.64 R16, [R1+0x62b8] ;  /* 0x0062b80001107983 */ /* 0x001ea20000300a00 */
[----:B------:R0:W-:Y:S02]  /*23c60*/  STL.64 [R1+0x62a8], R6 ;  /* 0x0062a80601007387 */ /* 0x0001e40000100a00 */
[----:B------:R-:W2:Y:S01]  /*23c70*/  LDL.LU.64 R4, [R1+0x6e0] ;  /* 0x0006e00001047983 */ /* 0x000ea20000300a00 */
[----:B0-----:R-:W2:Y:S01]  /*23c80*/  LDL.LU.64 R6, [R1+0x6e8] ;  /* 0x0006e80001067983 */ /* 0x001ea20000300a00 */
[----:B---3--:R-:W-:Y:S01]  /*23c90*/  HMMA.16816.F32.BF16 R24, R20, R12, R24 ;  /* 0x0000000c1418723c */ /* 0x008fe20000041818 */
[----:B------:R-:W-:-:S02]  /*23ca0*/  IMAD.MOV.U32 R3, RZ, RZ, R9 ;  /* 0x000000ffff037224 */ /* 0x000fc400078e0009 */
[----:B------:R-:W3:Y:S01]  /*23cb0*/  LDL.LU.64 R8, [R1+0x6c0] ;  /* 0x0006c00001087983 */ /* 0x000ee20000300a00 */
[----:B------:R-:W3:Y:S02]  /*23cc0*/  LDL.LU.64 R10, [R1+0x6c8] ;  /* 0x0006c800010a7983 */ /* 0x000ee40000300a00 */
[----:B------:R-:W-:Y:S11]  /*23cd0*/  IMAD.MOV.U32 R29, RZ, RZ, R13 ;  /* 0x000000ffff1d7224 */ /* 0x000ff600078e000d */
[----:B------:R-:W-:Y:S06]  /*23ce0*/  @!UPT UIADD3 URZ, URZ, URZ, URZ ;  /* 0x0000003f3f3ff290 */ /* 0x000fec000fffe03f */
        /* <DEDUP_REMOVED lines=102> */
[----:B------:R-:W4:Y:S11]  /*24350*/  LDL.64 R20, [R1+0xb0] ;  /* 0x0000b00001147983 */ /* 0x000f360000100a00 */
[----:B------:R-:W-:Y:S11]  /*24360*/  @!UPT UIADD3 URZ, URZ, URZ, URZ ;  /* 0x0000003f3f3ff290 */ /* 0x000ff6000fffe03f */
        /* <DEDUP_REMOVED lines=8> */
[----:B---3--:R-:W-:Y:S01]  /*243f0*/  IMAD.MOV.U32 R9, RZ, RZ, R11 ;  /* 0x000000ffff097224 */ /* 0x008fe200078e000b */
[----:B----4-:R-:W-:Y:S11]  /*24400*/  HMMA.16816.F32.BF16 R16, R24, R20, R16 ;  /* 0x000000141810723c */ /* 0x010ff60000041810 */
[----:B------:R-:W-:Y:S11]  /*24410*/  @!UPT UIADD3 URZ, URZ, URZ, URZ ;  /* 0x0000003f3f3ff290 */ /* 0x000ff6000fffe03f */
[----:B------:R-:W-:Y:S01]  /*24420*/  @!UPT UIADD3 URZ, URZ, URZ, URZ ;  /* 0x0000003f3f3ff290 */ /* 0x000fe2000fffe03f */
[----:B------:R0:W-:Y:S01]  /*24430*/  STL.64 [R1+0xc50], R16 ;  /* 0x000c501001007387 */ /* 0x0001e20000100a00 */
[----:B------:R-:W-:Y:S02]  /*24440*/  STL.64 [R1+0xc58], R18 ;  /* 0x000c581201007387 */ /* 0x000fe40000100a00 */
[----:B0-----:R-:W-:Y:S02]  /*24450*/  IMAD.MOV.U32 R16, RZ, RZ, R28 ;  /* 0x000000ffff107224 */ /* 0x001fe400078e001c */
[----:B------:R-:W-:-:S05]  /*24460*/  IMAD.MOV.U32 R17, RZ, RZ, R15 ;  /* 0x000000ffff117224 */ /* 0x000fca00078e000f */
[----:B------:R-:W-:Y:S01]  /*24470*/  STL.64 [R1+0x61d8], R16 ;  /* 0x0061d81001007387 */ /* 0x000fe20000100a00 */
[----:B------:R0:W-:Y:S02]  /*24480*/  STL.64 [R1+0x61e0], R8 ;  /* 0x0061e00801007387 */ /* 0x0001e40000100a00 */
[----:B0-----:R-:W-:Y:S02]  /*24490*/  IMAD.MOV.U32 R8, RZ, RZ, R10 ;  /* 0x000000ffff087224 */ /* 0x001fe400078e000a */
[----:B------:R-:W-:-:S05]  /*244a0*/  IMAD.MOV.U32 R9, RZ, RZ, R7 ;  /* 0x000000ffff097224 */ /* 0x000fca00078e0007 */
[----:B------:R0:W-:Y:S02]  /*244b0*/  STL.64 [R1+0x61f8], R8 ;  /* 0x0061f80801007387 */ /* 0x0001e40000100a00 */
[----:B0-----:R-:W-:Y:S02]  /*244c0*/  IMAD.MOV.U32 R8, RZ, RZ, R2 ;  /* 0x000000ffff087224 */ /* 0x001fe400078e0002 */
[----:B------:R-:W-:-:S05]  /*244d0*/  IMAD.MOV.U32 R9, RZ, RZ, R0 ;  /* 0x000000ffff097224 */ /* 0x000fca00078e0000 */
        /* <DEDUP_REMOVED lines=11> */
[----:B------:R-:W4:Y:S02]  /*24590*/  LDL.LU.64 R18, [R1+0x5e8] ;  /* 0x0005e80001127983 */ /* 0x000f240000300a00 */
[----:B------:R-:W-:Y:S01]  /*245a0*/  IMAD.MOV.U32 R6, RZ, RZ, R20 ;  /* 0x000000ffff067224 */ /* 0x000fe200078e0014 */
[----:B----4-:R-:W-:Y:S01]  /*245b0*/  STL.64 [R1+0x6220], R18 ;  /* 0x0062201201007387 */ /* 0x010fe20000100a00 */
[----:B---3--:R0:W-:Y:S03]  /*245c0*/  STL.64 [R1+0x6218], R16 ;  /* 0x0062181001007387 */ /* 0x0081e60000100a00 */
[----:B0-----:R-:W2:Y:S01]  /*245d0*/  LDL.LU.64 R16, [R1+0x5f0] ;  /* 0x0005f00001107983 */ /* 0x001ea20000300a00 */
[----:B------:R-:W2:Y:S02]  /*245e0*/  LDL.LU.64 R18, [R1+0x5f8] ;  /* 0x0005f80001127983 */ /* 0x000ea40000300a00 */
[----:B------:R-:W-:Y:S02]  /*245f0*/  STL [R1+0x6158], R6 ;  /* 0x0061580601007387 */ /* 0x000fe40000100800 */
[----:B------:R0:W-:Y:S02]  /*24600*/  STL.64 [R1+0x6150], R4 ;  /* 0x0061500401007387 */ /* 0x0001e40000100a00 */
        /* <DEDUP_REMOVED lines=13> */
[----:B------:R-:W4:Y:S01]  /*246e0*/  LDL.LU.64 R6, [R1+0x268] ;  /* 0x0002680001067983 */ /* 0x000f220000300a00 */
[----:B--2---:R-:W-:Y:S02]  /*246f0*/  HMMA.16816.F32.BF16 R16, R24, R8, R16 ;  /* 0x000000081810723c */ /* 0x004fe40000041810 */
[----:B----4-:R-:W-:Y:S01]  /*24700*/  STL.64 [R1+0x61b8], R6 ;  /* 0x0061b80601007387 */ /* 0x010fe20000100a00 */
[----:B---3--:R0:W-:Y:S03]  /*24710*/  STL.64 [R1+0x61b0], R4 ;  /* 0x0061b00401007387 */ /* 0x0081e60000100a00 */
        /* <DEDUP_REMOVED lines=8> */
[----:B------:R-:W2:Y:S02]  /*247a0*/  LDL.LU.64 R6, [R1+0x288] ;  /* 0x0002880001067983 */ /* 0x000ea40000300a00 */
[----:B------:R-:W3:Y:S02]  /*247b0*/  LDL.LU.64 R12, [R1+0x220] ;  /* 0x00022000010c7983 */ /* 0x000ee40000300a00 */
[----:B------:R-:W3:Y:S01]  /*247c0*/  LDL.LU.64 R14, [R1+0x228] ;  /* 0x00022800010e7983 */ /* 0x000ee20000300a00 */
[----:B------:R-:W4:Y:S01]  /*247d0*/  LDL.LU.64 R20, [R1+0x210] ;  /* 0x0002100001147983 */ /* 0x000f220000300a00 */
[----:B------:R-:W4:Y:S02]  /*247e0*/  LDL.LU.64 R22, [R1+0x218] ;  /* 0x0002180001167983 */ /* 0x000f240000300a00 */
[----:B------:R-:W-:Y:S02]  /*247f0*/  STL.64 [R1+0xc30], R16 ;  /* 0x000c301001007387 */ /* 0x000fe40000100a00 */
[----:B------:R0:W-:Y:S02]  /*24800*/  STL.64 [R1+0xc38], R18 ;  /* 0x000c381201007387 */ /* 0x0001e40000100a00 */
[----:B0-----:R-:W2:Y:S01]  /*24810*/  LDL.LU.64 R18, [R1+0x6220] ;  /* 0x0062200001127983 */ /* 0x001ea20000300a00 */
[----:B------:R-:W2:Y:S02]  /*24820*/  LDL.LU.64 R16, [R1+0x6218] ;  /* 0x0062180001107983 */ /* 0x000ea40000300a00 */
[----:B------:R-:W2:Y:S02]  /*24830*/  LDL.LU.64 R8, [R1+0x6210] ;  /* 0x0062100001087983 */ /* 0x000ea40000300a00 */
        /* <DEDUP_REMOVED lines=58> */
[----:B------:R-:W2:Y:S11]  /*24be0*/  LDL.LU.64 R4, [R1+0x6150] ;  /* 0x0061500001047983 */ /* 0x000eb60000300a00 */
[----:B------:R-:W-:Y:S09]  /*24bf0*/  @!UPT UIADD3 URZ, URZ, URZ, URZ ;  /* 0x0000003f3f3ff290 */ /* 0x000ff2000fffe03f */
[----:B------:R0:W-:Y:S01]  /*24c00*/  STL.64 [R1+0xb70], R16 ;  /* 0x000b701001007387 */ /* 0x0001e20000100a00 */
[----:B------:R3:W-:Y:S03]  /*24c10*/  STL.64 [R1+0xb78], R18 ;  /* 0x000b781201007387 */ /* 0x0007e60000100a00 */
[----:B0-----:R-:W3:Y:S02]  /*24c20*/  LDL.LU.64 R16, [R1+0x6148] ;  /* 0x0061480001107983 */ /* 0x001ee40000300a00 */
[C---:B---3--:R-:W-:Y:S02]  /*24c30*/  HMMA.16816.F32.BF16 R16, R24.reuse, R16, R12 ;  /* 0x000000101810723c */ /* 0x048fe4000004180c */
[----:B------:R-:W3:Y:S11]  /*24c40*/  LDL.LU.64 R12, [R1+0x6140] ;  /* 0x00614000010c7983 */ /* 0x000ef60000300a00 */
[----:B------:R-:W-:Y:S10]  /*24c50*/  @!UPT UIADD3 URZ, URZ, URZ, URZ ;  /* 0x0000003f3f3ff290 */ /* 0x000ff4000fffe03f */
[----:B------:R-:W-:Y:S01]  /*24c60*/  STL.64 [R1+0xb60], R16 ;  /* 0x000b601001007387 */ /* 0x000fe20000100a00 */
[----:B------:R0:W-:Y:S03]  /*24c70*/  STL.64 [R1+0xb68], R18 ;  /* 0x000b681201007387 */ /* 0x0001e60000100a00 */
[----:B0-----:R-:W2:Y:S01]  /*24c80*/  LDL.LU.64 R18, [R1+0x6138] ;  /* 0x0061380001127983 */ /* 0x001ea20000300a00 */
[----:B------:R-:W4:Y:S02]  /*24c90*/  LDL.LU.64 R16, [R1+0x6130] ;  /* 0x0061300001107983 */ /* 0x000f240000300a00 */
[C---:B----4-:R-:W-:Y:S11]  /*24ca0*/  HMMA.16816.F32.BF16 R20, R24.reuse, R16, R20 ;  /* 0x000000101814723c */ /* 0x050ff60000041814 */
[----:B------:R-:W-:Y:S11]  /*24cb0*/  @!UPT UIADD3 URZ, URZ, URZ, URZ ;  /* 0x0000003f3f3ff290 */ /* 0x000ff6000fffe03f */
[----:B------:R-:W-:Y:S01]  /*24cc0*/  @!UPT UIADD3 URZ, URZ, URZ, URZ ;  /* 0x0000003f3f3ff290 */ /* 0x000fe2000fffe03f */
[----:B------:R0:W-:Y:S01]  /*24cd0*/  STL.64 [R1+0xb50], R20 ;  /* 0x000b501401007387 */ /* 0x0001e20000100a00 */
[----:B------:R1:W-:Y:S03]  /*24ce0*/  STL.64 [R1+0xb58], R22 ;  /* 0x000b581601007387 */ /* 0x0003e60000100a00 */
[----:B0-----:R-:W4:Y:S01]  /*24cf0*/  LDL.LU.64 R20, [R1+0xd0] ;  /* 0x0000d00001147983 */ /* 0x001f220000300a00 */
[----:B-1----:R-:W4:Y:S02]  /*24d00*/  LDL.LU.64 R22, [R1+0xd8] ;  /* 0x0000d80001167983 */ /* 0x002f240000300a00 */
[----:B--2---:R-:W-:Y:S02]  /*24d10*/  STL.64 [R1+0x6098], R18 ;  /* 0x0060981201007387 */ /* 0x004fe40000100a00 */
[----:B------:R0:W-:Y:S02]  /*24d20*/  STL.64 [R1+0x6090], R16 ;  /* 0x0060901001007387 */ /* 0x0001e40000100a00 */
[----:B0-----:R-:W2:Y:S01]  /*24d30*/  LDL.64 R16, [R1+0x90] ;  /* 0x0000900001107983 */ /* 0x001ea20000100a00 */
[C---:B---3--:R-:W-:Y:S03]  /*24d40*/  HMMA.16816.F32.BF16 R8, R24.reuse, R12, R8 ;  /* 0x0000000c1808723c */ /* 0x048fe60000041808 */
[----:B--2---:R-:W-:Y:S11]  /*24d50*/  STL.64 [R1+0x6110], R16 ;  /* 0x0061101001007387 */ /* 0x004ff60000100a00 */
[----:B------:R-:W-:Y:S09]  /*24d60*/  @!UPT UIADD3 URZ, URZ, URZ, URZ ;  /* 0x0000003f3f3ff290 */ /* 0x000ff2000fffe03f */
[----:B------:R0:W-:Y:S02]  /*24d70*/  STL.64 [R1+0xb40], R8 ;  /* 0x000b400801007387 */ /* 0x0001e40000100a00 */
[----:B------:R-:W-:Y:S01]  /*24d80*/  STL.64 [R1+0xb48], R10 ;  /* 0x000b480a01007387 */ /* 0x000fe20000100a00 */
[----:B0-----:R-:W2:Y:S01]  /*24d90*/  LDL.LU.64 R8, [R1+0x6128] ;  /* 0x0061280001087983 */ /* 0x001ea20000300a00 */
[----:B------:R0:W-:Y:S03]  /*24da0*/  STL.64 [R1+0x6100], R12 ;  /* 0x0061000c01007387 */ /* 0x0001e60000100a00 */
[----:B0-----:R-:W2:Y:S01]  /*24db0*/  LDL.LU.64 R12, [R1+0x1f0] ;  /* 0x0001f000010c7983 */ /* 0x001ea20000300a00 */
[----:B------:R-:W2:Y:S01]  /*24dc0*/  LDL.LU.64 R14, [R1+0x1f8] ;  /* 0x0001f800010e7983 */ /* 0x000ea20000300a00 */
[C---:B----4-:R-:W-:Y:S08]  /*24dd0*/  HMMA.16816.F32.BF16 R20, R24.reuse, R4, R20 ;  /* 0x000000041814723c */ /* 0x050ff00000041814 */
[----:B--2---:R-:W-:Y:S01]  /*24de0*/  HMMA.16816.F32.BF16 R12, R24, R8, R12 ;  /* 0x00000008180c723c */ /* 0x004fe2000004180c */
[----:B------:R-:W0:Y:S11]  /*24df0*/  LDSM.16.MT88.4 R24, [R29+0x380] ;  /* 0x000380001d18783b */ /* 0x000e360000004200 */
[----:B------:R-:W-:Y:S11]  /*24e00*/  @!UPT UIADD3 URZ, URZ, URZ, URZ ;  /* 0x0000003f3f3ff290 */ /* 0x000ff6000fffe03f */
[----:B------:R1:W-:Y:S01]  /*24e10*/  STL.64 [R1+0xb30], R12 ;  /* 0x000b300c01007387 */ /* 0x0003e20000100a00 */
[----:B------:R2:W-:Y:S03]  /*24e20*/  STL.64 [R1+0xb38], R14 ;  /* 0x000b380e01007387 */ /* 0x0005e60000100a00 */
[----:B-1----:R-:W3:Y:S01]  /*24e30*/  LDL.LU.64 R12, [R1+0x410] ;  /* 0x00041000010c7983 */ /* 0x002ee20000300a00 */
[----:B--2---:R-:W2:Y:S02]  /*24e40*/  LDL.LU.64 R14, [R1+0x418] ;  /* 0x00041800010e7983 */ /* 0x004ea40000300a00 */
[----:B------:R-:W-:Y:S01]  /*24e50*/  IMAD.MOV.U32 R16, RZ, RZ, R6 ;  /* 0x000000ffff107224 */ /* 0x000fe200078e0006 */
[----:B--2---:R-:W-:Y:S01]  /*24e60*/  STL.64 [R1+0x6120], R14 ;  /* 0x0061200e01007387 */ /* 0x004fe20000100a00 */
[----:B---3--:R1:W-:Y:S02]  /*24e70*/  STL.64 [R1+0x6118], R12 ;  /* 0x0061180c01007387 */ /* 0x0083e40000100a00 */
[----:B------:R-:W-:Y:S02]  /*24e80*/  STL [R1+0x607c], R8 ;  /* 0x00607c0801007387 */ /* 0x000fe40000100800 */
[----:B------:R-:W-:Y:S01]  /*24e90*/  STL [R1+0x6078], R9 ;  /* 0x0060780901007387 */ /* 0x000fe20000100800 */
[----:B-1----:R-:W2:Y:S01]  /*24ea0*/  LDL.LU.64 R12, [R1+0x430] ;  /* 0x00043000010c7983 */ /* 0x002ea20000300a00 */
[----:B------:R-:W2:Y:S02]  /*24eb0*/  LDL.LU.64 R14, [R1+0x438] ;  /* 0x00043800010e7983 */ /* 0x000ea40000300a00 */
[----:B------:R-:W-:Y:S02]  /*24ec0*/  STL [R1+0x6074], R4 ;  /* 0x0060740401007387 */ /* 0x000fe40000100800 */
[----:B------:R1:W-:Y:S01]  /*24ed0*/  STL [R1+0x6070], R5 ;  /* 0x0060700501007387 */ /* 0x0003e20000100800 */
[----:B------:R-:W-:Y:S01]  /*24ee0*/  STL.64 [R1+0xb10], R20 ;  /* 0x000b101401007387 */ /* 0x000fe20000100a00 */
[----:B------:R-:W-:Y:S02]  /*24ef0*/  STL.64 [R1+0xb18], R22 ;  /* 0x000b181601007387 */ /* 0x000fe40000100a00 */
[----:B------:R-:W2:Y:S01]  /*24f00*/  LDSM.16.MT88.4 R20, [R29+0x300] ;  /* 0x000300001d14783b */ /* 0x000ea20000004200 */
[----:B-1----:R-:W3:Y:S03]  /*24f10*/  LDL.LU.64 R4, [R1+0x420] ;  /* 0x0004200001047983 */ /* 0x002ee60000300a00 */
[----:B------:R-:W3:Y:S02]  /*24f20*/  LDL.LU.64 R6, [R1+0x428] ;  /* 0x0004280001067983 */ /* 0x000ee40000300a00 */
[----:B0-----:R-:W-:Y:S02]  /*24f30*/  STL [R1+0x606c], R26 ;  /* 0x00606c1a01007387 */ /* 0x001fe40000100800 */
[----:B------:R-:W-:Y:S01]  /*24f40*/  STL [R1+0x6068], R27 ;  /* 0x0060681b01007387 */ /* 0x000fe20000100800 */
[----:B------:R0:W-:Y:S04]  /*24f50*/  STL.64 [R1+0x60c8], R24 ;  /* 0x0060c81801007387 */ /* 0x0001e80000100a00 */
[----:B0-----:R-:W4:Y:S01]  /*24f60*/  LDL.64 R24, [R1+0x50] ;  /* 0x0000500001187983 */ /* 0x001f220000100a00 */
[----:B------:R-:W-:-:S03]  /*24f70*/  IMAD.MOV.U32 R17, RZ, RZ, R3 ;  /* 0x000000ffff117224 */ /* 0x000fc600078e0003 */
[----:B----4-:R0:W-:Y:S04]  /*24f80*/  STL.64 [R1+0x60f8], R24 ;  /* 0x0060f81801007387 */ /* 0x0101e80000100a00 */
[----:B0-----:R-:W4:Y:S01]  /*24f90*/  LDL.64 R24, [R1+0x70] ;  /* 0x0000700001187983 */ /* 0x001f220000100a00 */
[----:B--2---:R-:W-:Y:S01]  /*24fa0*/  HMMA.16816.F32.BF16 R16, R20, R16, R12 ;  /* 0x000000101410723c */ /* 0x004fe2000004180c */
[----:B------:R-:W-:Y:S02]  /*24fb0*/  IMAD.MOV.U32 R8, RZ, RZ, R2 ;  /* 0x000000ffff087224 */ /* 0x000fe400078e0002 */
[----:B----4-:R0:W-:Y:S04]  /*24fc0*/  STL.64 [R1+0x6108], R24 ;  /* 0x0061081801007387 */ /* 0x0101e80000100a00 */
[----:B0-----:R-:W2:Y:S01]  /*24fd0*/  LDL.64 R24, [R1+0x80] ;  /* 0x0000800001187983 */ /* 0x001ea20000100a00 */
[----:B------:R-:W-:Y:S02]  /*24fe0*/  STL [R1+0x5898], R29 ;  /* 0x0058981d01007387 */ /* 0x000fe40000100800 */
[----:B------:R-:W4:Y:S02]  /*24ff0*/  LDL.LU.64 R14, [R1+0x6120] ;  /* 0x00612000010e7983 */ /* 0x000f240000300a00 */
[----:B------:R-:W4:Y:S11]  /*25000*/  LDL.LU.64 R12, [R1+0x6118] ;  /* 0x00611800010c7983 */ /* 0x000f360000300a00 */
[----:B------:R0:W-:Y:S01]  /*25010*/  STL.64 [R1+0xb20], R16 ;  /* 0x000b201001007387 */ /* 0x0001e20000100a00 */
[----:B------:R-:W-:Y:S03]  /*25020*/  STL.64 [R1+0xb28], R18 ;  /* 0x000b281201007387 */ /* 0x000fe60000100a00 */
[----:B0-----:R-:W4:Y:S01]  /*25030*/  LDL.LU.64 R16, [R1+0x6110] ;  /* 0x0061100001107983 */ /* 0x001f220000300a00 */
[----:B------:R-:W-:-:S07]  /*25040*/  IMAD.MOV.U32 R9, RZ, RZ, R0 ;  /* 0x000000ffff097224 */ /* 0x000fce00078e0000 */
[C---:B---3--:R-:W-:Y:S11]  /*25050*/  HMMA.16816.F32.BF16 R4, R20.reuse, R8, R4 ;  /* 0x000000081404723c */ /* 0x048ff60000041804 */
[----:B------:R-:W-:Y:S11]  /*25060*/  @!UPT UIADD3 URZ, URZ, URZ, URZ ;  /* 0x0000003f3f3ff290 */ /* 0x000ff6000fffe03f */
[----:B------:R-:W-:Y:S01]  /*25070*/  @!UPT UIADD3 URZ, URZ, URZ, URZ ;  /* 0x0000003f3f3ff290 */ /* 0x000fe2000fffe03f */
[----:B------:R-:W-:Y:S01]  /*25080*/  STL.64 [R1+0xb00], R4 ;  /* 0x000b000401007387 */ /* 0x000fe20000100a00 */
[----:B------:R0:W-:Y:S01]  /*25090*/  STL.64 [R1+0xb08], R6 ;  /* 0x000b080601007387 */ /* 0x0001e20000100a00 */
[C---:B----4-:R-:W-:Y:S01]  /*250a0*/  HMMA.16816.F32.BF16 R8, R20.reuse, R16, R12 ;  /* 0x000000101408723c */ /* 0x050fe2000004180c */
[----:B0-----:R-:W-:Y:S02]  /*250b0*/  IMAD.MOV.U32 R7, RZ, RZ, R16 ;  /* 0x000000ffff077224 */ /* 0x001fe400078e0010 */
[----:B------:R-:W-:Y:S11]  /*250c0*/  IMAD.MOV.U32 R6, RZ, RZ, R17 ;  /* 0x000000ffff067224 */ /* 0x000ff600078e0011 */
[----:B------:R-:W-:Y:S09]  /*250d0*/  @!UPT UIADD3 URZ, URZ, URZ, URZ ;  /* 0x0000003f3f3ff290 */ /* 0x000ff2000fffe03f */
[----:B------:R0:W-:Y:S01]  /*250e0*/  STL.64 [R1+0xaf0], R8 ;  /* 0x000af00801007387 */ /* 0x0001e20000100a00 */
[----:B------:R1:W-:Y:S03]  /*250f0*/  STL.64 [R1+0xaf8], R10 ;  /* 0x000af80a01007387 */ /* 0x0003e60000100a00 */
[----:B0-----:R-:W2:Y:S01]  /*25100*/  LDL.LU.64 R8, [R1+0x400] ;  /* 0x0004000001087983 */ /* 0x001ea20000300a00 */
[----:B-1----:R-:W2:Y:S02]  /*25110*/  LDL.LU.64 R10, [R1+0x408] ;  /* 0x00040800010a7983 */ /* 0x002ea40000300a00 */
[----:B------:R-:W3:Y:S02]  /*25120*/  LDL.LU.64 R12, [R1+0x3f0] ;  /* 0x0003f000010c7983 */ /* 0x000ee40000300a00 */
[----:B------:R-:W3:Y:S01]  /*25130*/  LDL.LU.64 R14, [R1+0x3f8] ;  /* 0x0003f800010e7983 */ /* 0x000ee20000300a00 */
[----:B------:R-:W4:Y:S04]  /*25140*/  LDL.64 R16, [R1] ;  /* 0x0000000001107983 */ /* 0x000f280000100a00 */
[----:B----4-:R0:W-:Y:S04]  /*25150*/  STL.64 [R1+0x60b0], R16 ;  /* 0x0060b01001007387 */ /* 0x0101e80000100a00 */
[----:B0-----:R-:W4:Y:S04]  /*25160*/  LDL.64 R16, [R1+0x10] ;  /* 0x0000100001107983 */ /* 0x001f280000100a00 */
[----:B----4-:R0:W-:Y:S04]  /*25170*/  STL.64 [R1+0x60c0], R16 ;  /* 0x0060c01001007387 */ /* 0x0101e80000100a00 */
[----:B0-----:R-:W4:Y:S01]  /*25180*/  LDL.64 R16, [R1+0x20] ;  /* 0x0000200001107983 */ /* 0x001f220000100a00 */
[----:B--2---:R-:W-:Y:S03]  /*25190*/  HMMA.16816.F32.BF16 R8, R20, R24, R8 ;  /* 0x000000181408723c */ /* 0x004fe60000041808 */
[----:B----4-:R0:W-:Y:S04]  /*251a0*/  STL.64 [R1+0x60d0], R16 ;  /* 0x0060d01001007387 */ /* 0x0101e80000100a00 */
[----:B0-----:R-:W2:Y:S04]  /*251b0*/  LDL.64 R16, [R1+0x30] ;  /* 0x0000300001107983 */ /* 0x001ea80000100a00 */
[----:B--2---:R0:W-:Y:S04]  /*251c0*/  STL.64 [R1+0x60e8], R16 ;  /* 0x0060e81001007387 */ /* 0x0041e80000100a00 */
[----:B0-----:R-:W2:Y:S01]  /*251d0*/  LDL.64 R16, [R1+0x40] ;  /* 0x0000400001107983 */ /* 0x001ea20000100a00 */
[----:B------:R-:W-:Y:S02]  /*251e0*/  STL [R1+0x6054], R7 ;  /* 0x0060540701007387 */ /* 0x000fe40000100800 */
[----:B------:R0:W-:Y:S02]  /*251f0*/  STL [R1+0x6050], R6 ;  /* 0x0060500601007387 */ /* 0x0001e40000100800 */
[----:B------:R-:W4:Y:S01]  /*25200*/  LDL.LU.64 R4, [R1+0x3d0] ;  /* 0x0003d00001047983 */ /* 0x000f220000300a00 */
[----:B0-----:R-:W4:Y:S02]  /*25210*/  LDL.LU.64 R6, [R1+0x3d8] ;  /* 0x0003d80001067983 */ /* 0x001f240000300a00 */
[----:B------:R-:W-:Y:S02]  /*25220*/  STL.64 [R1+0xae0], R8 ;  /* 0x000ae00801007387 */ /* 0x000fe40000100a00 */
[----:B------:R0:W-:Y:S02]  /*25230*/  STL.64 [R1+0xae8], R10 ;  /* 0x000ae80a01007387 */ /* 0x0001e40000100a00 */
[----:B0-----:R-:W-:-:S02]  /*25240*/  IMAD.MOV.U32 R11, RZ, RZ, R24 ;  /* 0x000000ffff0b7224 */ /* 0x001fc400078e0018 */
[----:B------:R-:W-:Y:S02]  /*25250*/  IMAD.MOV.U32 R10, RZ, RZ, R25 ;  /* 0x000000ffff0a7224 */ /* 0x000fe400078e0019 */
[----:B------:R-:W3:Y:S01]  /*25260*/  LDL.LU.64 R24, [R1+0x6108] ;  /* 0x0061080001187983 */ /* 0x000ee20000300a00 */
[----:B------:R-:W-:Y:S02]  /*25270*/  STL [R1+0x6058], R11 ;  /* 0x0060580b01007387 */ /* 0x000fe40000100800 */
[----:B------:R-:W-:Y:S02]  /*25280*/  STL [R1+0x60f0], R10 ;  /* 0x0060f00a01007387 */ /* 0x000fe40000100800 */
[----:B------:R-:W2:Y:S01]  /*25290*/  LDL.64 R8, [R1+0x60] ;  /* 0x0000600001087983 */ /* 0x000ea20000100a00 */
[----:B---3--:R-:W-:Y:S11]  /*252a0*/  HMMA.16816.F32.BF16 R12, R20, R24, R12 ;  /* 0x00000018140c723c */ /* 0x008ff6000004180c */
[----:B------:R-:W-:Y:S11]  /*252b0*/  @!UPT UIADD3 URZ, URZ, URZ, URZ ;  /* 0x0000003f3f3ff290 */ /* 0x000ff6000fffe03f */
[----:B------:R-:W-:Y:S01]  /*252c0*/  @!UPT UIADD3 URZ, URZ, URZ, URZ ;  /* 0x0000003f3f3ff290 */ /* 0x000fe2000fffe03f */
[----:B------:R0:W-:Y:S01]  /*252d0*/  STL.64 [R1+0xad0], R12 ;  /* 0x000ad00c01007387 */ /* 0x0001e20000100a00 */
[----:B------:R1:W-:Y:S03]  /*252e0*/  STL.64 [R1+0xad8], R14 ;  /* 0x000ad80e01007387 */ /* 0x0003e60000100a00 */
[----:B0-----:R-:W3:Y:S01]  /*252f0*/  LDL.LU.64 R12, [R1+0x6100] ;  /* 0x00610000010c7983 */ /* 0x001ee20000300a00 */
[----:B-1----:R-:W-:Y:S02]  /*25300*/  IMAD.MOV.U32 R15, RZ, RZ, R24 ;  /* 0x000000ffff0f7224 */ /* 0x002fe400078e0018 */
[----:B------:R-:W-:Y:S02]  /*25310*/  IMAD.MOV.U32 R14, RZ, RZ, R25 ;  /* 0x000000ffff0e7224 */ /* 0x000fe400078e0019 */
[----:B------:R-:W4:Y:S03]  /*25320*/  LDL.LU.64 R24, [R1+0x60f8] ;  /* 0x0060f80001187983 */ /* 0x000f260000300a00 */
[----:B------:R-:W-:Y:S01]  /*25330*/  STL.64 [R1+0x6088], R14 ;  /* 0x0060880e01007387 */ /* 0x000fe20000100a00 */
[----:B---3--:R0:W-:Y:S04]  /*25340*/  STL.64 [R1+0x6080], R12 ;  /* 0x0060800c01007387 */ /* 0x0081e80000100a00 */
[----:B0-----:R-:W3:Y:S01]  /*25350*/  LDL.LU.64 R12, [R1+0x3e0] ;  /* 0x0003e000010c7983 */ /* 0x001ee20000300a00 */
[----:B------:R-:W3:Y:S02]  /*25360*/  LDL.LU.64 R14, [R1+0x3e8] ;  /* 0x0003e800010e7983 */ /* 0x000ee40000300a00 */
[----:B--2---:R-:W-:-:S02]  /*25370*/  IMAD.MOV.U32 R29, RZ, RZ, R8 ;  /* 0x000000ffff1d7224 */ /* 0x004fc400078e0008 */
[----:B------:R-:W-:Y:S01]  /*25380*/  IMAD.MOV.U32 R28, RZ, RZ, R9 ;  /* 0x000000ffff1c7224 */ /* 0x000fe200078e0009 */
[C---:B---3--:R-:W-:Y:S08]  /*25390*/  HMMA.16816.F32.BF16 R12, R20.reuse, R8, R12 ;  /* 0x00000008140c723c */ /* 0x048ff0000004180c */
[----:B----4-:R-:W-:Y:S07]  /*253a0*/  HMMA.16816.F32.BF16 R8, R20, R24, R4 ;  /* 0x000000181408723c */ /* 0x010fee0000041804 */
[----:B------:R-:W-:-:S02]  /*253b0*/  IMAD.MOV.U32 R7, RZ, RZ, R24 ;  /* 0x000000ffff077224 */ /* 0x000fc400078e0018 */
[----:B------:R-:W-:-:S06]  /*253c0*/  IMAD.MOV.U32 R6, RZ, RZ, R25 ;  /* 0x000000ffff067224 */ /* 0x000fcc00078e0019 */
[----:B------:R-:W-:Y:S01]  /*253d0*/  STL.64 [R1+0xaa0], R12 ;  /* 0x000aa00c01007387 */ /* 0x000fe20000100a00 */
[----:B------:R-:W-:Y:S07]  /*253e0*/  STL.64 [R1+0xaa8], R14 ;  /* 0x000aa80e01007387 */ /* 0x000fee0000100a00 */
[----:B------:R0:W-:Y:S02]  /*253f0*/  STL.64 [R1+0xa90], R8 ;  /* 0x000a900801007387 */ /* 0x0001e40000100a00 */
[----:B------:R1:W-:Y:S01]  /*25400*/  STL.64 [R1+0xa98], R10 ;  /* 0x000a980a01007387 */ /* 0x0003e20000100a00 */
[----:B0-----:R-:W2:Y:S01]  /*25410*/  LDL.LU.64 R8, [R1+0x3c0] ;  /* 0x0003c00001087983 */ /* 0x001ea20000300a00 */
[----:B-1----:R-:W2:Y:S02]  /*25420*/  LDL.LU.64 R10, [R1+0x3c8] ;  /* 0x0003c800010a7983 */ /* 0x002ea40000300a00 */
[----:B------:R-:W3:Y:S02]  /*25430*/  LDL.LU.64 R24, [R1+0x3a0] ;  /* 0x0003a00001187983 */ /* 0x000ee40000300a00 */
[----:B------:R-:W4:Y:S02]  /*25440*/  LDL.LU.64 R26, [R1+0x3a8] ;  /* 0x0003a800011a7983 */ /* 0x000f240000300a00 */
[----:B----4-:R-:W-:Y:S01]  /*25450*/  STL.64 [R1+0x60e0], R26 ;  /* 0x0060e01a01007387 */ /* 0x010fe20000100a00 */
[----:B---3--:R0:W-:Y:S03]  /*25460*/  STL.64 [R1+0x60d8], R24 ;  /* 0x0060d81801007387 */ /* 0x0081e60000100a00 */
[----:B0-----:R-:W3:Y:S01]  /*25470*/  LDL.LU.64 R24, [R1+0x3b0] ;  /* 0x0003b00001187983 */ /* 0x001ee20000300a00 */
[----:B------:R-:W3:Y:S02]  /*25480*/  LDL.LU.64 R26, [R1+0x3b8] ;  /* 0x0003b800011a7983 */ /* 0x000ee40000300a00 */
[----:B------:R0:W-:Y:S02]  /*25490*/  STL.64 [R1+0x60b8], R6 ;  /* 0x0060b80601007387 */ /* 0x0001e40000100a00 */
[----:B------:R-:W4:Y:S01]  /*254a0*/  LDL.LU.64 R4, [R1+0x390] ;  /* 0x0003900001047983 */ /* 0x000f220000300a00 */
[----:B0-----:R-:W4:Y:S01]  /*254b0*/  LDL.LU.64 R6, [R1+0x398] ;  /* 0x0003980001067983 */ /* 0x001f220000300a00 */
[----:B------:R-:W3:Y:S02]  /*254c0*/  LDL.LU.64 R12, [R1+0x370] ;  /* 0x00037000010c7983 */ /* 0x000ee40000300a00 */
[----:B------:R-:W3:Y:S01]  /*254d0*/  LDL.LU.64 R14, [R1+0x378] ;  /* 0x00037800010e7983 */ /* 0x000ee20000300a00 */
[C---:B--2---:R-:W-:Y:S01]  /*254e0*/  HMMA.16816.F32.BF16 R8, R20.reuse, R16, R8 ;  /* 0x000000101408723c */ /* 0x044fe20000041808 */
[----:B------:R-:W-:Y:S01]  /*254f0*/  IMAD.MOV.U32 R0, RZ, RZ, R17 ;  /* 0x000000ffff007224 */ /* 0x000fe200078e0011 */
[----:B---3--:R-:W-:Y:S01]  /*25500*/  STL.64 [R1+0x60a8], R14 ;  /* 0x0060a80e01007387 */ /* 0x008fe20000100a00 */
[----:B------:R0:W-:Y:S03]  /*25510*/  STL.64 [R1+0x60a0], R12 ;  /* 0x0060a00c01007387 */ /* 0x0001e60000100a00 */
[----:B0-----:R-:W2:Y:S01]  /*25520*/  LDL.LU.64 R12, [R1+0x380] ;  /* 0x00038000010c7983 */ /* 0x001ea20000300a00 */
[----:B------:R-:W2:Y:S11]  /*25530*/  LDL.LU.64 R14, [R1+0x388] ;  /* 0x00038800010e7983 */ /* 0x000eb60000300a00 */
[----:B------:R-:W-:Y:S05]  /*25540*/  @!UPT UIADD3 URZ, URZ, URZ, URZ ;  /* 0x0000003f3f3ff290 */ /* 0x000fea000fffe03f */
[----:B------:R-:W-:Y:S02]  /*25550*/  STL.64 [R1+0xa80], R8 ;  /* 0x000a800801007387 */ /* 0x000fe40000100a00 */
[----:B------:R0:W-:Y:S02]  /*25560*/  STL.64 [R1+0xa88], R10 ;  /* 0x000a880a01007387 */ /* 0x0001e40000100a00 */
[----:B0-----:R-:W3:Y:S01]  /*25570*/  LDL.LU R10, [R1+0x60f0] ;  /* 0x0060f000010a7983 */ /* 0x001ee20000300800 */
[----:B------:R-:W-:Y:S02]  /*25580*/  IMAD.MOV.U32 R11, RZ, RZ, R16 ;  /* 0x000000ffff0b7224 */ /* 0x000fe400078e0010 */
[----:B------:R-:W2:Y:S02]  /*25590*/  LDL.LU.64 R16, [R1+0x60e8] ;  /* 0x0060e80001107983 */ /* 0x000ea40000300a00 */
[----:B--2---:R-:W-:Y:S01]  /*255a0*/  HMMA.16816.F32.BF16 R24, R20, R16, R24 ;  /* 0x000000101418723c */ /* 0x004fe20000041818 */
[----:B------:R-:W-:-:S02]  /*255b0*/  IMAD.MOV.U32 R3, RZ, RZ, R16 ;  /* 0x000000ffff037224 */ /* 0x000fc400078e0010 */
[----:B------:R-:W-:Y:S11]  /*255c0*/  IMAD.MOV.U32 R2, RZ, RZ, R17 ;  /* 0x000000ffff027224 */ /* 0x000ff600078e0011 */
[----:B------:R-:W-:Y:S09]  /*255d0*/  @!UPT UIADD3 URZ, URZ, URZ, URZ ;  /* 0x0000003f3f3ff290 */ /* 0x000ff2000fffe03f */
[----:B------:R-:W-:Y:S01]  /*255e0*/  STL.64 [R1+0xa70], R24 ;  /* 0x000a701801007387 */ /* 0x000fe20000100a00 */
[----:B------:R0:W-:Y:S03]  /*255f0*/  STL.64 [R1+0xa78], R26 ;  /* 0x000a781a01007387 */ /* 0x0001e60000100a00 */
[----:B0-----:R-:W2:Y:S01]  /*25600*/  LDL.LU.64 R26, [R1+0x60e0] ;  /* 0x0060e000011a7983 */ /* 0x001ea20000300a00 */
[----:B------:R-:W2:Y:S02]  /*25610*/  LDL.LU.64 R24, [R1+0x60d8] ;  /* 0x0060d80001187983 */ /* 0x000ea40000300a00 */
[----:B------:R-:W2:Y:S02]  /*25620*/  LDL.LU.64 R16, [R1+0x60d0] ;  /* 0x0060d00001107983 */ /* 0x000ea40000300a00 */
        /* <DEDUP_REMOVED lines=8> */
[----:B------:R-:W4:Y:S02]  /*256b0*/  LDL.LU.64 R16, [R1+0x60c0] ;  /* 0x0060c00001107983 */ /* 0x000f240000300a00 */
[C---:B----4-:R-:W-:Y:S11]  /*256c0*/  HMMA.16816.F32.BF16 R4, R20.reuse, R16, R4 ;  /* 0x000000101404723c */ /* 0x050ff60000041804 */
[----:B------:R-:W-:Y:S11]  /*256d0*/  @!UPT UIADD3 URZ, URZ, URZ, URZ ;  /* 0x0000003f3f3ff290 */ /* 0x000ff6000fffe03f */
[----:B------:R-:W-:Y:S01]  /*256e0*/  @!UPT UIADD3 URZ, URZ, URZ, URZ ;  /* 0x0000003f3f3ff290 */ /* 0x000fe2000fffe03f */
[----:B------:R0:W-:Y:S01]  /*256f0*/  STL.64 [R1+0xa40], R4 ;  /* 0x000a400401007387 */ /* 0x0001e20000100a00 */
[----:B------:R1:W-:Y:S02]  /*25700*/  STL.64 [R1+0xa48], R6 ;  /* 0x000a480601007387 */ /* 0x0003e40000100a00 */
[----:B0-----:R-:W-:Y:S01]  /*25710*/  IMAD.MOV.U32 R4, RZ, RZ, R16 ;  /* 0x000000ffff047224 */ /* 0x001fe200078e0010 */
[----:B-1----:R-:W4:Y:S01]  /*25720*/  LDL.LU.64 R6, [R1+0x60b8] ;  /* 0x0060b80001067983 */ /* 0x002f220000300a00 */
        /* <DEDUP_REMOVED lines=40> */
[----:B------:R0:W-:Y:S02]  /*259b0*/  STL.64 [R1+0x5f78], R12 ;  /* 0x005f780c01007387 */ /* 0x0001e40000100a00 */
[----:B------:R1:W-:Y:S01]  /*259c0*/  STL.64 [R1+0x6060], R14 ;  /* 0x0060600e01007387 */ /* 0x0003e20000100a00 */
[----:B0-----:R-:W3:Y:S01]  /*259d0*/  LDL.LU.64 R12, [R1+0x1d0] ;  /* 0x0001d000010c7983 */ /* 0x001ee20000300a00 */
[----:B-1----:R-:W3:Y:S01]  /*259e0*/  LDL.LU.64 R14, [R1+0x1d8] ;  /* 0x0001d800010e7983 */ /* 0x002ee20000300a00 */
[C---:B--2---:R-:W-:Y:S11]  /*259f0*/  HMMA.16816.F32.BF16 R16, R20.reuse, R8, R16 ;  /* 0x000000081410723c */ /* 0x044ff60000041810 */
[----:B------:R-:W-:Y:S11]  /*25a00*/  @!UPT UIADD3 URZ, URZ, URZ, URZ ;  /* 0x0000003f3f3ff290 */ /* 0x000ff6000fffe03f */
[----:B------:R-:W-:Y:S01]  /*25a10*/  @!UPT UIADD3 URZ, URZ, URZ, URZ ;  /* 0x0000003f3f3ff290 */ /* 0x000fe2000fffe03f */
[----:B------:R0:W-:Y:S01]  /*25a20*/  STL.64 [R1+0xa00], R16 ;  /* 0x000a001001007387 */ /* 0x0001e20000100a00 */
[----:B------:R-:W-:Y:S02]  /*25a30*/  STL.64 [R1+0xa08], R18 ;  /* 0x000a081201007387 */ /* 0x000fe40000100a00 */
[----:B0-----:R-:W-:Y:S02]  /*25a40*/  IMAD.MOV.U32 R16, RZ, RZ, R26 ;  /* 0x000000ffff107224 */ /* 0x001fe400078e001a */
[----:B------:R-:W-:Y:S01]  /*25a50*/  IMAD.MOV.U32 R17, RZ, RZ, R27 ;  /* 0x000000ffff117224 */ /* 0x000fe200078e001b */
[----:B------:R-:W3:Y:S01]  /*25a60*/  LDL.LU R26, [R1+0x606c] ;  /* 0x00606c00011a7983 */ /* 0x000ee20000300800 */
[----:B------:R-:W3:Y:S03]  /*25a70*/  LDL.LU R27, [R1+0x6068] ;  /* 0x00606800011b7983 */ /* 0x000ee60000300800 */
[----:B------:R0:W-:Y:S04]  /*25a80*/  STL.64 [R1+0x5fd0], R16 ;  /* 0x005fd01001007387 */ /* 0x0001e80000100a00 */
[----:B0-----:R-:W2:Y:S01]  /*25a90*/  LDL.LU.64 R16, [R1+0x1e0] ;  /* 0x0001e00001107983 */ /* 0x001ea20000300a00 */
[----:B------:R-:W2:Y:S02]  /*25aa0*/  LDL.LU.64 R18, [R1+0x1e8] ;  /* 0x0001e80001127983 */ /* 0x000ea40000300a00 */
[----:B------:R-:W-:Y:S01]  /*25ab0*/  STL.64 [R1+0x5f70], R8 ;  /* 0x005f700801007387 */ /* 0x000fe20000100a00 */
[----:B--2---:R-:W-:Y:S01]  /*25ac0*/  HMMA.16816.F32.BF16 R16, R20, R4, R16 ;  /* 0x000000041410723c */ /* 0x004fe20000041810 */
[----:B------:R-:W2:Y:S11]  /*25ad0*/  LDL R20, [R1+0xa0] ;  /* 0x0000a00001147983 */ /* 0x000eb60000100800 */
[----:B------:R-:W-:Y:S11]  /*25ae0*/  @!UPT UIADD3 URZ, URZ, URZ, URZ ;  /* 0x0000003f3f3ff290 */ /* 0x000ff6000fffe03f */
[----:B------:R0:W-:Y:S01]  /*25af0*/  STL.64 [R1+0x9f0], R16 ;  /* 0x0009f01001007387 */ /* 0x0001e20000100a00 */
[----:B------:R-:W-:Y:S02]  /*25b00*/  STL.64 [R1+0x9f8], R18 ;  /* 0x0009f81201007387 */ /* 0x000fe40000100a00 */
[----:B------:R-:W2:Y:S02]  /*25b10*/  LDL R21, [R1+0xa4] ;  /* 0x0000a40001157983 */ /* 0x000ea40000100800 */
[----:B0-----:R-:W-:Y:S02]  /*25b20*/  IMAD.MOV.U32 R16, RZ, RZ, R3 ;  /* 0x000000ffff107224 */ /* 0x001fe400078e0003 */
[----:B------:R-:W-:-:S05]  /*25b30*/  IMAD.MOV.U32 R17, RZ, RZ, R2 ;  /* 0x000000ffff117224 */ /* 0x000fca00078e0002 */
[----:B------:R0:W-:Y:S04]  /*25b40*/  STL.64 [R1+0x5fe8], R16 ;  /* 0x005fe81001007387 */ /* 0x0001e80000100a00 */
[----:B0-----:R-:W3:Y:S01]  /*25b50*/  LDL.64 R16, [R1+0xb0] ;  /* 0x0000b00001107983 */ /* 0x001ee20000100a00 */
[----:B------:R-:W-:Y:S01]  /*25b60*/  STL.64 [R1+0x5f68], R4 ;  /* 0x005f680401007387 */ /* 0x000fe20000100a00 */
[----:B---3--:R-:W-:Y:S01]  /*25b70*/  HMMA.16816.F32.BF16 R12, R24, R16, R12 ;  /* 0x00000010180c723c */ /* 0x008fe2000004180c */
[----:B------:R-:W-:Y:S02]  /*25b80*/  IMAD.MOV.U32 R3, RZ, RZ, R16 ;  /* 0x000000ffff037224 */ /* 0x000fe400078e0010 */
[----:B------:R-:W-:-:S04]  /*25b90*/  IMAD.MOV.U32 R2, RZ, RZ, R17 ;  /* 0x000000ffff027224 */ /* 0x000fc800078e0011 */
[----:B------:R-:W-:Y:S02]  /*25ba0*/  IMAD.MOV.U32 R16, RZ, RZ, R11 ;  /* 0x000000ffff107224 */ /* 0x000fe400078e000b */
[----:B------:R-:W-:Y:S11]  /*25bb0*/  IMAD.MOV.U32 R17, RZ, RZ, R0 ;  /* 0x000000ffff117224 */ /* 0x000ff600078e0000 */
[----:B------:R-:W-:Y:S03]  /*25bc0*/  @!UPT UIADD3 URZ, URZ, URZ, URZ ;  /* 0x0000003f3f3ff290 */ /* 0x000fe6000fffe03f */
[----:B------:R-:W-:Y:S01]  /*25bd0*/  STL.64 [R1+0x9e0], R12 ;  /* 0x0009e00c01007387 */ /* 0x000fe20000100a00 */
[----:B------:R0:W-:Y:S03]  /*25be0*/  STL.64 [R1+0x9e8], R14 ;  /* 0x0009e80e01007387 */ /* 0x0001e60000100a00 */
[----:B0-----:R-:W3:Y:S01]  /*25bf0*/  LDL.LU.64 R14, [R1+0x6060] ;  /* 0x00606000010e7983 */ /* 0x001ee20000300a00 */
[----:B------:R-:W2:Y:S02]  /*25c00*/  LDL.LU R11, [R1+0x6058] ;  /* 0x00605800010b7983 */ /* 0x000ea40000300800 */
[----:B------:R0:W-:Y:S02]  /*25c10*/  STL.64 [R1+0x6000], R16 ;  /* 0x0060001001007387 */ /* 0x0001e40000100a00 */
[----:B0-----:R-:W2:Y:S01]  /*25c20*/  LDL.LU.64 R16, [R1+0x1c0] ;  /* 0x0001c00001107983 */ /* 0x001ea20000300a00 */
[----:B------:R-:W2:Y:S02]  /*25c30*/  LDL.LU.64 R18, [R1+0x1c8] ;  /* 0x0001c80001127983 */ /* 0x000ea40000300a00 */
[----:B------:R-:W3:Y:S01]  /*25c40*/  LDL R0, [R1+0x1620] ;  /* 0x0016200001007983 */ /* 0x000ee20000100800 */
[----:B--2---:R-:W-:Y:S07]  /*25c50*/  HMMA.16816.F32.BF16 R20, R24, R20, R16 ;  /* 0x000000141814723c */ /* 0x004fee0000041810 */
[----:B----4-:R-:W-:-:S02]  /*25c60*/  IMAD.MOV.U32 R16, RZ, RZ, R7 ;  /* 0x000000ffff107224 */ /* 0x010fc400078e0007 */
[----:B------:R-:W2:Y:S01]  /*25c70*/  LDL.LU R7, [R1+0x6054] ;  /* 0x0060540001077983 */ /* 0x000ea20000300800 */
[----:B------:R-:W-:Y:S11]  /*25c80*/  IMAD.MOV.U32 R17, RZ, RZ, R6 ;  /* 0x000000ffff117224 */ /* 0x000ff600078e0006 */
[----:B------:R-:W-:Y:S02]  /*25c90*/  @!UPT UIADD3 URZ, URZ, URZ, URZ ;  /* 0x0000003f3f3ff290 */ /* 0x000fe4000fffe03f */
[----:B------:R0:W-:Y:S01]  /*25ca0*/  STL.64 [R1+0x9d0], R20 ;  /* 0x0009d01401007387 */ /* 0x0001e20000100a00 */
[----:B------:R-:W-:Y:S02]  /*25cb0*/  STL.64 [R1+0x9d8], R22 ;  /* 0x0009d81601007387 */ /* 0x000fe40000100a00 */
[----:B------:R-:W4:Y:S02]  /*25cc0*/  LDL.LU R6, [R1+0x6050] ;  /* 0x0060500001067983 */ /* 0x000f240000300800 */
[----:B------:R-:W-:Y:S02]  /*25cd0*/  STL.64 [R1+0x6018], R16 ;  /* 0x0060181001007387 */ /* 0x000fe40000100a00 */
[----:B0-----:R-:W-:Y:S02]  /*25ce0*/  IMAD.MOV.U32 R20, RZ, RZ, R29 ;  /* 0x000000ffff147224 */ /* 0x001fe400078e001d */
[----:B------:R-:W-:-:S05]  /*25cf0*/  IMAD.MOV.U32 R21, RZ, RZ, R28 ;  /* 0x000000ffff157224 */ /* 0x000fca00078e001c */
[----:B------:R3:W-:Y:S02]  /*25d00*/  STL.64 [R1+0x6020], R20 ;  /* 0x0060201401007387 */ /* 0x0007e40000100a00 */
[----:B---3--:R-:W-:Y:S02]  /*25d10*/  IMAD.MOV.U32 R20, RZ, RZ, R15 ;  /* 0x000000ffff147224 */ /* 0x008fe400078e000f */
[----:B------:R-:W-:-:S05]  /*25d20*/  IMAD.MOV.U32 R21, RZ, RZ, R14 ;  /* 0x000000ffff157224 */ /* 0x000fca00078e000e */
[----:B------:R-:W-:Y:S01]  /*25d30*/  STL.64 [R1+0x6038], R20 ;  /* 0x0060381401007387 */ /* 0x000fe20000100a00 */
[----:B------:R-:W3:Y:S02]  /*25d40*/  LDL.LU.64 R4, [R1+0x1b0] ;  /* 0x0001b00001047983 */ /* 0x000ee40000300a00 */
[----:B--2---:R-:W-:Y:S02]  /*25d50*/  IMAD.MOV.U32 R8, RZ, RZ, R7 ;  /* 0x000000ffff087224 */ /* 0x004fe400078e0007 */
[----:B----4-:R-:W-:Y:S02]  /*25d60*/  IMAD.MOV.U32 R9, RZ, RZ, R6 ;  /* 0x000000ffff097224 */ /* 0x010fe400078e0006 */
[----:B------:R-:W3:Y:S01]  /*25d70*/  LDL.LU.64 R6, [R1+0x1b8] ;  /* 0x0001b80001067983 */ /* 0x000ee20000300a00 */
[----:B------:R-:W2:Y:S02]  /*25d80*/  LDL.LU.64 R16, [R1+0x180] ;  /* 0x0001800001107983 */ /* 0x000ea40000300a00 */
[----:B------:R-:W4:Y:S02]  /*25d90*/  LDL.LU.64 R18, [R1+0x188] ;  /* 0x0001880001127983 */ /* 0x000f240000300a00 */
[----:B----4-:R-:W-:Y:S01]  /*25da0*/  STL.64 [R1+0x6030], R18 ;  /* 0x0060301201007387 */ /* 0x010fe20000100a00 */
[----:B--2---:R0:W-:Y:S03]  /*25db0*/  STL.64 [R1+0x6028], R16 ;  /* 0x0060281001007387 */ /* 0x0041e60000100a00 */
[----:B0-----:R-:W2:Y:S01]  /*25dc0*/  LDL.LU.64 R16, [R1+0x190] ;  /* 0x0001900001107983 */ /* 0x001ea20000300a00 */
[----:B------:R-:W4:Y:S03]  /*25dd0*/  LDL.LU.64 R18, [R1+0x198] ;  /* 0x0001980001127983 */ /* 0x000f260000300a00 */
[----:B----4-:R-:W-:Y:S01]  /*25de0*/  STL.64 [R1+0x6048], R18 ;  /* 0x0060481201007387 */ /* 0x010fe20000100a00 */
[----:B--2---:R0:W-:Y:S03]  /*25df0*/  STL.64 [R1+0x6040], R16 ;  /* 0x0060401001007387 */ /* 0x0041e60000100a00 */
[----:B0-----:R-:W2:Y:S01]  /*25e00*/  LDL.LU.64 R16, [R1+0x1a0] ;  /* 0x0001a00001107983 */ /* 0x001ea20000300a00 */
[----:B------:R-:W2:Y:S02]  /*25e10*/  LDL.LU.64 R18, [R1+0x1a8] ;  /* 0x0001a80001127983 */ /* 0x000ea40000300a00 */
        /* <DEDUP_REMOVED lines=17> */
[----:B------:R-:W4:Y:S02]  /*25f30*/  LDL.LU.64 R14, [R1+0x158] ;  /* 0x00015800010e7983 */ /* 0x000f240000300a00 */
[----:B------:R-:W-:-:S02]  /*25f40*/  IMAD.MOV.U32 R20, RZ, RZ, R11 ;  /* 0x000000ffff147224 */ /* 0x000fc400078e000b */
[----:B------:R-:W-:Y:S01]  /*25f50*/  IMAD.MOV.U32 R21, RZ, RZ, R10 ;  /* 0x000000ffff157224 */ /* 0x000fe200078e000a */
[C---:B---3--:R-:W-:Y:S08]  /*25f60*/  HMMA.16816.F32.BF16 R4, R24.reuse, R8, R4 ;  /* 0x000000081804723c */ /* 0x048ff00000041804 */
[C---:B------:R-:W-:Y:S01]  /*25f70*/  HMMA.16816.F32.BF16 R20, R24.reuse, R20, R16 ;  /* 0x000000141814723c */ /* 0x040fe20000041810 */
[----:B----4-:R-:W-:Y:S01]  /*25f80*/  STL.64 [R1+0x5ff8], R14 ;  /* 0x005ff80e01007387 */ /* 0x010fe20000100a00 */
[----:B--2---:R0:W-:Y:S03]  /*25f90*/  STL.64 [R1+0x5ff0], R12 ;  /* 0x005ff00c01007387 */ /* 0x0041e60000100a00 */
        /* <DEDUP_REMOVED lines=8> */
[----:B------:R0:W-:Y:S01]  /*26020*/  STL.64 [R1+0x9c0], R4 ;  /* 0x0009c00401007387 */ /* 0x0001e20000100a00 */
[----:B------:R1:W-:Y:S03]  /*26030*/  STL.64 [R1+0x9c8], R6 ;  /* 0x0009c80601007387 */ /* 0x0003e60000100a00 */
[----:B0-----:R-:W4:Y:S01]  /*26040*/  LDL.LU.64 R4, [R1+0xf0] ;  /* 0x0000f00001047983 */ /* 0x001f220000300a00 */
[----:B-1----:R-:W4:Y:S02]  /*26050*/  LDL.LU.64 R6, [R1+0xf8] ;  /* 0x0000f80001067983 */ /* 0x002f240000300a00 */
[----:B------:R-:W2:Y:S02]  /*26060*/  LDL.LU.64 R18, [R1+0x6048] ;  /* 0x0060480001127983 */ /* 0x000ea40000300a00 */
[----:B------:R-:W2:Y:S01]  /*26070*/  LDL.LU.64 R16, [R1+0x6040] ;  /* 0x0060400001107983 */ /* 0x000ea20000300a00 */
        /* <DEDUP_REMOVED lines=56> */
[----:B------:R-:W-:Y:S01]  /*26400*/  STL.64 [R1+0x920], R16 ;  /* 0x0009201001007387 */ /* 0x000fe20000100a00 */
[----:B------:R0:W-:Y:S03]  /*26410*/  STL.64 [R1+0x928], R18 ;  /* 0x0009281201007387 */ /* 0x0001e60000100a00 */
[----:B0-----:R-:W2:Y:S01]  /*26420*/  LDL.LU.64 R18, [R1+0x5f88] ;  /* 0x005f880001127983 */ /* 0x001ea20000300a00 */
[----:B------:R-:W2:Y:S02]  /*26430*/  LDL.LU.64 R16, [R1+0x5f80] ;  /* 0x005f800001107983 */ /* 0x000ea40000300a00 */
[C---:B--2---:R-:W-:Y:S11]  /*26440*/  HMMA.16816.F32.BF16 R12, R24.reuse, R16, R12 ;  /* 0x00000010180c723c */ /* 0x044ff6000004180c */
[----:B------:R-:W-:Y:S11]  /*26450*/  @!UPT UIADD3 URZ, URZ, URZ, URZ ;  /* 0x0000003f3f3ff290 */ /* 0x000ff6000fffe03f */
[----:B------:R-:W-:Y:S01]  /*26460*/  @!UPT UIADD3 URZ, URZ, URZ, URZ ;  /* 0x0000003f3f3ff290 */ /* 0x000fe2000fffe03f */
[----:B------:R0:W-:Y:S01]  /*26470*/  STL.64 [R1+0x910], R12 ;  /* 0x0009100c01007387 */ /* 0x0001e20000100a00 */
[----:B------:R-:W-:Y:S03]  /*26480*/  STL.64 [R1+0x918], R14 ;  /* 0x0009180e01007387 */ /* 0x000fe60000100a00 */
[----:B0-----:R-:W3:Y:S01]  /*26490*/  LDL.LU.64 R12, [R1+0x5f78] ;  /* 0x005f7800010c7983 */ /* 0x001ee20000300a00 */
[----:B------:R-:W-:Y:S02]  /*264a0*/  STL.64 [R1+0x5f08], R18 ;  /* 0x005f081201007387 */ /* 0x000fe40000100a00 */
[----:B------:R0:W-:Y:S02]  /*264b0*/  STL.64 [R1+0x5f00], R16 ;  /* 0x005f001001007387 */ /* 0x0001e40000100a00 */
[----:B0-----:R-:W2:Y:S01]  /*264c0*/  LDL.64 R16, [R1+0xa0] ;  /* 0x0000a00001107983 */ /* 0x001ea20000100a00 */
[C---:B---3--:R-:W-:Y:S11]  /*264d0*/  HMMA.16816.F32.BF16 R8, R24.reuse, R12, R8 ;  /* 0x0000000c1808723c */ /* 0x048ff60000041808 */
[----:B------:R-:W-:Y:S11]  /*264e0*/  @!UPT UIADD3 URZ, URZ, URZ, URZ ;  /* 0x0000003f3f3ff290 */ /* 0x000ff6000fffe03f */
[----:B------:R-:W-:Y:S01]  /*264f0*/  @!UPT UIADD3 URZ, URZ, URZ, URZ ;  /* 0x0000003f3f3ff290 */ /* 0x000fe2000fffe03f */
[----:B------:R0:W-:Y:S01]  /*26500*/  STL.64 [R1+0x900], R8 ;  /* 0x0009000801007387 */ /* 0x0001e20000100a00 */
[----:B------:R-:W-:Y:S03]  /*26510*/  STL.64 [R1+0x908], R10 ;  /* 0x0009080a01007387 */ /* 0x000fe60000100a00 */
[----:B0-----:R-:W4:Y:S02]  /*26520*/  LDL.LU.64 R8, [R1+0x5f70] ;  /* 0x005f700001087983 */ /* 0x001f240000300a00 */
[C---:B----4-:R-:W-:Y:S11]  /*26530*/  HMMA.16816.F32.BF16 R4, R24.reuse, R8, R4 ;  /* 0x000000081804723c */ /* 0x050ff60000041804 */
[----:B------:R-:W-:Y:S11]  /*26540*/  @!UPT UIADD3 URZ, URZ, URZ, URZ ;  /* 0x0000003f3f3ff290 */ /* 0x000ff6000fffe03f */
[----:B------:R-:W-:Y:S01]  /*26550*/  @!UPT UIADD3 URZ, URZ, URZ, URZ ;  /* 0x0000003f3f3ff290 */ /* 0x000fe2000fffe03f */
[----:B------:R0:W-:Y:S01]  /*26560*/  STL.64 [R1+0x8b0], R4 ;  /* 0x0008b00401007387 */ /* 0x0001e20000100a00 */
[----:B------:R-:W-:Y:S03]  /*26570*/  STL.64 [R1+0x8b8], R6 ;  /* 0x0008b80601007387 */ /* 0x000fe60000100a00 */
[----:B0-----:R-:W3:Y:S01]  /*26580*/  LDL.LU.64 R4, [R1+0x5f68] ;  /* 0x005f680001047983 */ /* 0x001ee20000300a00 */
[----:B------:R-:W-:Y:S02]  /*26590*/  STL [R1+0x5eec], R8 ;  /* 0x005eec0801007387 */ /* 0x000fe40000100800 */
[----:B------:R0:W-:Y:S02]  /*265a0*/  STL [R1+0x5ee8], R9 ;  /* 0x005ee80901007387 */ /* 0x0001e40000100800 */
[----:B0-----:R-:W4:Y:S01]  /*265b0*/  LDL.LU.64 R8, [R1+0x690] ;  /* 0x0006900001087983 */ /* 0x001f220000300a00 */
[----:B------:R-:W4:Y:S01]  /*265c0*/  LDL.LU.64 R10, [R1+0x698] ;  /* 0x00069800010a7983 */ /* 0x000f220000300a00 */
[----:B---3--:R-:W-:Y:S02]  /*265d0*/  HMMA.16816.F32.BF16 R20, R24, R4, R20 ;  /* 0x000000041814723c */ /* 0x008fe40000041814 */
[----:B------:R-:W0:Y:S04]  /*265e0*/  LDSM.16.MT88.4 R24, [R0+0x80] ;  /* 0x000080000018783b */ /* 0x000e280000004200 */
[----:B------:R-:W-:Y:S01]  /*265f0*/  STL [R1+0x5ee4], R4 ;  /* 0x005ee40401007387 */ /* 0x000fe20000100800 */
[----:B------:R-:W-:Y:S11]  /*26600*/  STL [R1+0x5ee0], R5 ;  /* 0x005ee00501007387 */ /* 0x000ff60000100800 */
[----:B------:R-:W-:Y:S05]  /*26610*/  @!UPT UIADD3 URZ, URZ, URZ, URZ ;  /* 0x0000003f3f3ff290 */ /* 0x000fea000fffe03f */
[----:B------:R-:W-:Y:S01]  /*26620*/  STL.64 [R1+0x880], R20 ;  /* 0x0008801401007387 */ /* 0x000fe20000100a00 */
[----:B------:R-:W-:Y:S02]  /*26630*/  STL.64 [R1+0x888], R22 ;  /* 0x0008881601007387 */ /* 0x000fe40000100a00 */
[----:B------:R-:W1:Y:S01]  /*26640*/  LDSM.16.MT88.4 R20, [R0] ;  /* 0x000000000014783b */ /* 0x000e620000004200 */
[----:B0-----:R-:W-:Y:S03]  /*26650*/  STL [R1+0x5ecc], R24 ;  /* 0x005ecc1801007387 */ /* 0x001fe60000100800 */
[----:B------:R0:W-:Y:S02]  /*26660*/  STL [R1+0x5ec8], R25 ;  /* 0x005ec81901007387 */ /* 0x0001e40000100800 */
[----:B------:R-:W-:Y:S02]  /*26670*/  STL [R1+0x5ec4], R26 ;  /* 0x005ec41a01007387 */ /* 0x000fe40000100800 */
[----:B------:R-:W-:Y:S01]  /*26680*/  STL [R1+0x5ec0], R27 ;  /* 0x005ec01b01007387 */ /* 0x000fe20000100800 */
[----:B0-----:R-:W3:Y:S04]  /*26690*/  LDL.64 R24, [R1+0x70] ;  /* 0x0000700001187983 */ /* 0x001ee80000100a00 */
[----:B---3--:R0:W-:Y:S04]  /*266a0*/  STL.64 [R1+0x5f58], R24 ;  /* 0x005f581801007387 */ /* 0x0081e80000100a00 */
[----:B0-----:R-:W3:Y:S01]  /*266b0*/  LDL.64 R24, [R1+0x80] ;  /* 0x0000800001187983 */ /* 0x001ee20000100a00 */
[----:B------:R-:W-:-:S02]  /*266c0*/  IMAD.MOV.U32 R4, RZ, RZ, R3 ;  /* 0x000000ffff047224 */ /* 0x000fc400078e0003 */
[----:B------:R-:W-:Y:S01]  /*266d0*/  IMAD.MOV.U32 R5, RZ, RZ, R2 ;  /* 0x000000ffff057224 */ /* 0x000fe200078e0002 */
[----:B---3--:R0:W-:Y:S04]  /*266e0*/  STL.64 [R1+0x5f60], R24 ;  /* 0x005f601801007387 */ /* 0x0081e80000100a00 */
[----:B0-----:R-:W1:Y:S01]  /*266f0*/  LDL.LU.64 R24, [R1+0x6a0] ;  /* 0x0006a00001187983 */ /* 0x001e620000300a00 */
[----:B------:R-:W1:Y:S02]  /*26700*/  LDL.LU.64 R26, [R1+0x6a8] ;  /* 0x0006a800011a7983 */ /* 0x000e640000300a00 */
[----:B------:R-:W-:Y:S02]  /*26710*/  STL [R1+0x5eb8], R0 ;  /* 0x005eb80001007387 */ /* 0x000fe40000100800 */
[----:B--2---:R-:W-:-:S02]  /*26720*/  IMAD.MOV.U32 R15, RZ, RZ, R16 ;  /* 0x000000ffff0f7224 */ /* 0x004fc400078e0010 */
[----:B------:R-:W-:Y:S01]  /*26730*/  IMAD.MOV.U32 R14, RZ, RZ, R17 ;  /* 0x000000ffff0e7224 */ /* 0x000fe200078e0011 */
[C---:B-1----:R-:W-:Y:S08]  /*26740*/  HMMA.16816.F32.BF16 R24, R20.reuse, R4, R24 ;  /* 0x000000041418723c */ /* 0x042ff00000041818 */
[C---:B----4-:R-:W-:Y:S11]  /*26750*/  HMMA.16816.F32.BF16 R4, R20.reuse, R16, R8 ;  /* 0x000000101404723c */ /* 0x050ff60000041808 */
[----:B------:R-:W-:Y:S04]  /*26760*/  @!UPT UIADD3 URZ, URZ, URZ, URZ ;  /* 0x0000003f3f3ff290 */ /* 0x000fe8000fffe03f */
[----:B------:R0:W-:Y:S01]  /*26770*/  STL.64 [R1+0x8f0], R24 ;  /* 0x0008f01801007387 */ /* 0x0001e20000100a00 */
[----:B------:R1:W-:Y:S07]  /*26780*/  STL.64 [R1+0x8f8], R26 ;  /* 0x0008f81a01007387 */ /* 0x0003ee0000100a00 */
[----:B------:R2:W-:Y:S02]  /*26790*/  STL.64 [R1+0x8e0], R4 ;  /* 0x0008e00401007387 */ /* 0x0005e40000100a00 */
[----:B------:R3:W-:Y:S01]  /*267a0*/  STL.64 [R1+0x8e8], R6 ;  /* 0x0008e80601007387 */ /* 0x0007e20000100a00 */
[----:B0-----:R-:W4:Y:S01]  /*267b0*/  LDL.LU.64 R24, [R1+0x650] ;  /* 0x0006500001187983 */ /* 0x001f220000300a00 */
[----:B-1----:R-:W4:Y:S02]  /*267c0*/  LDL.LU.64 R26, [R1+0x658] ;  /* 0x00065800011a7983 */ /* 0x002f240000300a00 */
[----:B--2---:R-:W2:Y:S02]  /*267d0*/  LDL.LU.64 R4, [R1+0x640] ;  /* 0x0006400001047983 */ /* 0x004ea40000300a00 */
[----:B---3--:R-:W2:Y:S01]  /*267e0*/  LDL.LU.64 R6, [R1+0x648] ;  /* 0x0006480001067983 */ /* 0x008ea20000300a00 */
[----:B------:R-:W3:Y:S01]  /*267f0*/  LDL.LU.64 R8, [R1+0x580] ;  /* 0x0005800001087983 */ /* 0x000ee20000300a00 */
[----:B------:R-:W3:Y:S02]  /*26800*/  LDL.LU.64 R10, [R1+0x588] ;  /* 0x00058800010a7983 */ /* 0x000ee40000300a00 */
[----:B------:R-:W2:Y:S02]  /*26810*/  LDL.64 R16, [R1] ;  /* 0x0000000001107983 */ /* 0x000ea40000100a00 */
[----:B--2---:R0:W-:Y:S04]  /*26820*/  STL.64 [R1+0x5f10], R16 ;  /* 0x005f101001007387 */ /* 0x0041e80000100a00 */
[----:B0-----:R-:W2:Y:S04]  /*26830*/  LDL.64 R16, [R1+0x10] ;  /* 0x0000100001107983 */ /* 0x001ea80000100a00 */
[----:B--2---:R0:W-:Y:S04]  /*26840*/  STL.64 [R1+0x5f20], R16 ;  /* 0x005f201001007387 */ /* 0x0041e80000100a00 */
[----:B0-----:R-:W2:Y:S04]  /*26850*/  LDL.64 R16, [R1+0x20] ;  /* 0x0000200001107983 */ /* 0x001ea80000100a00 */
[----:B--2---:R0:W-:Y:S04]  /*26860*/  STL.64 [R1+0x5f30], R16 ;  /* 0x005f301001007387 */ /* 0x0041e80000100a00 */
[----:B0-----:R-:W2:Y:S04]  /*26870*/  LDL.64 R16, [R1+0x30] ;  /* 0x0000300001107983 */ /* 0x001ea80000100a00 */
[----:B--2---:R0:W-:Y:S04]  /*26880*/  STL.64 [R1+0x5f48], R16 ;  /* 0x005f481001007387 */ /* 0x0041e80000100a00 */
[----:B0-----:R-:W2:Y:S01]  /*26890*/  LDL.64 R16, [R1+0x60] ;  /* 0x0000600001107983 */ /* 0x001ea20000100a00 */
[----:B------:R-:W-:Y:S02]  /*268a0*/  STL.64 [R1+0x5ef8], R14 ;  /* 0x005ef80e01007387 */ /* 0x000fe40000100a00 */
[----:B------:R0:W-:Y:S02]  /*268b0*/  STL.64 [R1+0x5ef0], R12 ;  /* 0x005ef00c01007387 */ /* 0x0001e40000100a00 */
[----:B0-----:R-:W2:Y:S04]  /*268c0*/  LDL.64 R12, [R1+0x40] ;  /* 0x00004000010c7983 */ /* 0x001ea80000100a00 */
[----:B--2---:R0:W-:Y:S04]  /*268d0*/  STL.64 [R1+0x5f50], R12 ;  /* 0x005f500c01007387 */ /* 0x0041e80000100a00 */
[----:B0-----:R-:W4:Y:S02]  /*268e0*/  LDL.64 R12, [R1+0x90] ;  /* 0x00009000010c7983 */ /* 0x001f240000100a00 */
[C---:B----4-:R-:W-:Y:S11]  /*268f0*/  HMMA.16816.F32.BF16 R24, R20.reuse, R12, R24 ;  /* 0x0000000c1418723c */ /* 0x050ff60000041818 */
[----:B------:R-:W-:Y:S11]  /*26900*/  @!UPT UIADD3 URZ, URZ, URZ, URZ ;  /* 0x0000003f3f3ff290 */ /* 0x000ff6000fffe03f */
[----:B------:R-:W-:Y:S01]  /*26910*/  @!UPT UIADD3 URZ, URZ, URZ, URZ ;  /* 0x0000003f3f3ff290 */ /* 0x000fe2000fffe03f */
[----:B------:R0:W-:Y:S01]  /*26920*/  STL.64 [R1+0x8d0], R24 ;  /* 0x0008d01801007387 */ /* 0x0001e20000100a00 */
[----:B------:R-:W-:Y:S03]  /*26930*/  STL.64 [R1+0x8d8], R26 ;  /* 0x0008d81a01007387 */ /* 0x000fe60000100a00 */
[----:B0-----:R-:W2:Y:S01]  /*26940*/  LDL.LU.64 R24, [R1+0x5f60] ;  /* 0x005f600001187983 */ /* 0x001ea20000300a00 */
[----:B------:R-:W-:Y:S02]  /*26950*/  IMAD.MOV.U32 R3, RZ, RZ, R12 ;  /* 0x000000ffff037224 */ /* 0x000fe400078e000c */
[----:B------:R-:W-:Y:S02]  /*26960*/  IMAD.MOV.U32 R2, RZ, RZ, R13 ;  /* 0x000000ffff027224 */ /* 0x000fe400078e000d */
[----:B------:R-:W4:Y:S01]  /*26970*/  LDL.LU.64 R12, [R1+0x570] ;  /* 0x00057000010c7983 */ /* 0x000f220000300a00 */
[----:B------:R-:W4:Y:S02]  /*26980*/  LDL.LU.64 R14, [R1+0x578] ;  /* 0x00057800010e7983 */ /* 0x000f240000300a00 */
[----:B------:R-:W-:Y:S01]  /*26990*/  STL [R1+0x5ebc], R3 ;  /* 0x005ebc0301007387 */ /* 0x000fe20000100800 */
[C---:B--2---:R-:W-:Y:S11]  /*269a0*/  HMMA.16816.F32.BF16 R4, R20.reuse, R24, R4 ;  /* 0x000000181404723c */ /* 0x044ff60000041804 */
[----:B------:R-:W-:Y:S11]  /*269b0*/  @!UPT UIADD3 URZ, URZ, URZ, URZ ;  /* 0x0000003f3f3ff290 */ /* 0x000ff6000fffe03f */
[----:B------:R-:W-:Y:S01]  /*269c0*/  @!UPT UIADD3 URZ, URZ, URZ, URZ ;  /* 0x0000003f3f3ff290 */ /* 0x000fe2000fffe03f */
[----:B------:R-:W-:Y:S01]  /*269d0*/  STL.64 [R1+0x8c0], R4 ;  /* 0x0008c00401007387 */ /* 0x000fe20000100a00 */
[----:B------:R0:W-:Y:S02]  /*269e0*/  STL.64 [R1+0x8c8], R6 ;  /* 0x0008c80601007387 */ /* 0x0001e40000100a00 */
[----:B0-----:R-:W-:Y:S02]  /*269f0*/  IMAD.MOV.U32 R7, RZ, RZ, R24 ;  /* 0x000000ffff077224 */ /* 0x001fe400078e0018 */
[----:B------:R-:W-:Y:S02]  /*26a00*/  IMAD.MOV.U32 R6, RZ, RZ, R25 ;  /* 0x000000ffff067224 */ /* 0x000fe400078e0019 */
[----:B------:R-:W3:Y:S03]  /*26a10*/  LDL.LU.64 R24, [R1+0x5f58] ;  /* 0x005f580001187983 */ /* 0x000ee60000300a00 */
[----:B------:R-:W-:Y:S02]  /*26a20*/  STL.64 [R1+0x5f28], R6 ;  /* 0x005f280601007387 */ /* 0x000fe40000100a00 */
[----:B------:R-:W2:Y:S01]  /*26a30*/  LDL.64 R4, [R1+0x50] ;  /* 0x0000500001047983 */ /* 0x000ea20000100a00 */
[C---:B---3--:R-:W-:Y:S11]  /*26a40*/  HMMA.16816.F32.BF16 R8, R20.reuse, R24, R8 ;  /* 0x000000181408723c */ /* 0x048ff60000041808 */
[----:B------:R-:W-:Y:S11]  /*26a50*/  @!UPT UIADD3 URZ, URZ, URZ, URZ ;  /* 0x0000003f3f3ff290 */ /* 0x000ff6000fffe03f */
[----:B------:R-:W-:Y:S01]  /*26a60*/  @!UPT UIADD3 URZ, URZ, URZ, URZ ;  /* 0x0000003f3f3ff290 */ /* 0x000fe2000fffe03f */
[----:B------:R-:W-:Y:S01]  /*26a70*/  STL.64 [R1+0x8a0], R8 ;  /* 0x0008a00801007387 */ /* 0x000fe20000100a00 */
[----:B------:R0:W-:Y:S02]  /*26a80*/  STL.64 [R1+0x8a8], R10 ;  /* 0x0008a80a01007387 */ /* 0x0001e40000100a00 */
[----:B0-----:R-:W-:Y:S02]  /*26a90*/  IMAD.MOV.U32 R11, RZ, RZ, R24 ;  /* 0x000000ffff0b7224 */ /* 0x001fe400078e0018 */
[----:B------:R-:W-:Y:S02]  /*26aa0*/  IMAD.MOV.U32 R10, RZ, RZ, R25 ;  /* 0x000000ffff0a7224 */ /* 0x000fe400078e0019 */
[----:B------:R-:W3:Y:S01]  /*26ab0*/  LDL.LU.64 R24, [R1+0x550] ;  /* 0x0005500001187983 */ /* 0x000ee20000300a00 */
[----:B------:R-:W3:Y:S02]  /*26ac0*/  LDL.LU.64 R26, [R1+0x558] ;  /* 0x00055800011a7983 */ /* 0x000ee40000300a00 */
[----:B------:R0:W-:Y:S02]  /*26ad0*/  STL.64 [R1+0x5f18], R10 ;  /* 0x005f180a01007387 */ /* 0x0001e40000100a00 */
[----:B------:R-:W3:Y:S01]  /*26ae0*/  LDL.LU.64 R8, [R1+0x560] ;  /* 0x0005600001087983 */ /* 0x000ee20000300a00 */
[----:B0-----:R-:W3:Y:S01]  /*26af0*/  LDL.LU.64 R10, [R1+0x568] ;  /* 0x00056800010a7983 */ /* 0x001ee20000300a00 */
[----:B----4-:R-:W-:Y:S01]  /*26b00*/  HMMA.16816.F32.BF16 R12, R20, R16, R12 ;  /* 0x00000010140c723c */ /* 0x010fe2000004180c */
[----:B------:R-:W-:-:S02]  /*26b10*/  IMAD.MOV.U32 R29, RZ, RZ, R16 ;  /* 0x000000ffff1d7224 */ /* 0x000fc400078e0010 */
[----:B------:R-:W-:Y:S02]  /*26b20*/  IMAD.MOV.U32 R28, RZ, RZ, R17 ;  /* 0x000000ffff1c7224 */ /* 0x000fe400078e0011 */
[----:B--2---:R-:W-:Y:S02]  /*26b30*/  IMAD.MOV.U32 R3, RZ, RZ, R4 ;  /* 0x000000ffff037224 */ /* 0x004fe400078e0004 */
[----:B------:R-:W-:Y:S11]  /*26b40*/  IMAD.MOV.U32 R0, RZ, RZ, R5 ;  /* 0x000000ffff007224 */ /* 0x000ff600078e0005 */
[----:B------:R-:W-:Y:S05]  /*26b50*/  @!UPT UIADD3 URZ, URZ, URZ, URZ ;  /* 0x0000003f3f3ff290 */ /* 0x000fea000fffe03f */
[----:B------:R0:W-:Y:S01]  /*26b60*/  STL.64 [R1+0x890], R12 ;  /* 0x0008900c01007387 */ /* 0x0001e20000100a00 */
[----:B------:R-:W-:Y:S03]  /*26b70*/  STL.64 [R1+0x898], R14 ;  /* 0x0008980e01007387 */ /* 0x000fe60000100a00 */
[----:B0-----:R-:W2:Y:S01]  /*26b80*/  LDL.LU.64 R12, [R1+0x5f50] ;  /* 0x005f5000010c7983 */ /* 0x001ea20000300a00 */
[----:B------:R-:W4:Y:S01]  /*26b90*/  LDL.LU.64 R16, [R1+0x5f48] ;  /* 0x005f480001107983 */ /* 0x000f220000300a00 */
[C---:B---3--:R-:W-:Y:S11]  /*26ba0*/  HMMA.16816.F32.BF16 R8, R20.reuse, R4, R8 ;  /* 0x000000041408723c */ /* 0x048ff60000041808 */
[----:B------:R-:W-:Y:S11]  /*26bb0*/  @!UPT UIADD3 URZ, URZ, URZ, URZ ;  /* 0x0000003f3f3ff290 */ /* 0x000ff6000fffe03f */
[----:B------:R-:W-:Y:S01]  /*26bc0*/  @!UPT UIADD3 URZ, URZ, URZ, URZ ;  /* 0x0000003f3f3ff290 */ /* 0x000fe2000fffe03f */
[----:B------:R-:W-:Y:S01]  /*26bd0*/  STL.64 [R1+0x870], R8 ;  /* 0x0008700801007387 */ /* 0x000fe20000100a00 */
[----:B------:R-:W-:Y:S02]  /*26be0*/  STL.64 [R1+0x878], R10 ;  /* 0x0008780a01007387 */ /* 0x000fe40000100a00 */
[----:B------:R-:W3:Y:S02]  /*26bf0*/  LDL.LU.64 R4, [R1+0x530] ;  /* 0x0005300001047983 */ /* 0x000ee40000300a00 */
[----:B------:R-:W2:Y:S02]  /*26c00*/  LDL.LU.64 R6, [R1+0x538] ;  /* 0x0005380001067983 */ /* 0x000ea40000300a00 */
[----:B--2---:R-:W-:Y:S01]  /*26c10*/  STL.64 [R1+0x5f40], R6 ;  /* 0x005f400601007387 */ /* 0x004fe20000100a00 */
[----:B---3--:R0:W-:Y:S03]  /*26c20*/  STL.64 [R1+0x5f38], R4 ;  /* 0x005f380401007387 */ /* 0x0081e60000100a00 */
[----:B0-----:R-:W2:Y:S01]  /*26c30*/  LDL.LU.64 R4, [R1+0x540] ;  /* 0x0005400001047983 */ /* 0x001ea20000300a00 */
[----:B------:R-:W2:Y:S01]  /*26c40*/  LDL.LU.64 R6, [R1+0x548] ;  /* 0x0005480001067983 */ /* 0x000ea20000300a00 */
[----:B------:R-:W-:Y:S01]  /*26c50*/  HMMA.16816.F32.BF16 R24, R20, R12, R24 ;  /* 0x0000000c1418723c */ /* 0x000fe20000041818 */
[----:B------:R-:W3:Y:S01]  /*26c60*/  LDL.LU.64 R8, [R1+0x520] ;  /* 0x0005200001087983 */ /* 0x000ee20000300a00 */
[----:B------:R-:W3:Y:S11]  /*26c70*/  LDL.LU.64 R10, [R1+0x528] ;  /* 0x00052800010a7983 */ /* 0x000ef60000300a00 */
[----:B------:R-:W-:Y:S10]  /*26c80*/  @!UPT UIADD3 URZ, URZ, URZ, URZ ;  /* 0x0000003f3f3ff290 */ /* 0x000ff4000fffe03f */
[----:B------:R-:W-:Y:S01]  /*26c90*/  STL.64 [R1+0x860], R24 ;  /* 0x0008601801007387 */ /* 0x000fe20000100a00 */
[----:B------:R0:W-:Y:S02]  /*26ca0*/  STL.64 [R1+0x868], R26 ;  /* 0x0008681a01007387 */ /* 0x0001e40000100a00 */
[----:B0-----:R-:W-:Y:S02]  /*26cb0*/  IMAD.MOV.U32 R26, RZ, RZ, R12 ;  /* 0x000000ffff1a7224 */ /* 0x001fe400078e000c */
[----:B------:R-:W-:Y:S02]  /*26cc0*/  IMAD.MOV.U32 R27, RZ, RZ, R13 ;  /* 0x000000ffff1b7224 */ /* 0x000fe400078e000d */
[----:B------:R-:W3:Y:S01]  /*26cd0*/  LDL.LU.64 R12, [R1+0x500] ;  /* 0x00050000010c7983 */ /* 0x000ee20000300a00 */
[----:B------:R-:W3:Y:S02]  /*26ce0*/  LDL.LU.64 R14, [R1+0x508] ;  /* 0x00050800010e7983 */ /* 0x000ee40000300a00 */
[----:B----4-:R-:W-:-:S02]  /*26cf0*/  IMAD.MOV.U32 R24, RZ, RZ, R16 ;  /* 0x000000ffff187224 */ /* 0x010fc400078e0010 */
[----:B------:R-:W-:Y:S01]  /*26d00*/  IMAD.MOV.U32 R25, RZ, RZ, R17 ;  /* 0x000000ffff197224 */ /* 0x000fe200078e0011 */
[C---:B--2---:R-:W-:Y:S11]  /*26d10*/  HMMA.16816.F32.BF16 R4, R20.reuse, R16, R4 ;  /* 0x000000101404723c */ /* 0x044ff60000041804 */
[----:B------:R-:W-:Y:S11]  /*26d20*/  @!UPT UIADD3 URZ, URZ, URZ, URZ ;  /* 0x0000003f3f3ff290 */ /* 0x000ff6000fffe03f */
[----:B------:R-:W-:Y:S01]  /*26d30*/  @!UPT UIADD3 URZ, URZ, URZ, URZ ;  /* 0x0000003f3f3ff290 */ /* 0x000fe2000fffe03f */
[----:B------:R-:W-:Y:S01]  /*26d40*/  STL.64 [R1+0x850], R4 ;  /* 0x0008500401007387 */ /* 0x000fe20000100a00 */
[----:B------:R0:W-:Y:S03]  /*26d50*/  STL.64 [R1+0x858], R6 ;  /* 0x0008580601007387 */ /* 0x0001e60000100a00 */
[----:B0-----:R-:W2:Y:S01]  /*26d60*/  LDL.LU.64 R6, [R1+0x5f40] ;  /* 0x005f400001067983 */ /* 0x001ea20000300a00 */
[----:B------:R-:W2:Y:S02]  /*26d70*/  LDL.LU.64 R4, [R1+0x5f38] ;  /* 0x005f380001047983 */ /* 0x000ea40000300a00 */
[----:B------:R-:W2:Y:S02]  /*26d80*/  LDL.LU.64 R16, [R1+0x5f30] ;  /* 0x005f300001107983 */ /* 0x000ea40000300a00 */
[----:B------:R-:W-:Y:S01]  /*26d90*/  STL.64 [R1+0x5ed8], R26 ;  /* 0x005ed81a01007387 */ /* 0x000fe20000100a00 */
[----:B------:R0:W-:Y:S04]  /*26da0*/  STL.64 [R1+0x5ed0], R24 ;  /* 0x005ed01801007387 */ /* 0x0001e80000100a00 */
[----:B0-----:R-:W4:Y:S01]  /*26db0*/  LDL.LU.64 R24, [R1+0x510] ;  /* 0x0005100001187983 */ /* 0x001f220000300a00 */
[----:B------:R-:W4:Y:S01]  /*26dc0*/  LDL.LU.64 R26, [R1+0x518] ;  /* 0x00051800011a7983 */ /* 0x000f220000300a00 */
[C---:B--2---:R-:W-:Y:S11]  /*26dd0*/  HMMA.16816.F32.BF16 R4, R20.reuse, R16, R4 ;  /* 0x000000101404723c */ /* 0x044ff60000041804 */
[----:B------:R-:W-:Y:S11]  /*26de0*/  @!UPT UIADD3 URZ, URZ, URZ, URZ ;  /* 0x0000003f3f3ff290 */ /* 0x000ff6000fffe03f */
[----:B------:R-:W-:Y:S01]  /*26df0*/  @!UPT UIADD3 URZ, URZ, URZ, URZ ;  /* 0x0000003f3f3ff290 */ /* 0x000fe2000fffe03f */
[----:B------:R0:W-:Y:S01]  /*26e00*/  STL.64 [R1+0x840], R4 ;  /* 0x0008400401007387 */ /* 0x0001e20000100a00 */
[----:B------:R1:W-:Y:S02]  /*26e10*/  STL.64 [R1+0x848], R6 ;  /* 0x0008480601007387 */ /* 0x0003e40000100a00 */
[----:B0-----:R-:W-:Y:S01]  /*26e20*/  IMAD.MOV.U32 R4, RZ, RZ, R16 ;  /* 0x000000ffff047224 */ /* 0x001fe200078e0010 */
[----:B-1----:R-:W2:Y:S01]  /*26e30*/  LDL.LU.64 R6, [R1+0x5f28] ;  /* 0x005f280001067983 */ /* 0x002ea20000300a00 */
[----:B------:R-:W-:Y:S02]  /*26e40*/  IMAD.MOV.U32 R5, RZ, RZ, R17 ;  /* 0x000000ffff057224 */ /* 0x000fe400078e0011 */
[----:B------:R-:W3:Y:S02]  /*26e50*/  LDL.LU.64 R16, [R1+0x5f20] ;  /* 0x005f200001107983 */ /* 0x000ee40000300a00 */
[C---:B---3--:R-:W-:Y:S11]  /*26e60*/  HMMA.16816.F32.BF16 R8, R20.reuse, R16, R8 ;  /* 0x000000101408723c */ /* 0x048ff60000041808 */
[----:B------:R-:W-:Y:S11]  /*26e70*/  @!UPT UIADD3 URZ, URZ, URZ, URZ ;  /* 0x0000003f3f3ff290 */ /* 0x000ff6000fffe03f */
[----:B------:R-:W-:Y:S01]  /*26e80*/  @!UPT UIADD3 URZ, URZ, URZ, URZ ;  /* 0x0000003f3f3ff290 */ /* 0x000fe2000fffe03f */
[----:B------:R0:W-:Y:S01]  /*26e90*/  STL.64 [R1+0x830], R8 ;  /* 0x0008300801007387 */ /* 0x0001e20000100a00 */
[----:B------:R1:W-:Y:S02]  /*26ea0*/  STL.64 [R1+0x838], R10 ;  /* 0x0008380a01007387 */ /* 0x0003e40000100a00 */
[----:B0-----:R-:W-:Y:S01]  /*26eb0*/  IMAD.MOV.U32 R8, RZ, RZ, R16 ;  /* 0x000000ffff087224 */ /* 0x001fe200078e0010 */
[----:B-1----:R-:W3:Y:S01]  /*26ec0*/  LDL.LU.64 R10, [R1+0x5f18] ;  /* 0x005f1800010a7983 */ /* 0x002ee20000300a00 */
[----:B------:R-:W-:Y:S02]  /*26ed0*/  IMAD.MOV.U32 R9, RZ, RZ, R17 ;  /* 0x000000ffff097224 */ /* 0x000fe400078e0011 */
[----:B------:R-:W4:Y:S02]  /*26ee0*/  LDL.LU.64 R16, [R1+0x5f10] ;  /* 0x005f100001107983 */ /* 0x000f240000300a00 */
[C---:B----4-:R-:W-:Y:S11]  /*26ef0*/  HMMA.16816.F32.BF16 R24, R20.reuse, R16, R24 ;  /* 0x000000101418723c */ /* 0x050ff60000041818 */
[----:B------:R-:W-:Y:S11]  /*26f00*/  @!UPT UIADD3 URZ, URZ, URZ, URZ ;  /* 0x0000003f3f3ff290 */ /* 0x000ff6000fffe03f */
[----:B------:R-:W-:Y:S01]  /*26f10*/  @!UPT UIADD3 URZ, URZ, URZ, URZ ;  /* 0x0000003f3f3ff290 */ /* 0x000fe2000fffe03f */
[----:B------:R0:W-:Y:S01]  /*26f20*/  STL.64 [R1+0x820], R24 ;  /* 0x0008201801007387 */ /* 0x0001e20000100a00 */
[----:B------:R-:W-:Y:S02]  /*26f30*/  STL.64 [R1+0x828], R26 ;  /* 0x0008281a01007387 */ /* 0x000fe40000100a00 */
[----:B------:R-:W4:Y:S02]  /*26f40*/  LDL.LU.64 R18, [R1+0x5f08] ;  /* 0x005f080001127983 */ /* 0x000f240000300a00 */
[----:B0-----:R-:W-:Y:S02]  /*26f50*/  IMAD.MOV.U32 R25, RZ, RZ, R16 ;  /* 0x000000ffff197224 */ /* 0x001fe400078e0010 */
[----:B------:R-:W-:Y:S02]  /*26f60*/  IMAD.MOV.U32 R24, RZ, RZ, R17 ;  /* 0x000000ffff187224 */ /* 0x000fe400078e0011 */
        /* <DEDUP_REMOVED lines=8> */
[----:B----4-:R-:W-:Y:S02]  /*26ff0*/  STL.64 [R1+0x5df0], R18 ;  /* 0x005df01201007387 */ /* 0x010fe40000100a00 */
[----:B------:R0:W-:Y:S02]  /*27000*/  STL.64 [R1+0x5de8], R16 ;  /* 0x005de81001007387 */ /* 0x0001e40000100a00 */
[----:B0-----:R-:W-:-:S02]  /*27010*/  IMAD.MOV.U32 R16, RZ, RZ, R25 ;  /* 0x000000ffff107224 */ /* 0x001fc400078e0019 */
[----:B------:R-:W-:Y:S02]  /*27020*/  IMAD.MOV.U32 R17, RZ, RZ, R24 ;  /* 0x000000ffff117224 */ /* 0x000fe400078e0018 */
[----:B------:R-:W4:Y:S01]  /*27030*/  LDL.LU.64 R24, [R1+0x340] ;  /* 0x0003400001187983 */ /* 0x000f220000300a00 */
[----:B------:R-:W4:Y:S02]  /*27040*/  LDL.LU.64 R26, [R1+0x348] ;  /* 0x00034800011a7983 */ /* 0x000f240000300a00 */
[----:B------:R0:W-:Y:S02]  /*27050*/  STL.64 [R1+0x5e08], R16 ;  /* 0x005e081001007387 */ /* 0x0001e40000100a00 */
[----:B0-----:R-:W-:Y:S02]  /*27060*/  IMAD.MOV.U32 R16, RZ, RZ, R8 ;  /* 0x000000ffff107224 */ /* 0x001fe400078e0008 */
[----:B------:R-:W-:Y:S01]  /*27070*/  IMAD.MOV.U32 R17, RZ, RZ, R9 ;  /* 0x000000ffff117224 */ /* 0x000fe200078e0009 */
[----:B------:R-:W2:Y:S01]  /*27080*/  LDL.LU R8, [R1+0x5eec] ;  /* 0x005eec0001087983 */ /* 0x000ea20000300800 */
[----:B------:R-:W2:Y:S03]  /*27090*/  LDL.LU R9, [R1+0x5ee8] ;  /* 0x005ee80001097983 */ /* 0x000ea60000300800 */
[----:B------:R0:W-:Y:S04]  /*270a0*/  STL.64 [R1+0x5e20], R16 ;  /* 0x005e201001007387 */ /* 0x0001e80000100a00 */
[----:B0-----:R-:W2:Y:S01]  /*270b0*/  LDL.LU.64 R16, [R1+0x4f0] ;  /* 0x0004f00001107983 */ /* 0x001ea20000300a00 */
[----:B------:R-:W2:Y:S02]  /*270c0*/  LDL.LU.64 R18, [R1+0x4f8] ;  /* 0x0004f80001127983 */ /* 0x000ea40000300a00 */
[----:B--2---:R-:W-:Y:S11]  /*270d0*/  HMMA.16816.F32.BF16 R16, R20, R12, R16 ;  /* 0x0000000c1410723c */ /* 0x004ff60000041810 */
[----:B------:R-:W-:Y:S11]  /*270e0*/  @!UPT UIADD3 URZ, URZ, URZ, URZ ;  /* 0x0000003f3f3ff290 */ /* 0x000ff6000fffe03f */
[----:B------:R-:W-:Y:S01]  /*270f0*/  @!UPT UIADD3 URZ, URZ, URZ, URZ ;  /* 0x0000003f3f3ff290 */ /* 0x000fe2000fffe03f */
[----:B------:R0:W-:Y:S01]  /*27100*/  STL.64 [R1+0x800], R16 ;  /* 0x0008001001007387 */ /* 0x0001e20000100a00 */
[----:B------:R-:W-:Y:S02]  /*27110*/  STL.64 [R1+0x808], R18 ;  /* 0x0008081201007387 */ /* 0x000fe40000100a00 */
[----:B0-----:R-:W-:Y:S02]  /*27120*/  IMAD.MOV.U32 R16, RZ, RZ, R4 ;  /* 0x000000ffff107224 */ /* 0x001fe400078e0004 */
[----:B------:R-:W-:Y:S01]  /*27130*/  IMAD.MOV.U32 R17, RZ, RZ, R5 ;  /* 0x000000ffff117224 */ /* 0x000fe200078e0005 */
[----:B------:R-:W4:Y:S01]  /*27140*/  LDL.LU R4, [R1+0x5ee4] ;  /* 0x005ee40001047983 */ /* 0x000f220000300800 */
[----:B------:R-:W4:Y:S03]  /*27150*/  LDL.LU R5, [R1+0x5ee0] ;  /* 0x005ee00001057983 */ /* 0x000f260000300800 */
[----:B------:R0:W-:Y:S02]  /*27160*/  STL.64 [R1+0x5e38], R16 ;  /* 0x005e381001007387 */ /* 0x0001e40000100a00 */
[----:B0-----:R-:W-:-:S02]  /*27170*/  IMAD.MOV.U32 R16, RZ, RZ, R15 ;  /* 0x000000ffff107224 */ /* 0x001fc400078e000f */
[----:B------:R-:W-:-:S05]  /*27180*/  IMAD.MOV.U32 R17, RZ, RZ, R14 ;  /* 0x000000ffff117224 */ /* 0x000fca00078e000e */
[----:B------:R0:W-:Y:S04]  /*27190*/  STL.64 [R1+0x5eb0], R16 ;  /* 0x005eb01001007387 */ /* 0x0001e80000100a00 */
[----:B0-----:R-:W2:Y:S01]  /*271a0*/  LDL.LU.64 R16, [R1+0x4e0] ;  /* 0x0004e00001107983 */ /* 0x001ea20000300a00 */
[----:B------:R-:W2:Y:S02]  /*271b0*/  LDL.LU.64 R18, [R1+0x4e8] ;  /* 0x0004e80001127983 */ /* 0x000ea40000300a00 */
[----:B------:R2:W-:Y:S02]  /*271c0*/  STL.64 [R1+0x5de0], R12 ;  /* 0x005de00c01007387 */ /* 0x0005e40000100a00 */
[C---:B--2---:R-:W-:Y:S01]  /*271d0*/  HMMA.16816.F32.BF16 R12, R20.reuse, R8, R16 ;  /* 0x00000008140c723c */ /* 0x044fe20000041810 */
[----:B------:R-:W2:Y:S01]  /*271e0*/  LDL.LU.64 R16, [R1+0x5d0] ;  /* 0x0005d00001107983 */ /* 0x000ea20000300a00 */
[----:B------:R-:W2:Y:S06]  /*271f0*/  LDL.LU.64 R18, [R1+0x5d8] ;  /* 0x0005d80001127983 */ /* 0x000eac0000300a00 */
[----:B----4-:R-:W-:Y:S11]  /*27200*/  HMMA.16816.F32.BF16 R20, R20, R4, R24 ;  /* 0x000000041414723c */ /* 0x010ff60000041818 */
[----:B------:R-:W-:Y:S04]  /*27210*/  @!UPT UIADD3 URZ, URZ, URZ, URZ ;  /* 0x0000003f3f3ff290 */ /* 0x000fe8000fffe03f */
[----:B------:R0:W-:Y:S01]  /*27220*/  STL.64 [R1+0x7f0], R12 ;  /* 0x0007f00c01007387 */ /* 0x0001e20000100a00 */
[----:B------:R1:W-:Y:S03]  /*27230*/  STL.64 [R1+0x7f8], R14 ;  /* 0x0007f80e01007387 */ /* 0x0003e60000100a00 */
[----:B0-----:R-:W4:Y:S01]  /*27240*/  LDL.LU.64 R12, [R1+0x5c0] ;  /* 0x0005c000010c7983 */ /* 0x001f220000300a00 */
[----:B-1----:R-:W4:Y:S02]  /*27250*/  LDL.LU.64 R14, [R1+0x5c8] ;  /* 0x0005c800010e7983 */ /* 0x002f240000300a00 */
[----:B------:R-:W-:Y:S02]  /*27260*/  STL.64 [R1+0x5dd8], R8 ;  /* 0x005dd80801007387 */ /* 0x000fe40000100a00 */
[----:B------:R-:W2:Y:S01]  /*27270*/  LDL.LU.64 R26, [R1+0x5ed8] ;  /* 0x005ed800011a7983 */ /* 0x000ea20000300a00 */
[----:B------:R-:W2:Y:S01]  /*27280*/  LDL.LU.64 R24, [R1+0x5ed0] ;  /* 0x005ed00001187983 */ /* 0x000ea20000300a00 */
[----:B------:R2:W-:Y:S02]  /*27290*/  STL.64 [R1+0x7e0], R20 ;  /* 0x0007e01401007387 */ /* 0x0005e40000100a00 */
[----:B------:R-:W-:Y:S02]  /*272a0*/  STL.64 [R1+0x7e8], R22 ;  /* 0x0007e81601007387 */ /* 0x000fe40000100a00 */
[----:B--2---:R-:W-:-:S02]  /*272b0*/  IMAD.MOV.U32 R20, RZ, RZ, R24 ;  /* 0x000000ffff147224 */ /* 0x004fc400078e0018 */
[----:B------:R-:W-:Y:S01]  /*272c0*/  IMAD.MOV.U32 R21, RZ, RZ, R25 ;  /* 0x000000ffff157224 */ /* 0x000fe200078e0019 */
[----:B------:R-:W2:Y:S01]  /*272d0*/  LDL.LU R24, [R1+0x5ecc] ;  /* 0x005ecc0001187983 */ /* 0x000ea20000300800 */
[----:B------:R-:W2:Y:S03]  /*272e0*/  LDL.LU R25, [R1+0x5ec8] ;  /* 0x005ec80001197983 */ /* 0x000ea60000300800 */
[----:B------:R0:W-:Y:S02]  /*272f0*/  STL.64 [R1+0x5e40], R20 ;  /* 0x005e401401007387 */ /* 0x0001e40000100a00 */
[----:B0-----:R-:W-:Y:S02]  /*27300*/  IMAD.MOV.U32 R20, RZ, RZ, R26 ;  /* 0x000000ffff147224 */ /* 0x001fe400078e001a */
[----:B------:R-:W-:Y:S01]  /*27310*/  IMAD.MOV.U32 R21, RZ, RZ, R27 ;  /* 0x000000ffff157224 */ /* 0x000fe200078e001b */
[----:B------:R-:W2:Y:S01]  /*27320*/  LDL.LU R26, [R1+0x5ec4] ;  /* 0x005ec400011a7983 */ /* 0x000ea20000300800 */
[----:B------:R-:W2:Y:S03]  /*27330*/  LDL.LU R27, [R1+0x5ec0] ;  /* 0x005ec000011b7983 */ /* 0x000ea60000300800 */
[----:B------:R0:W-:Y:S02]  /*27340*/  STL.64 [R1+0x5e58], R20 ;  /* 0x005e581401007387 */ /* 0x0001e40000100a00 */
[----:B0-----:R-:W-:-:S02]  /*27350*/  IMAD.MOV.U32 R20, RZ, RZ, R3 ;  /* 0x000000ffff147224 */ /* 0x001fc400078e0003 */
[----:B------:R-:W-:Y:S01]  /*27360*/  IMAD.MOV.U32 R21, RZ, RZ, R0 ;  /* 0x000000ffff157224 */ /* 0x000fe200078e0000 */
[----:B------:R-:W2:Y:S01]  /*27370*/  LDL.LU R3, [R1+0x5ebc] ;  /* 0x005ebc0001037983 */ /* 0x000ea20000300800 */
[----:B------:R-:W2:Y:S03]  /*27380*/  LDL.LU R0, [R1+0x5eb8] ;  /* 0x005eb80001007983 */ /* 0x000ea60000300800 */
[----:B------:R0:W-:Y:S04]  /*27390*/  STL.64 [R1+0x5e70], R20 ;  /* 0x005e701401007387 */ /* 0x0001e80000100a00 */
[----:B0-----:R-:W2:Y:S04]  /*273a0*/  LDL R20, [R1+0xb0] ;  /* 0x0000b00001147983 */ /* 0x001ea80000100800 */
[----:B------:R-:W2:Y:S01]  /*273b0*/  LDL R21, [R1+0xb4] ;  /* 0x0000b40001157983 */ /* 0x000ea20000100800 */
[----:B------:R0:W-:Y:S01]  /*273c0*/  STL.64 [R1+0x5dd0], R4 ;  /* 0x005dd00401007387 */ /* 0x0001e20000100a00 */
[----:B--2---:R-:W-:Y:S02]  /*273d0*/  HMMA.16816.F32.BF16 R20, R24, R20, R16 ;  /* 0x000000141814723c */ /* 0x004fe40000041810 */
[----:B------:R-:W4:Y:S01]  /*273e0*/  LDL.LU.64 R16, [R1+0x5eb0] ;  /* 0x005eb00001107983 */ /* 0x000f220000300a00 */
[----:B0-----:R-:W-:-:S02]  /*273f0*/  IMAD.MOV.U32 R4, RZ, RZ, R29 ;  /* 0x000000ffff047224 */ /* 0x001fc400078e001d */
[----:B------:R-:W-:Y:S02]  /*27400*/  IMAD.MOV.U32 R5, RZ, RZ, R28 ;  /* 0x000000ffff057224 */ /* 0x000fe400078e001c */
[----:B------:R-:W-:Y:S02]  /*27410*/  IMAD.MOV.U32 R8, RZ, RZ, R7 ;  /* 0x000000ffff087224 */ /* 0x000fe400078e0007 */
[----:B------:R-:W-:Y:S11]  /*27420*/  IMAD.MOV.U32 R9, RZ, RZ, R6 ;  /* 0x000000ffff097224 */ /* 0x000ff600078e0006 */
[----:B------:R-:W-:Y:S03]  /*27430*/  @!UPT UIADD3 URZ, URZ, URZ, URZ ;  /* 0x0000003f3f3ff290 */ /* 0x000fe6000fffe03f */
[----:B------:R-:W-:Y:S01]  /*27440*/  STL.64 [R1+0x7d0], R20 ;  /* 0x0007d01401007387 */ /* 0x000fe20000100a00 */
[----:B------:R-:W-:Y:S02]  /*27450*/  STL.64 [R1+0x7d8], R22 ;  /* 0x0007d81601007387 */ /* 0x000fe40000100a00 */
[----:B------:R3:W-:Y:S02]  /*27460*/  STL.64 [R1+0x5e78], R4 ;  /* 0x005e780401007387 */ /* 0x0007e40000100a00 */
[----:B---3--:R-:W-:Y:S02]  /*27470*/  IMAD.MOV.U32 R4, RZ, RZ, R11 ;  /* 0x000000ffff047224 */ /* 0x008fe400078e000b */
[----:B------:R-:W-:Y:S01]  /*27480*/  IMAD.MOV.U32 R5, RZ, RZ, R10 ;  /* 0x000000ffff057224 */ /* 0x000fe200078e000a */
[----:B----4-:R-:W-:Y:S11]  /*27490*/  HMMA.16816.F32.BF16 R12, R24, R16, R12 ;  /* 0x00000010180c723c */ /* 0x010ff6000004180c */
[----:B------:R-:W-:Y:S11]  /*274a0*/  @!UPT UIADD3 URZ, URZ, URZ, URZ ;  /* 0x0000003f3f3ff290 */ /* 0x000ff6000fffe03f */
[----:B------:R-:W-:Y:S01]  /*274b0*/  @!UPT UIADD3 URZ, URZ, URZ, URZ ;  /* 0x0000003f3f3ff290 */ /* 0x000fe2000fffe03f */
[----:B------:R-:W-:Y:S01]  /*274c0*/  STL.64 [R1+0x7c0], R12 ;  /* 0x0007c00c01007387 */ /* 0x000fe20000100a00 */
[----:B------:R-:W-:Y:S02]  /*274d0*/  STL.64 [R1+0x7c8], R14 ;  /* 0x0007c80e01007387 */ /* 0x000fe40000100a00 */
[----:B------:R0:W-:Y:S02]  /*274e0*/  STL.64 [R1+0x5e90], R4 ;  /* 0x005e900401007387 */ /* 0x0001e40000100a00 */
[----:B------:R-:W-:Y:S01]  /*274f0*/  STL.64 [R1+0x5e98], R8 ;  /* 0x005e980801007387 */ /* 0x000fe20000100a00 */
[----:B0-----:R-:W2:Y:S01]  /*27500*/  LDL.LU.64 R4, [R1+0x5a0] ;  /* 0x0005a00001047983 */ /* 0x001ea20000300a00 */
[----:B------:R-:W3:Y:S03]  /*27510*/  LDL.LU.64 R6, [R1+0x5a8] ;  /* 0x0005a80001067983 */ /* 0x000ee60000300a00 */
[----:B---3--:R-:W-:Y:S01]  /*27520*/  STL.64 [R1+0x5ea8], R6 ;  /* 0x005ea80601007387 */ /* 0x008fe20000100a00 */
[----:B--2---:R0:W-:Y:S03]  /*27530*/  STL.64 [R1+0x5ea0], R4 ;  /* 0x005ea00401007387 */ /* 0x0041e60000100a00 */
[----:B0-----:R-:W2:Y:S01]  /*27540*/  LDL.LU.64 R4, [R1+0x5b0] ;  /* 0x0005b00001047983 */ /* 0x001ea20000300a00 */
[----:B------:R-:W2:Y:S02]  /*27550*/  LDL.LU.64 R6, [R1+0x5b8] ;  /* 0x0005b80001067983 */ /* 0x000ea40000300a00 */
[----:B------:R-:W3:Y:S02]  /*27560*/  LDL.LU.64 R20, [R1+0x320] ;  /* 0x0003200001147983 */ /* 0x000ee40000300a00 */
[----:B------:R-:W4:Y:S02]  /*27570*/  LDL.LU.64 R22, [R1+0x328] ;  /* 0x0003280001167983 */ /* 0x000f240000300a00 */
        /* <DEDUP_REMOVED lines=19> */
[----:B------:R-:W4:Y:S02]  /*276b0*/  LDL.LU.64 R14, [R1+0x2c8] ;  /* 0x0002c800010e7983 */ /* 0x000f240000300a00 */
[----:B------:R-:W-:-:S02]  /*276c0*/  IMAD.MOV.U32 R8, RZ, RZ, R3 ;  /* 0x000000ffff087224 */ /* 0x000fc400078e0003 */
[----:B------:R-:W-:-:S07]  /*276d0*/  IMAD.MOV.U32 R9, RZ, RZ, R2 ;  /* 0x000000ffff097224 */ /* 0x000fce00078e0002 */
[C---:B------:R-:W-:Y:S01]  /*276e0*/  HMMA.16816.F32.BF16 R8, R24.reuse, R8, R4 ;  /* 0x000000081808723c */ /* 0x040fe20000041804 */
        /* <DEDUP_REMOVED lines=9> */
[----:B------:R-:W4:Y:S05]  /*27780*/  LDL.LU.64 R4, [R1+0x5ea0] ;  /* 0x005ea00001047983 */ /* 0x000f2a0000300a00 */
[----:B------:R0:W-:Y:S01]  /*27790*/  STL.64 [R1+0x7b0], R8 ;  /* 0x0007b00801007387 */ /* 0x0001e20000100a00 */
[----:B------:R4:W-:Y:S03]  /*277a0*/  STL.64 [R1+0x7b8], R10 ;  /* 0x0007b80a01007387 */ /* 0x0009e60000100a00 */
[----:B0-----:R-:W4:Y:S02]  /*277b0*/  LDL.LU.64 R8, [R1+0x5e98] ;  /* 0x005e980001087983 */ /* 0x001f240000300a00 */
[C---:B----4-:R-:W-:Y:S02]  /*277c0*/  HMMA.16816.F32.BF16 R8, R24.reuse, R8, R4 ;  /* 0x000000081808723c */ /* 0x050fe40000041804 */
[----:B------:R-:W3:Y:S11]  /*277d0*/  LDL.LU.64 R4, [R1+0x5e90] ;  /* 0x005e900001047983 */ /* 0x000ef60000300a00 */
[----:B------:R-:W-:Y:S10]  /*277e0*/  @!UPT UIADD3 URZ, URZ, URZ, URZ ;  /* 0x0000003f3f3ff290 */ /* 0x000ff4000fffe03f */
[----:B------:R0:W-:Y:S01]  /*277f0*/  STL.64 [R1+0x7a0], R8 ;  /* 0x0007a00801007387 */ /* 0x0001e20000100a00 */
[----:B------:R1:W-:Y:S03]  /*27800*/  STL.64 [R1+0x7a8], R10 ;  /* 0x0007a80a01007387 */ /* 0x0003e60000100a00 */
[----:B0-----:R-:W4:Y:S01]  /*27810*/  LDL.LU.64 R8, [R1+0x2a0] ;  /* 0x0002a00001087983 */ /* 0x001f220000300a00 */
[----:B-1----:R-:W4:Y:S01]  /*27820*/  LDL.LU.64 R10, [R1+0x2a8] ;  /* 0x0002a800010a7983 */ /* 0x002f220000300a00 */
        /* <DEDUP_REMOVED lines=8> */
[----:B------:R-:W3:Y:S11]  /*278b0*/  LDL.LU.64 R20, [R1+0x5e70] ;  /* 0x005e700001147983 */ /* 0x000ef60000300a00 */
[----:B------:R-:W-:Y:S10]  /*278c0*/  @!UPT UIADD3 URZ, URZ, URZ, URZ ;  /* 0x0000003f3f3ff290 */ /* 0x000ff4000fffe03f */
[----:B------:R0:W-:Y:S01]  /*278d0*/  STL.64 [R1+0x780], R4 ;  /* 0x0007800401007387 */ /* 0x0001e20000100a00 */
[----:B------:R1:W-:Y:S03]  /*278e0*/  STL.64 [R1+0x788], R6 ;  /* 0x0007880601007387 */ /* 0x0003e60000100a00 */
[----:B0-----:R-:W2:Y:S01]  /*278f0*/  LDL.LU.64 R4, [R1+0x290] ;  /* 0x0002900001047983 */ /* 0x001ea20000300a00 */
[----:B-1----:R-:W2:Y:S01]  /*27900*/  LDL.LU.64 R6, [R1+0x298] ;  /* 0x0002980001067983 */ /* 0x002ea20000300a00 */
        /* <DEDUP_REMOVED lines=48> */
[----:B0-----:R-:W4:Y:S01]  /*27c10*/  LDL.LU.64 R12, [R1+0x5de0] ;  /* 0x005de000010c7983 */ /* 0x001f220000300a00 */
[----:B------:R-:W-:Y:S02]  /*27c20*/  STL.64 [R1+0x5d40], R18 ;  /* 0x005d401201007387 */ /* 0x000fe40000100a00 */
[----:B------:R0:W-:Y:S02]  /*27c30*/  STL.64 [R1+0x5d38], R16 ;  /* 0x005d381001007387 */ /* 0x0001e40000100a00 */
[----:B0-----:R-:W2:Y:S01]  /*27c40*/  LDL.64 R16, [R1+0xa0] ;  /* 0x0000a00001107983 */ /* 0x001ea20000100a00 */
[C---:B----4-:R-:W-:Y:S11]  /*27c50*/  HMMA.16816.F32.BF16 R8, R24.reuse, R12, R8 ;  /* 0x0000000c1808723c */ /* 0x050ff60000041808 */
[----:B------:R-:W-:Y:S11]  /*27c60*/  @!UPT UIADD3 URZ, URZ, URZ, URZ ;  /* 0x0000003f3f3ff290 */ /* 0x000ff6000fffe03f */
[----:B------:R-:W-:Y:S01]  /*27c70*/  @!UPT UIADD3 URZ, URZ, URZ, URZ ;  /* 0x0000003f3f3ff290 */ /* 0x000fe2000fffe03f */
[----:B------:R0:W-:Y:S01]  /*27c80*/  STL.64 [R1+0x6e0], R8 ;  /* 0x0006e00801007387 */ /* 0x0001e20000100a00 */
[----:B------:R-:W-:Y:S03]  /*27c90*/  STL.64 [R1+0x6e8], R10 ;  /* 0x0006e80a01007387 */ /* 0x000fe60000100a00 */
[----:B0-----:R-:W4:Y:S01]  /*27ca0*/  LDL.LU.64 R8, [R1+0x5dd8] ;  /* 0x005dd80001087983 */ /* 0x001f220000300a00 */
[----:B------:R-:W-:Y:S02]  /*27cb0*/  STL [R1+0x5d1c], R12 ;  /* 0x005d1c0c01007387 */ /* 0x000fe40000100800 */
[----:B------:R0:W-:Y:S02]  /*27cc0*/  STL [R1+0x5d18], R13 ;  /* 0x005d180d01007387 */ /* 0x0001e40000100800 */
[----:B0-----:R-:W2:Y:S01]  /*27cd0*/  LDL.64 R12, [R1+0xb0] ;  /* 0x0000b000010c7983 */ /* 0x001ea20000100a00 */
        /* <DEDUP_REMOVED lines=11> */
[----:B------:R0:W-:Y:S04]  /*27d90*/  STL.64 [R1+0x5cf8], R4 ;  /* 0x005cf80401007387 */ /* 0x0001e80000100a00 */
[----:B------:R-:W1:Y:S04]  /*27da0*/  LDSM.16.MT88.4 R24, [R0+0x180] ;  /* 0x000180000018783b */ /* 0x000e680000004200 */
[----:B0-----:R-:W2:Y:S11]  /*27db0*/  LDL.LU.64 R4, [R1+0x4d0] ;  /* 0x0004d00001047983 */ /* 0x001eb60000300a00 */
[----:B------:R-:W-:Y:S02]  /*27dc0*/  @!UPT UIADD3 URZ, URZ, URZ, URZ ;  /* 0x0000003f3f3ff290 */ /* 0x000fe4000fffe03f */
[----:B------:R-:W-:Y:S01]  /*27dd0*/  STL.64 [R1+0x6b0], R20 ;  /* 0x0006b01401007387 */ /* 0x000fe20000100a00 */
[----:B------:R-:W-:Y:S02]  /*27de0*/  STL.64 [R1+0x6b8], R22 ;  /* 0x0006b81601007387 */ /* 0x000fe40000100a00 */
[----:B------:R-:W2:Y:S02]  /*27df0*/  LDL.LU.64 R6, [R1+0x4d8] ;  /* 0x0004d80001067983 */ /* 0x000ea40000300a00 */
[----:B------:R-:W2:Y:S01]  /*27e00*/  LDSM.16.MT88.4 R20, [R0+0x100] ;  /* 0x000100000014783b */ /* 0x000ea20000004200 */
[----:B------:R-:W-:Y:S04]  /*27e10*/  STL [R1+0x5d0c], R0 ;  /* 0x005d0c0001007387 */ /* 0x000fe80000100800 */
[----:B-1----:R-:W-:Y:S01]  /*27e20*/  STL.64 [R1+0x5cf0], R26 ;  /* 0x005cf01a01007387 */ /* 0x002fe20000100a00 */
[----:B------:R2:W-:Y:S02]  /*27e30*/  STL.64 [R1+0x5ce8], R24 ;  /* 0x005ce81801007387 */ /* 0x0005e40000100a00 */
[----:B--2---:R-:W-:Y:S07]  /*27e40*/  HMMA.16816.F32.BF16 R24, R20, R12, R4 ;  /* 0x0000000c1418723c */ /* 0x004fee0000041804 */
[----:B------:R-:W-:-:S02]  /*27e50*/  IMAD.MOV.U32 R5, RZ, RZ, R12 ;  /* 0x000000ffff057224 */ /* 0x000fc400078e000c */
[----:B------:R-:W-:Y:S11]  /*27e60*/  IMAD.MOV.U32 R4, RZ, RZ, R13 ;  /* 0x000000ffff047224 */ /* 0x000ff600078e000d */
[----:B------:R-:W-:Y:S03]  /*27e70*/  @!UPT UIADD3 URZ, URZ, URZ, URZ ;  /* 0x0000003f3f3ff290 */ /* 0x000fe6000fffe03f */
[----:B------:R-:W-:Y:S01]  /*27e80*/  STL.64 [R1+0x6c0], R24 ;  /* 0x0006c01801007387 */ /* 0x000fe20000100a00 */
[----:B------:R-:W-:Y:S02]  /*27e90*/  STL.64 [R1+0x6c8], R26 ;  /* 0x0006c81a01007387 */ /* 0x000fe40000100a00 */
[----:B------:R-:W2:Y:S01]  /*27ea0*/  LDL.64 R12, [R1+0x80] ;  /* 0x00008000010c7983 */ /* 0x000ea20000100a00 */
[C---:B----4-:R-:W-:Y:S01]  /*27eb0*/  HMMA.16816.F32.BF16 R8, R20.reuse, R16, R8 ;  /* 0x000000101408723c */ /* 0x050fe20000041808 */
[----:B------:R-:W-:Y:S02]  /*27ec0*/  IMAD.MOV.U32 R7, RZ, RZ, R16 ;  /* 0x000000ffff077224 */ /* 0x000fe400078e0010 */
[----:B------:R-:W-:Y:S01]  /*27ed0*/  IMAD.MOV.U32 R6, RZ, RZ, R17 ;  /* 0x000000ffff067224 */ /* 0x000fe200078e0011 */
[----:B--2---:R0:W-:Y:S04]  /*27ee0*/  STL.64 [R1+0x5dc8], R12 ;  /* 0x005dc80c01007387 */ /* 0x0041e80000100a00 */
[----:B0-----:R-:W2:Y:S01]  /*27ef0*/  LDL.64 R12, [R1+0x90] ;  /* 0x00009000010c7983 */ /* 0x001ea20000100a00 */
[----:B------:R-:W-:Y:S02]  /*27f00*/  STL [R1+0x5d14], R4 ;  /* 0x005d140401007387 */ /* 0x000fe40000100800 */
[----:B------:R-:W-:Y:S11]  /*27f10*/  STL [R1+0x5d10], R5 ;  /* 0x005d100501007387 */ /* 0x000ff60000100800 */
[----:B------:R-:W-:Y:S01]  /*27f20*/  @!UPT UIADD3 URZ, URZ, URZ, URZ ;  /* 0x0000003f3f3ff290 */ /* 0x000fe2000fffe03f */
[----:B------:R0:W-:Y:S01]  /*27f30*/  STL.64 [R1+0x6a0], R8 ;  /* 0x0006a00801007387 */ /* 0x0001e20000100a00 */
[----:B------:R1:W-:Y:S04]  /*27f40*/  STL.64 [R1+0x6a8], R10 ;  /* 0x0006a80a01007387 */ /* 0x0003e80000100a00 */
        /* <DEDUP_REMOVED lines=16> */
[----:B0-----:R-:W4:Y:S01]  /*28050*/  LDL.64 R16, [R1+0x70] ;  /* 0x0000700001107983 */ /* 0x001f220000100a00 */
[----:B------:R-:W-:Y:S02]  /*28060*/  STL [R1+0x5d20], R7 ;  /* 0x005d200701007387 */ /* 0x000fe40000100800 */
[----:B------:R-:W-:Y:S02]  /*28070*/  STL [R1+0x5d70], R6 ;  /* 0x005d700601007387 */ /* 0x000fe40000100800 */
[----:B------:R-:W3:Y:S01]  /*28080*/  LDL.64 R4, [R1+0x50] ;  /* 0x0000500001047983 */ /* 0x000ee20000100a00 */
[----:B--2---:R-:W-:Y:S01]  /*28090*/  HMMA.16816.F32.BF16 R8, R20, R12, R8 ;  /* 0x0000000c1408723c */ /* 0x004fe20000041808 */
[----:B---3--:R0:W-:Y:S04]  /*280a0*/  STL.64 [R1+0x5da8], R4 ;  /* 0x005da80401007387 */ /* 0x0081e80000100a00 */
[----:B0-----:R-:W2:Y:S01]  /*280b0*/  LDL.LU.64 R4, [R1+0x480] ;  /* 0x0004800001047983 */ /* 0x001ea20000300a00 */
[----:B------:R-:W3:Y:S03]  /*280c0*/  LDL.LU.64 R6, [R1+0x488] ;  /* 0x0004880001067983 */ /* 0x000ee60000300a00 */
[----:B---3--:R-:W-:Y:S01]  /*280d0*/  STL.64 [R1+0x5dc0], R6 ;  /* 0x005dc00601007387 */ /* 0x008fe20000100a00 */
[----:B--2---:R0:W-:Y:S03]  /*280e0*/  STL.64 [R1+0x5db8], R4 ;  /* 0x005db80401007387 */ /* 0x0041e60000100a00 */
[----:B0-----:R-:W4:Y:S01]  /*280f0*/  LDL.LU.64 R4, [R1+0x490] ;  /* 0x0004900001047983 */ /* 0x001f220000300a00 */
[----:B------:R-:W4:Y:S09]  /*28100*/  LDL.LU.64 R6, [R1+0x498] ;  /* 0x0004980001067983 */ /* 0x000f320000300a00 */
[----:B------:R-:W-:Y:S02]  /*28110*/  STL.64 [R1+0x690], R8 ;  /* 0x0006900801007387 */ /* 0x000fe40000100a00 */
[----:B------:R0:W-:Y:S02]  /*28120*/  STL.64 [R1+0x698], R10 ;  /* 0x0006980a01007387 */ /* 0x0001e40000100a00 */
[----:B0-----:R-:W-:-:S02]  /*28130*/  IMAD.MOV.U32 R11, RZ, RZ, R12 ;  /* 0x000000ffff0b7224 */ /* 0x001fc400078e000c */
[----:B------:R-:W-:Y:S02]  /*28140*/  IMAD.MOV.U32 R10, RZ, RZ, R13 ;  /* 0x000000ffff0a7224 */ /* 0x000fe400078e000d */
[----:B------:R-:W2:Y:S03]  /*28150*/  LDL.LU.64 R12, [R1+0x5dc8] ;  /* 0x005dc800010c7983 */ /* 0x000ea60000300a00 */
[----:B------:R0:W-:Y:S02]  /*28160*/  STL.64 [R1+0x5d98], R10 ;  /* 0x005d980a01007387 */ /* 0x0001e40000100a00 */
[----:B------:R-:W3:Y:S01]  /*28170*/  LDL.LU.64 R8, [R1+0x470] ;  /* 0x0004700001087983 */ /* 0x000ee20000300a00 */
[----:B0-----:R-:W3:Y:S01]  /*28180*/  LDL.LU.64 R10, [R1+0x478] ;  /* 0x00047800010a7983 */ /* 0x001ee20000300a00 */
[C---:B----4-:R-:W-:Y:S08]  /*28190*/  HMMA.16816.F32.BF16 R4, R20.reuse, R16, R4 ;  /* 0x000000101404723c */ /* 0x050ff00000041804 */
[C---:B--2---:R-:W-:Y:S11]  /*281a0*/  HMMA.16816.F32.BF16 R24, R20.reuse, R12, R24 ;  /* 0x0000000c1418723c */ /* 0x044ff60000041818 */
[----:B------:R-:W-:Y:S11]  /*281b0*/  @!UPT UIADD3 URZ, URZ, URZ, URZ ;  /* 0x0000003f3f3ff290 */ /* 0x000ff6000fffe03f */
[----:B------:R-:W-:Y:S01]  /*281c0*/  @!UPT UIADD3 URZ, URZ, URZ, URZ ;  /* 0x0000003f3f3ff290 */ /* 0x000fe2000fffe03f */
[----:B------:R0:W-:Y:S01]  /*281d0*/  STL.64 [R1+0x680], R24 ;  /* 0x0006801801007387 */ /* 0x0001e20000100a00 */
[----:B------:R1:W-:Y:S02]  /*281e0*/  STL.64 [R1+0x688], R26 ;  /* 0x0006881a01007387 */ /* 0x0003e40000100a00 */
[----:B------:R-:W-:Y:S02]  /*281f0*/  STL.64 [R1+0x670], R4 ;  /* 0x0006700401007387 */ /* 0x000fe40000100a00 */
[----:B------:R2:W-:Y:S02]  /*28200*/  STL.64 [R1+0x678], R6 ;  /* 0x0006780601007387 */ /* 0x0005e40000100a00 */
[----:B0-----:R-:W-:Y:S02]  /*28210*/  IMAD.MOV.U32 R25, RZ, RZ, R17 ;  /* 0x000000ffff197224 */ /* 0x001fe400078e0011 */
[----:B-1----:R-:W-:Y:S01]  /*28220*/  IMAD.MOV.U32 R26, RZ, RZ, R16 ;  /* 0x000000ffff1a7224 */ /* 0x002fe200078e0010 */
[----:B--2---:R-:W2:Y:S01]  /*28230*/  LDL.LU.64 R6, [R1+0x5dc0] ;  /* 0x005dc00001067983 */ /* 0x004ea20000300a00 */
[----:B------:R-:W2:Y:S02]  /*28240*/  LDL.LU.64 R4, [R1+0x5db8] ;  /* 0x005db80001047983 */ /* 0x000ea40000300a00 */
[----:B------:R-:W2:Y:S02]  /*28250*/  LDL.LU.64 R16, [R1+0x5db0] ;  /* 0x005db00001107983 */ /* 0x000ea40000300a00 */
[C---:B--2---:R-:W-:Y:S11]  /*28260*/  HMMA.16816.F32.BF16 R4, R20.reuse, R16, R4 ;  /* 0x000000101404723c */ /* 0x044ff60000041804 */
[----:B------:R-:W-:Y:S11]  /*28270*/  @!UPT UIADD3 URZ, URZ, URZ, URZ ;  /* 0x0000003f3f3ff290 */ /* 0x000ff6000fffe03f */
[----:B------:R-:W-:Y:S01]  /*28280*/  @!UPT UIADD3 URZ, URZ, URZ, URZ ;  /* 0x0000003f3f3ff290 */ /* 0x000fe2000fffe03f */
[----:B------:R0:W-:Y:S01]  /*28290*/  STL.64 [R1+0x660], R4 ;  /* 0x0006600401007387 */ /* 0x0001e20000100a00 */
[----:B------:R-:W-:Y:S03]  /*282a0*/  STL.64 [R1+0x668], R6 ;  /* 0x0006680601007387 */ /* 0x000fe60000100a00 */
[----:B0-----:R-:W3:Y:S01]  /*282b0*/  LDL.LU.64 R4, [R1+0x5da8] ;  /* 0x005da80001047983 */ /* 0x001ee20000300a00 */
[----:B------:R-:W-:Y:S02]  /*282c0*/  IMAD.MOV.U32 R27, RZ, RZ, R17 ;  /* 0x000000ffff1b7224 */ /* 0x000fe400078e0011 */
[----:B------:R-:W-:Y:S02]  /*282d0*/  IMAD.MOV.U32 R24, RZ, RZ, R12 ;  /* 0x000000ffff187224 */ /* 0x000fe400078e000c */
[----:B------:R-:W-:Y:S02]  /*282e0*/  IMAD.MOV.U32 R28, RZ, RZ, R16 ;  /* 0x000000ffff1c7224 */ /* 0x000fe400078e0010 */
[----:B------:R-:W2:Y:S01]  /*282f0*/  LDL.LU.64 R16, [R1+0x5da0] ;  /* 0x005da00001107983 */ /* 0x000ea20000300a00 */
[----:B------:R-:W-:Y:S02]  /*28300*/  STL.64 [R1+0x5d30], R26 ;  /* 0x005d301a01007387 */ /* 0x000fe40000100a00 */
[----:B------:R-:W-:Y:S01]  /*28310*/  STL.64 [R1+0x5d28], R24 ;  /* 0x005d281801007387 */ /* 0x000fe20000100a00 */
[----:B---3--:R-:W-:Y:S01]  /*28320*/  HMMA.16816.F32.BF16 R8, R20, R4, R8 ;  /* 0x000000041408723c */ /* 0x008fe20000041808 */
[----:B------:R-:W-:-:S02]  /*28330*/  IMAD.MOV.U32 R14, RZ, RZ, R4 ;  /* 0x000000ffff0e7224 */ /* 0x000fc400078e0004 */
[----:B------:R-:W-:Y:S11]  /*28340*/  IMAD.MOV.U32 R29, RZ, RZ, R5 ;  /* 0x000000ffff1d7224 */ /* 0x000ff600078e0005 */
[----:B------:R-:W-:Y:S09]  /*28350*/  @!UPT UIADD3 URZ, URZ, URZ, URZ ;  /* 0x0000003f3f3ff290 */ /* 0x000ff2000fffe03f */
[----:B------:R0:W-:Y:S01]  /*28360*/  STL.64 [R1+0x650], R8 ;  /* 0x0006500801007387 */ /* 0x0001e20000100a00 */
[----:B------:R1:W-:Y:S03]  /*28370*/  STL.64 [R1+0x658], R10 ;  /* 0x0006580a01007387 */ /* 0x0003e60000100a00 */
[----:B0-----:R-:W2:Y:S01]  /*28380*/  LDL.LU.64 R8, [R1+0x460] ;  /* 0x0004600001087983 */ /* 0x001ea20000300a00 */
[----:B-1----:R-:W2:Y:S02]  /*28390*/  LDL.LU.64 R10, [R1+0x468] ;  /* 0x00046800010a7983 */ /* 0x002ea40000300a00 */
[----:B------:R-:W3:Y:S02]  /*283a0*/  LDL.LU.64 R4, [R1+0x620] ;  /* 0x0006200001047983 */ /* 0x000ee40000300a00 */
[----:B------:R-:W4:Y:S02]  /*283b0*/  LDL.LU.64 R6, [R1+0x628] ;  /* 0x0006280001067983 */ /* 0x000f240000300a00 */
[----:B------:R-:W-:Y:S01]  /*283c0*/  IMAD.MOV.U32 R15, RZ, RZ, R13 ;  /* 0x000000ffff0f7224 */ /* 0x000fe200078e000d */
        /* <DEDUP_REMOVED lines=10> */
[----:B---3--:R-:W-:Y:S01]  /*28470*/  STL.64 [R1+0x5d50], R26 ;  /* 0x005d501a01007387 */ /* 0x008fe20000100a00 */
[----:B------:R0:W-:Y:S03]  /*28480*/  STL.64 [R1+0x5d48], R24 ;  /* 0x005d481801007387 */ /* 0x0001e60000100a00 */
[----:B0-----:R-:W2:Y:S01]  /*28490*/  LDL.LU.64 R24, [R1+0x720] ;  /* 0x0007200001187983 */ /* 0x001ea20000300a00 */
[----:B------:R-:W2:Y:S11]  /*284a0*/  LDL.LU.64 R26, [R1+0x728] ;  /* 0x00072800011a7983 */ /* 0x000eb60000300a00 */
[----:B------:R-:W-:Y:S06]  /*284b0*/  @!UPT UIADD3 URZ, URZ, URZ, URZ ;  /* 0x0000003f3f3ff290 */ /* 0x000fec000fffe03f */
[----:B------:R0:W-:Y:S02]  /*284c0*/  STL.64 [R1+0x640], R8 ;  /* 0x0006400801007387 */ /* 0x0001e40000100a00 */
[----:B------:R1:W-:Y:S02]  /*284d0*/  STL.64 [R1+0x648], R10 ;  /* 0x0006480a01007387 */ /* 0x0003e40000100a00 */
[----:B0-----:R-:W-:Y:S01]  /*284e0*/  IMAD.MOV.U32 R8, RZ, RZ, R16 ;  /* 0x000000ffff087224 */ /* 0x001fe200078e0010 */
[----:B-1----:R-:W3:Y:S01]  /*284f0*/  LDL.LU.64 R10, [R1+0x5d98] ;  /* 0x005d9800010a7983 */ /* 0x002ee20000300a00 */
        /* <DEDUP_REMOVED lines=11> */
[C---:B--2---:R-:W-:Y:S01]  /*285b0*/  HMMA.16816.F32.BF16 R4, R20.reuse, R16, R4 ;  /* 0x000000101404723c */ /* 0x044fe20000041804 */
[----:B------:R-:W-:Y:S11]  /*285c0*/  IMAD.MOV.U32 R0, RZ, RZ, R17 ;  /* 0x000000ffff007224 */ /* 0x000ff600078e0011 */
[----:B------:R-:W-:Y:S11]  /*285d0*/  @!UPT UIADD3 URZ, URZ, URZ, URZ ;  /* 0x0000003f3f3ff290 */ /* 0x000ff6000fffe03f */
[----:B------:R0:W-:Y:S01]  /*285e0*/  STL.64 [R1+0x620], R4 ;  /* 0x0006200401007387 */ /* 0x0001e20000100a00 */
[----:B------:R1:W-:Y:S02]  /*285f0*/  STL.64 [R1+0x628], R6 ;  /* 0x0006280601007387 */ /* 0x0003e40000100a00 */
[----:B0-----:R-:W-:Y:S01]  /*28600*/  IMAD.MOV.U32 R5, RZ, RZ, R16 ;  /* 0x000000ffff057224 */ /* 0x001fe200078e0010 */
[----:B-1----:R-:W2:Y:S01]  /*28610*/  LDL.LU R6, [R1+0x5d70] ;  /* 0x005d700001067983 */ /* 0x002ea20000300800 */
[----:B------:R-:W4:Y:S02]  /*28620*/  LDL.LU.64 R16, [R1+0x5d68] ;  /* 0x005d680001107983 */ /* 0x000f240000300a00 */
[C---:B----4-:R-:W-:Y:S01]  /*28630*/  HMMA.16816.F32.BF16 R12, R20.reuse, R16, R12 ;  /* 0x00000010140c723c */ /* 0x050fe2000004180c */
[----:B------:R-:W-:Y:S11]  /*28640*/  IMAD.MOV.U32 R4, RZ, RZ, R17 ;  /* 0x000000ffff047224 */ /* 0x000ff600078e0011 */
[----:B------:R-:W-:Y:S11]  /*28650*/  @!UPT UIADD3 URZ, URZ, URZ, URZ ;  /* 0x0000003f3f3ff290 */ /* 0x000ff6000fffe03f */
[----:B------:R0:W-:Y:S01]  /*28660*/  STL.64 [R1+0x610], R12 ;  /* 0x0006100c01007387 */ /* 0x0001e20000100a00 */
[----:B------:R1:W-:Y:S02]  /*28670*/  STL.64 [R1+0x618], R14 ;  /* 0x0006180e01007387 */ /* 0x0003e40000100a00 */
[----:B0-----:R-:W-:Y:S01]  /*28680*/  IMAD.MOV.U32 R13, RZ, RZ, R16 ;  /* 0x000000ffff0d7224 */ /* 0x001fe200078e0010 */
[----:B-1----:R-:W4:Y:S01]  /*28690*/  LDL.LU.64 R14, [R1+0x5d60] ;  /* 0x005d6000010e7983 */ /* 0x002f220000300a00 */
        /* <DEDUP_REMOVED lines=41> */
[----:B------:R1:W-:Y:S03]  /*28930*/  STL.64 [R1+0x5e8], R18 ;  /* 0x0005e81201007387 */ /* 0x0003e60000100a00 */
[----:B0-----:R-:W2:Y:S01]  /*28940*/  LDL.LU.64 R16, [R1+0xdb0] ;  /* 0x000db00001107983 */ /* 0x001ea20000300a00 */
[----:B-1----:R-:W2:Y:S03]  /*28950*/  LDL.LU.64 R18, [R1+0xdb8] ;  /* 0x000db80001127983 */ /* 0x002ea60000300a00 */
[----:B--2---:R-:W-:Y:S01]  /*28960*/  STL.64 [R1+0x5c28], R18 ;  /* 0x005c281201007387 */ /* 0x004fe20000100a00 */
[----:B------:R0:W-:Y:S02]  /*28970*/  STL.64 [R1+0x5c20], R16 ;  /* 0x005c201001007387 */ /* 0x0001e40000100a00 */
[----:B0-----:R-:W-:-:S02]  /*28980*/  IMAD.MOV.U32 R16, RZ, RZ, R8 ;  /* 0x000000ffff107224 */ /* 0x001fc400078e0008 */
[----:B------:R-:W-:Y:S01]  /*28990*/  IMAD.MOV.U32 R17, RZ, RZ, R9 ;  /* 0x000000ffff117224 */ /* 0x000fe200078e0009 */
[----:B------:R-:W2:Y:S01]  /*289a0*/  LDL.LU R8, [R1+0x5d08] ;  /* 0x005d080001087983 */ /* 0x000ea20000300800 */
[----:B------:R-:W2:Y:S03]  /*289b0*/  LDL.LU R9, [R1+0x5d04] ;  /* 0x005d040001097983 */ /* 0x000ea60000300800 */
[----:B------:R4:W-:Y:S02]  /*289c0*/  STL.64 [R1+0x5c40], R16 ;  /* 0x005c401001007387 */ /* 0x0009e40000100a00 */
[----:B----4-:R-:W-:Y:S02]  /*289d0*/  IMAD.MOV.U32 R16, RZ, RZ, R14 ;  /* 0x000000ffff107224 */ /* 0x010fe400078e000e */
[----:B------:R-:W4:Y:S01]  /*289e0*/  LDL.LU R14, [R1+0x5d00] ;  /* 0x005d0000010e7983 */ /* 0x000f220000300800 */
[----:B------:R-:W-:-:S05]  /*289f0*/  IMAD.MOV.U32 R17, RZ, RZ, R29 ;  /* 0x000000ffff117224 */ /* 0x000fca00078e001d */
[----:B------:R0:W-:Y:S02]  /*28a00*/  STL.64 [R1+0x5c58], R16 ;  /* 0x005c581001007387 */ /* 0x0001e40000100a00 */
[----:B0-----:R-:W-:Y:S02]  /*28a10*/  IMAD.MOV.U32 R16, RZ, RZ, R28 ;  /* 0x000000ffff107224 */ /* 0x001fe400078e001c */
        /* <DEDUP_REMOVED lines=8> */
[----:B---3--:R-:W-:Y:S02]  /*28aa0*/  IMAD.MOV.U32 R16, RZ, RZ, R11 ;  /* 0x000000ffff107224 */ /* 0x008fe400078e000b */
[----:B------:R-:W-:-:S05]  /*28ab0*/  IMAD.MOV.U32 R17, RZ, RZ, R10 ;  /* 0x000000ffff117224 */ /* 0x000fca00078e000a */
[----:B------:R0:W-:Y:S02]  /*28ac0*/  STL.64 [R1+0x5cb8], R16 ;  /* 0x005cb81001007387 */ /* 0x0001e40000100a00 */
[----:B0-----:R-:W-:Y:S02]  /*28ad0*/  IMAD.MOV.U32 R16, RZ, RZ, R7 ;  /* 0x000000ffff107224 */ /* 0x001fe400078e0007 */
[----:B------:R-:W-:-:S05]  /*28ae0*/  IMAD.MOV.U32 R17, RZ, RZ, R6 ;  /* 0x000000ffff117224 */ /* 0x000fca00078e0006 */
[----:B------:R0:W-:Y:S02]  /*28af0*/  STL.64 [R1+0x5cd0], R16 ;  /* 0x005cd01001007387 */ /* 0x0001e40000100a00 */
[----:B0-----:R-:W-:Y:S02]  /*28b00*/  IMAD.MOV.U32 R16, RZ, RZ, R5 ;  /* 0x000000ffff107224 */ /* 0x001fe400078e0005 */
[----:B------:R-:W-:Y:S02]  /*28b10*/  IMAD.MOV.U32 R17, RZ, RZ, R4 ;  /* 0x000000ffff117224 */ /* 0x000fe400078e0004 */
[----:B------:R-:W2:Y:S01]  /*28b20*/  LDL.LU.64 R4, [R1+0xac0] ;  /* 0x000ac00001047983 */ /* 0x000ea20000300a00 */
[----:B------:R-:W2:Y:S02]  /*28b30*/  LDL.LU.64 R6, [R1+0xac8] ;  /* 0x000ac80001067983 */ /* 0x000ea40000300a00 */
[----:B------:R-:W3:Y:S02]  /*28b40*/  LDL.LU.64 R24, [R1+0xab0] ;  /* 0x000ab00001187983 */ /* 0x000ee40000300a00 */
[----:B------:R-:W3:Y:S01]  /*28b50*/  LDL.LU.64 R26, [R1+0xab8] ;  /* 0x000ab800011a7983 */ /* 0x000ee20000300a00 */
[----:B----4-:R-:W-:Y:S01]  /*28b60*/  STL [R1+0x5bc0], R14 ;  /* 0x005bc00e01007387 */ /* 0x010fe20000100800 */
[----:B------:R0:W-:Y:S03]  /*28b70*/  STL.64 [R1+0x5bb8], R12 ;  /* 0x005bb80c01007387 */ /* 0x0001e60000100a00 */
[----:B0-----:R-:W4:Y:S01]  /*28b80*/  LDL.LU.64 R12, [R1+0xe30] ;  /* 0x000e3000010c7983 */ /* 0x001f220000300a00 */
[----:B------:R-:W2:Y:S03]  /*28b90*/  LDL.LU.64 R14, [R1+0xe38] ;  /* 0x000e3800010e7983 */ /* 0x000ea60000300a00 */
        /* <DEDUP_REMOVED lines=36> */
[C---:B------:R-:W-:Y:S02]  /*28de0*/  HMMA.16816.F32.BF16 R4, R20.reuse, R8, R4 ;  /* 0x000000081404723c */ /* 0x040fe40000041804 */
[----:B----4-:R-:W-:Y:S01]  /*28df0*/  STL.64 [R1+0x5cc8], R14 ;  /* 0x005cc80e01007387 */ /* 0x010fe20000100a00 */
[----:B--2---:R0:W-:Y:S03]  /*28e00*/  STL.64 [R1+0x5cc0], R12 ;  /* 0x005cc00c01007387 */ /* 0x0041e60000100a00 */
[----:B0-----:R-:W2:Y:S01]  /*28e10*/  LDL.LU.64 R12, [R1+0xbf0] ;  /* 0x000bf000010c7983 */ /* 0x001ea20000300a00 */
[----:B------:R-:W4:Y:S03]  /*28e20*/  LDL.LU.64 R14, [R1+0xbf8] ;  /* 0x000bf800010e7983 */ /* 0x000f260000300a00 */
[----:B----4-:R-:W-:Y:S01]  /*28e30*/  STL.64 [R1+0x5ce0], R14 ;  /* 0x005ce00e01007387 */ /* 0x010fe20000100a00 */
[----:B--2---:R0:W-:Y:S03]  /*28e40*/  STL.64 [R1+0x5cd8], R12 ;  /* 0x005cd80c01007387 */ /* 0x0041e60000100a00 */
[----:B0-----:R-:W2:Y:S01]  /*28e50*/  LDL.LU.64 R12, [R1+0xbc0] ;  /* 0x000bc000010c7983 */ /* 0x001ea20000300a00 */
[----:B------:R-:W2:Y:S08]  /*28e60*/  LDL.LU.64 R14, [R1+0xbc8] ;  /* 0x000bc800010e7983 */ /* 0x000eb00000300a00 */
[----:B------:R0:W-:Y:S02]  /*28e70*/  STL.64 [R1+0x5d0], R4 ;  /* 0x0005d00401007387 */ /* 0x0001e40000100a00 */
[----:B------:R-:W-:Y:S01]  /*28e80*/  STL.64 [R1+0x5d8], R6 ;  /* 0x0005d80601007387 */ /* 0x000fe20000100a00 */
[----:B0-----:R-:W3:Y:S02]  /*28e90*/  LDL.LU.64 R4, [R1+0x5cf8] ;  /* 0x005cf80001047983 */ /* 0x001ee40000300a00 */
[----:B---3--:R-:W-:Y:S02]  /*28ea0*/  HMMA.16816.F32.BF16 R20, R20, R4, R24 ;  /* 0x000000041414723c */ /* 0x008fe40000041818 */
[----:B------:R-:W2:Y:S01]  /*28eb0*/  LDL.LU.64 R26, [R1+0x5cf0] ;  /* 0x005cf000011a7983 */ /* 0x000ea20000300a00 */
[----:B------:R-:W2:Y:S11]  /*28ec0*/  LDL.LU.64 R24, [R1+0x5ce8] ;  /* 0x005ce80001187983 */ /* 0x000eb60000300a00 */
[----:B------:R-:W-:Y:S09]  /*28ed0*/  @!UPT UIADD3 URZ, URZ, URZ, URZ ;  /* 0x0000003f3f3ff290 */ /* 0x000ff2000fffe03f */
[----:B------:R-:W-:Y:S01]  /*28ee0*/  STL.64 [R1+0x3e0], R20 ;  /* 0x0003e01401007387 */ /* 0x000fe20000100a00 */
[----:B------:R-:W-:Y:S01]  /*28ef0*/  STL.64 [R1+0x3e8], R22 ;  /* 0x0003e81601007387 */ /* 0x000fe20000100a00 */
        /* <DEDUP_REMOVED lines=50> */
[----:B------:R-:W2:Y:S01]  /*29220*/  LDL.LU.64 R14, [R1+0x5c38] ;  /* 0x005c3800010e7983 */ /* 0x000ea20000300a00 */
[----:B------:R-:W2:Y:S11]  /*29230*/  LDL.LU.64 R12, [R1+0x5c30] ;  /* 0x005c3000010c7983 */ /* 0x000eb60000300a00 */
[----:B------:R-:W-:Y:S09]  /*29240*/  @!UPT UIADD3 URZ, URZ, URZ, URZ ;  /* 0x0000003f3f3ff290 */ /* 0x000ff2000fffe03f */
[----:B------:R-:W-:Y:S01]  /*29250*/  STL.64 [R1+0x360], R16 ;  /* 0x0003601001007387 */ /* 0x000fe20000100a00 */
[----:B------:R0:W-:Y:S03]  /*29260*/  STL.64 [R1+0x368], R18 ;  /* 0x0003681201007387 */ /* 0x0001e60000100a00 */
[----:B0-----:R-:W3:Y:S01]  /*29270*/  LDL.LU.64 R18, [R1+0x5c28] ;  /* 0x005c280001127983 */ /* 0x001ee20000300a00 */
[----:B------:R-:W3:Y:S02]  /*29280*/  LDL.LU.64 R16, [R1+0x5c20] ;  /* 0x005c200001107983 */ /* 0x000ee40000300a00 */
[----:B------:R-:W-:Y:S02]  /*29290*/  IMAD.MOV.U32 R20, RZ, RZ, R3 ;  /* 0x000000ffff147224 */ /* 0x000fe400078e0003 */
[----:B------:R-:W-:-:S07]  /*292a0*/  IMAD.MOV.U32 R21, RZ, RZ, R2 ;  /* 0x000000ffff157224 */ /* 0x000fce00078e0002 */
[C---:B---3--:R-:W-:Y:S01]  /*292b0*/  HMMA.16816.F32.BF16 R20, R24.reuse, R20, R16 ;  /* 0x000000141814723c */ /* 0x048fe20000041810 */
[----:B------:R-:W2:Y:S11]  /*292c0*/  LDL.LU.64 R16, [R1+0x5c18] ;  /* 0x005c180001107983 */ /* 0x000eb60000300a00 */
[----:B------:R-:W-:Y:S11]  /*292d0*/  @!UPT UIADD3 URZ, URZ, URZ, URZ ;  /* 0x0000003f3f3ff290 */ /* 0x000ff6000fffe03f */
        /* <DEDUP_REMOVED lines=24> */
[----:B0-----:R-:W4:Y:S01]  /*29460*/  LDL.LU.64 R18, [R1+0x5bd0] ;  /* 0x005bd00001127983 */ /* 0x001f220000300a00 */
[----:B------:R-:W2:Y:S02]  /*29470*/  LDL.LU.64 R16, [R1+0x5bc8] ;  /* 0x005bc80001107983 */ /* 0x000ea40000300a00 */
[C---:B--2---:R-:W-:Y:S11]  /*29480*/  HMMA.16816.F32.BF16 R12, R24.reuse, R16, R12 ;  /* 0x00000010180c723c */ /* 0x044ff6000004180c */
[----:B------:R-:W-:Y:S11]  /*29490*/  @!UPT UIADD3 URZ, URZ, URZ, URZ ;  /* 0x0000003f3f3ff290 */ /* 0x000ff6000fffe03f */
[----:B------:R-:W-:Y:S01]  /*294a0*/  @!UPT UIADD3 URZ, URZ, URZ, URZ ;  /* 0x0000003f3f3ff290 */ /* 0x000fe2000fffe03f */
[----:B------:R-:W-:Y:S01]  /*294b0*/  STL.64 [R1+0x310], R12 ;  /* 0x0003100c01007387 */ /* 0x000fe20000100a00 */
[----:B------:R0:W-:Y:S03]  /*294c0*/  STL.64 [R1+0x318], R14 ;  /* 0x0003180e01007387 */ /* 0x0001e60000100a00 */
[----:B0-----:R-:W2:Y:S01]  /*294d0*/  LDL.LU R14, [R1+0x5bc0] ;  /* 0x005bc000010e7983 */ /* 0x001ea20000300800 */
[----:B------:R-:W2:Y:S02]  /*294e0*/  LDL.LU.64 R12, [R1+0x5bb8] ;  /* 0x005bb800010c7983 */ /* 0x000ea40000300a00 */
[----:B----4-:R-:W-:Y:S02]  /*294f0*/  STL.64 [R1+0x5b18], R18 ;  /* 0x005b181201007387 */ /* 0x010fe40000100a00 */
[----:B------:R0:W-:Y:S02]  /*29500*/  STL.64 [R1+0x5b10], R16 ;  /* 0x005b101001007387 */ /* 0x0001e40000100a00 */
[----:B0-----:R-:W2:Y:S01]  /*29510*/  LDL.LU.64 R16, [R1+0xe60] ;  /* 0x000e600001107983 */ /* 0x001ea20000300a00 */
[----:B------:R-:W2:Y:S02]  /*29520*/  LDL.LU.64 R18, [R1+0xe68] ;  /* 0x000e680001127983 */ /* 0x000ea40000300a00 */
[C---:B--2---:R-:W-:Y:S11]  /*29530*/  HMMA.16816.F32.BF16 R16, R24.reuse, R12, R16 ;  /* 0x0000000c1810723c */ /* 0x044ff60000041810 */
[----:B------:R-:W-:Y:S11]  /*29540*/  @!UPT UIADD3 URZ, URZ, URZ, URZ ;  /* 0x0000003f3f3ff290 */ /* 0x000ff6000fffe03f */
[----:B------:R-:W-:Y:S01]  /*29550*/  @!UPT UIADD3 URZ, URZ, URZ, URZ ;  /* 0x0000003f3f3ff290 */ /* 0x000fe2000fffe03f */
[----:B------:R0:W-:Y:S01]  /*29560*/  STL.64 [R1+0x300], R16 ;  /* 0x0003001001007387 */ /* 0x0001e20000100a00 */
[----:B------:R1:W-:Y:S03]  /*29570*/  STL.64 [R1+0x308], R18 ;  /* 0x0003081201007387 */ /* 0x0003e60000100a00 */
[----:B0-----:R-:W2:Y:S01]  /*29580*/  LDL.LU.64 R16, [R1+0xe70] ;  /* 0x000e700001107983 */ /* 0x001ea20000300a00 */
[----:B-1----:R-:W2:Y:S02]  /*29590*/  LDL.LU.64 R18, [R1+0xe78] ;  /* 0x000e780001127983 */ /* 0x002ea40000300a00 */
[----:B------:R-:W-:Y:S02]  /*295a0*/  STL [R1+0x5b28], R14 ;  /* 0x005b280e01007387 */ /* 0x000fe40000100800 */
[----:B------:R0:W-:Y:S02]  /*295b0*/  STL.64 [R1+0x5b20], R12 ;  /* 0x005b200c01007387 */ /* 0x0001e40000100a00 */
[----:B0-----:R-:W4:Y:S01]  /*295c0*/  LDL.64 R12, [R1+0x90] ;  /* 0x00009000010c7983 */ /* 0x001f220000100a00 */
[C---:B---3--:R-:W-:Y:S03]  /*295d0*/  HMMA.16816.F32.BF16 R20, R24.reuse, R8, R20 ;  /* 0x000000081814723c */ /* 0x048fe60000041814 */
[----:B----4-:R0:W-:Y:S04]  /*295e0*/  STL.64 [R1+0x5b90], R12 ;  /* 0x005b900c01007387 */ /* 0x0101e80000100a00 */
[----:B0-----:R-:W3:Y:S04]  /*295f0*/  LDL.64 R12, [R1+0xa0] ;  /* 0x0000a000010c7983 */ /* 0x001ee80000100a00 */
[----:B---3--:R0:W-:Y:S04]  /*29600*/  STL.64 [R1+0x5ba0], R12 ;  /* 0x005ba00c01007387 */ /* 0x0081e80000100a00 */
[----:B0-----:R-:W3:Y:S01]  /*29610*/  LDL.64 R12, [R1+0xb0] ;  /* 0x0000b000010c7983 */ /* 0x001ee20000100a00 */
[----:B------:R-:W-:Y:S02]  /*29620*/  STL [R1+0x5af8], R9 ;  /* 0x005af80901007387 */ /* 0x000fe40000100800 */
[----:B------:R0:W-:Y:S05]  /*29630*/  STL [R1+0x5b98], R8 ;  /* 0x005b980801007387 */ /* 0x0001ea0000100800 */
[----:B------:R-:W-:Y:S01]  /*29640*/  STL.64 [R1+0x2f0], R20 ;  /* 0x0002f01401007387 */ /* 0x000fe20000100a00 */
[----:B------:R-:W-:Y:S01]  /*29650*/  STL.64 [R1+0x2f8], R22 ;  /* 0x0002f81601007387 */ /* 0x000fe20000100a00 */
[----:B--2---:R-:W-:Y:S01]  /*29660*/  HMMA.16816.F32.BF16 R24, R24, R4, R16 ;  /* 0x000000041818723c */ /* 0x004fe20000041810 */
[----:B------:R-:W-:Y:S02]  /*29670*/  LDSM.16.MT88.4 R20, [R0+0x200] ;  /* 0x000200000014783b */ /* 0x000fe40000004200 */
[----:B0-----:R-:W2:Y:S02]  /*29680*/  LDL.LU.64 R8, [R1+0xec0] ;  /* 0x000ec00001087983 */ /* 0x001ea40000300a00 */
[----:B------:R-:W4:Y:S02]  /*29690*/  LDL.LU.64 R10, [R1+0xec8] ;  /* 0x000ec800010a7983 */ /* 0x000f240000300a00 */
[----:B----4-:R-:W-:Y:S01]  /*296a0*/  STL.64 [R1+0x5bb0], R10 ;  /* 0x005bb00a01007387 */ /* 0x010fe20000100a00 */
[----:B--2---:R0:W-:Y:S03]  /*296b0*/  STL.64 [R1+0x5ba8], R8 ;  /* 0x005ba80801007387 */ /* 0x0041e60000100a00 */
[----:B0-----:R-:W2:Y:S01]  /*296c0*/  LDL.LU.64 R8, [R1+0xeb0] ;  /* 0x000eb00001087983 */ /* 0x001ea20000300a00 */
[----:B------:R-:W2:Y:S02]  /*296d0*/  LDL.LU.64 R10, [R1+0xeb8] ;  /* 0x000eb800010a7983 */ /* 0x000ea40000300a00 */
[----:B------:R-:W4:Y:S09]  /*296e0*/  LDL.64 R16, [R1+0x80] ;  /* 0x0000800001107983 */ /* 0x000f320000100a00 */
[----:B------:R-:W-:Y:S01]  /*296f0*/  STL.64 [R1+0xe0], R24 ;  /* 0x0000e01801007387 */ /* 0x000fe20000100a00 */
[----:B------:R-:W-:Y:S02]  /*29700*/  STL.64 [R1+0xe8], R26 ;  /* 0x0000e81a01007387 */ /* 0x000fe40000100a00 */
[----:B------:R-:W0:Y:S04]  /*29710*/  LDSM.16.MT88.4 R24, [R0+0x280] ;  /* 0x000280000018783b */ /* 0x000e280000004200 */
[----:B---3--:R-:W-:-:S02]  /*29720*/  IMAD.MOV.U32 R3, RZ, RZ, R12 ;  /* 0x000000ffff037224 */ /* 0x008fc400078e000c */
[----:B------:R-:W-:Y:S01]  /*29730*/  IMAD.MOV.U32 R2, RZ, RZ, R13 ;  /* 0x000000ffff027224 */ /* 0x000fe200078e000d */
[----:B0-----:R-:W-:Y:S01]  /*29740*/  STL [R1+0x5ac0], R24 ;  /* 0x005ac01801007387 */ /* 0x001fe20000100800 */
[----:B------:R0:W-:Y:S02]  /*29750*/  STL [R1+0x5abc], R25 ;  /* 0x005abc1901007387 */ /* 0x0001e40000100800 */
[----:B------:R-:W-:Y:S02]  /*29760*/  STL [R1+0x5ab8], R26 ;  /* 0x005ab81a01007387 */ /* 0x000fe40000100800 */
[----:B------:R1:W-:Y:S01]  /*29770*/  STL [R1+0x5ab4], R27 ;  /* 0x005ab41b01007387 */ /* 0x0003e20000100800 */
[----:B0-----:R-:W3:Y:S01]  /*29780*/  LDL.LU.64 R24, [R1+0xed0] ;  /* 0x000ed00001187983 */ /* 0x001ee20000300a00 */
[----:B-1----:R-:W3:Y:S02]  /*29790*/  LDL.LU.64 R26, [R1+0xed8] ;  /* 0x000ed800011a7983 */ /* 0x002ee40000300a00 */
[----:B------:R-:W-:Y:S01]  /*297a0*/  STL [R1+0x5ab0], R0 ;  /* 0x005ab00001007387 */ /* 0x000fe20000100800 */
        /* <DEDUP_REMOVED lines=8> */
[----:B------:R-:W-:Y:S01]  /*29830*/  STL [R1+0x5ac8], R2 ;  /* 0x005ac80201007387 */ /* 0x000fe20000100800 */
[----:B------:R-:W-:Y:S01]  /*29840*/  STL [R1+0x5ac4], R3 ;  /* 0x005ac40301007387 */ /* 0x000fe20000100800 */
[----:B--2---:R-:W-:Y:S01]  /*29850*/  HMMA.16816.F32.BF16 R8, R20, R12, R8 ;  /* 0x0000000c1408723c */ /* 0x004fe20000041808 */
[----:B------:R-:W-:-:S02]  /*29860*/  IMAD.MOV.U32 R7, RZ, RZ, R12 ;  /* 0x000000ffff077224 */ /* 0x000fc400078e000c */
[----:B------:R-:W-:Y:S11]  /*29870*/  IMAD.MOV.U32 R6, RZ, RZ, R13 ;  /* 0x000000ffff067224 */ /* 0x000ff600078e000d */
[----:B------:R-:W-:Y:S09]  /*29880*/  @!UPT UIADD3 URZ, URZ, URZ, URZ ;  /* 0x0000003f3f3ff290 */ /* 0x000ff2000fffe03f */
[----:B------:R0:W-:Y:S01]  /*29890*/  STL.64 [R1+0x5b0], R8 ;  /* 0x0005b00801007387 */ /* 0x0001e20000100a00 */
[----:B------:R-:W-:Y:S03]  /*298a0*/  STL.64 [R1+0x5b8], R10 ;  /* 0x0005b80a01007387 */ /* 0x000fe60000100a00 */
[----:B0-----:R-:W2:Y:S01]  /*298b0*/  LDL.LU R8, [R1+0x5b98] ;  /* 0x005b980001087983 */ /* 0x001ea20000300800 */
[----:B------:R-:W3:Y:S02]  /*298c0*/  LDL.LU.64 R12, [R1+0x5b90] ;  /* 0x005b9000010c7983 */ /* 0x000ee40000300a00 */
[----:B------:R-:W-:Y:S02]  /*298d0*/  STL [R1+0x5ad0], R6 ;  /* 0x005ad00601007387 */ /* 0x000fe40000100800 */
[----:B------:R-:W-:Y:S01]  /*298e0*/  STL [R1+0x5acc], R7 ;  /* 0x005acc0701007387 */ /* 0x000fe20000100800 */
[----:B------:R0:W-:Y:S04]  /*298f0*/  STL.64 [R1+0x5b68], R4 ;  /* 0x005b680401007387 */ /* 0x0001e80000100a00 */
[----:B0-----:R-:W4:Y:S01]  /*29900*/  LDL.LU.64 R4, [R1+0xee0] ;  /* 0x000ee00001047983 */ /* 0x001f220000300a00 */
[----:B------:R-:W4:Y:S01]  /*29910*/  LDL.LU.64 R6, [R1+0xee8] ;  /* 0x000ee80001067983 */ /* 0x000f220000300a00 */
[----:B---3--:R-:W-:Y:S01]  /*29920*/  HMMA.16816.F32.BF16 R24, R20, R12, R24 ;  /* 0x0000000c1418723c */ /* 0x008fe20000041818 */
[----:B------:R-:W-:-:S02]  /*29930*/  IMAD.MOV.U32 R11, RZ, RZ, R12 ;  /* 0x000000ffff0b7224 */ /* 0x000fc400078e000c */
[----:B------:R-:W-:Y:S11]  /*29940*/  IMAD.MOV.U32 R10, RZ, RZ, R13 ;  /* 0x000000ffff0a7224 */ /* 0x000ff600078e000d */
[----:B------:R-:W-:Y:S09]  /*29950*/  @!UPT UIADD3 URZ, URZ, URZ, URZ ;  /* 0x0000003f3f3ff290 */ /* 0x000ff2000fffe03f */
[----:B------:R0:W-:Y:S01]  /*29960*/  STL.64 [R1+0x5a0], R24 ;  /* 0x0005a01801007387 */ /* 0x0001e20000100a00 */
[----:B------:R1:W-:Y:S03]  /*29970*/  STL.64 [R1+0x5a8], R26 ;  /* 0x0005a81a01007387 */ /* 0x0003e60000100a00 */
[----:B0-----:R-:W3:Y:S01]  /*29980*/  LDL.LU.64 R24, [R1+0xef0] ;  /* 0x000ef00001187983 */ /* 0x001ee20000300a00 */
[----:B-1----:R-:W3:Y:S02]  /*29990*/  LDL.LU.64 R26, [R1+0xef8] ;  /* 0x000ef800011a7983 */ /* 0x002ee40000300a00 */
[----:B------:R-:W2:Y:S01]  /*299a0*/  LDL.64 R12, [R1+0x30] ;  /* 0x00003000010c7983 */ /* 0x000ea20000100a00 */
[----:B----4-:R-:W-:Y:S01]  /*299b0*/  HMMA.16816.F32.BF16 R4, R20, R16, R4 ;  /* 0x000000101404723c */ /* 0x010fe20000041804 */
[----:B--2---:R0:W-:Y:S04]  /*299c0*/  STL.64 [R1+0x5b70], R12 ;  /* 0x005b700c01007387 */ /* 0x0041e80000100a00 */
[----:B0-----:R-:W2:Y:S04]  /*299d0*/  LDL.64 R12, [R1+0x50] ;  /* 0x00005000010c7983 */ /* 0x001ea80000100a00 */
[----:B--2---:R0:W-:Y:S04]  /*299e0*/  STL.64 [R1+0x5b88], R12 ;  /* 0x005b880c01007387 */ /* 0x0041e80000100a00 */
[----:B0-----:R-:W3:Y:S01]  /*299f0*/  LDL.64 R12, [R1+0x70] ;  /* 0x00007000010c7983 */ /* 0x001ee20000100a00 */
[----:B------:R-:W-:Y:S02]  /*29a00*/  STL [R1+0x5ad8], R10 ;  /* 0x005ad80a01007387 */ /* 0x000fe40000100800 */
[----:B------:R-:W-:Y:S02]  /*29a10*/  STL [R1+0x5ad4], R11 ;  /* 0x005ad40b01007387 */ /* 0x000fe40000100800 */
[----:B------:R0:W-:Y:S02]  /*29a20*/  STL [R1+0x5b60], R8 ;  /* 0x005b600801007387 */ /* 0x0001e40000100800 */
[----:B0-----:R-:W2:Y:S03]  /*29a30*/  LDL.64 R8, [R1+0x60] ;  /* 0x0000600001087983 */ /* 0x001ea60000100a00 */
[----:B------:R0:W-:Y:S02]  /*29a40*/  STL.64 [R1+0x590], R4 ;  /* 0x0005900401007387 */ /* 0x0001e40000100a00 */
[----:B------:R1:W-:Y:S01]  /*29a50*/  STL.64 [R1+0x598], R6 ;  /* 0x0005980601007387 */ /* 0x0003e20000100a00 */
[----:B0-----:R-:W4:Y:S01]  /*29a60*/  LDL.LU.64 R4, [R1+0xf20] ;  /* 0x000f200001047983 */ /* 0x001f220000300a00 */
[----:B-1----:R-:W2:Y:S02]  /*29a70*/  LDL.LU.64 R6, [R1+0xf28] ;  /* 0x000f280001067983 */ /* 0x002ea40000300a00 */
[----:B------:R-:W-:-:S02]  /*29a80*/  IMAD.MOV.U32 R29, RZ, RZ, R16 ;  /* 0x000000ffff1d7224 */ /* 0x000fc400078e0010 */
[----:B------:R-:W-:Y:S01]  /*29a90*/  IMAD.MOV.U32 R28, RZ, RZ, R17 ;  /* 0x000000ffff1c7224 */ /* 0x000fe200078e0011 */
[----:B--2---:R-:W-:Y:S01]  /*29aa0*/  STL.64 [R1+0x5b80], R6 ;  /* 0x005b800601007387 */ /* 0x004fe20000100a00 */
[----:B----4-:R0:W-:Y:S03]  /*29ab0*/  STL.64 [R1+0x5b78], R4 ;  /* 0x005b780401007387 */ /* 0x0101e60000100a00 */
[----:B0-----:R-:W2:Y:S01]  /*29ac0*/  LDL.LU.64 R4, [R1+0xf10] ;  /* 0x000f100001047983 */ /* 0x001ea20000300a00 */
[----:B------:R-:W2:Y:S02]  /*29ad0*/  LDL.LU.64 R6, [R1+0xf18] ;  /* 0x000f180001067983 */ /* 0x000ea40000300a00 */
[----:B------:R-:W4:Y:S01]  /*29ae0*/  LDL.64 R16, [R1] ;  /* 0x0000000001107983 */ /* 0x000f220000100a00 */
[----:B---3--:R-:W-:Y:S01]  /*29af0*/  HMMA.16816.F32.BF16 R24, R20, R12, R24 ;  /* 0x0000000c1418723c */ /* 0x008fe20000041818 */
[----:B----4-:R0:W-:Y:S04]  /*29b00*/  STL.64 [R1+0x5b30], R16 ;  /* 0x005b301001007387 */ /* 0x0101e80000100a00 */
[----:B0-----:R-:W3:Y:S01]  /*29b10*/  LDL.64 R16, [R1+0x10] ;  /* 0x0000100001107983 */ /* 0x001ee20000100a00 */
[----:B------:R-:W-:-:S03]  /*29b20*/  IMAD.MOV.U32 R0, RZ, RZ, R13 ;  /* 0x000000ffff007224 */ /* 0x000fc600078e000d */
[----:B---3--:R0:W-:Y:S04]  /*29b30*/  STL.64 [R1+0x5b48], R16 ;  /* 0x005b481001007387 */ /* 0x0081e80000100a00 */
[----:B0-----:R-:W3:Y:S01]  /*29b40*/  LDL.64 R16, [R1+0x20] ;  /* 0x0000200001107983 */ /* 0x001ee20000100a00 */
[----:B------:R-:W-:Y:S02]  /*29b50*/  STL [R1+0x5ae0], R28 ;  /* 0x005ae01c01007387 */ /* 0x000fe40000100800 */
[----:B------:R-:W-:Y:S07]  /*29b60*/  STL [R1+0x5adc], R29 ;  /* 0x005adc1d01007387 */ /* 0x000fee0000100800 */
[----:B------:R-:W-:Y:S01]  /*29b70*/  STL.64 [R1+0x580], R24 ;  /* 0x0005801801007387 */ /* 0x000fe20000100a00 */
[----:B------:R0:W-:Y:S02]  /*29b80*/  STL.64 [R1+0x588], R26 ;  /* 0x0005881a01007387 */ /* 0x0001e40000100a00 */
[----:B0-----:R-:W-:-:S02]  /*29b90*/  IMAD.MOV.U32 R27, RZ, RZ, R12 ;  /* 0x000000ffff1b7224 */ /* 0x001fc400078e000c */
[----:B------:R-:W2:Y:S03]  /*29ba0*/  LDL.LU.64 R12, [R1+0x5b88] ;  /* 0x005b8800010c7983 */ /* 0x000ea60000300a00 */
[----:B------:R0:W-:Y:S02]  /*29bb0*/  STL [R1+0x5ae4], R27 ;  /* 0x005ae41b01007387 */ /* 0x0001e40000100800 */
[----:B------:R-:W4:Y:S01]  /*29bc0*/  LDL.LU.64 R24, [R1+0xf00] ;  /* 0x000f000001187983 */ /* 0x000f220000300a00 */
[----:B0-----:R-:W4:Y:S01]  /*29bd0*/  LDL.LU.64 R26, [R1+0xf08] ;  /* 0x000f0800011a7983 */ /* 0x001f220000300a00 */
[C---:B--2---:R-:W-:Y:S08]  /*29be0*/  HMMA.16816.F32.BF16 R4, R20.reuse, R12, R4 ;  /* 0x0000000c1404723c */ /* 0x044ff00000041804 */
[C---:B----4-:R-:W-:Y:S01]  /*29bf0*/  HMMA.16816.F32.BF16 R24, R20.reuse, R8, R24 ;  /* 0x000000081418723c */ /* 0x050fe20000041818 */
[----:B------:R-:W-:Y:S11]  /*29c00*/  IMAD.MOV.U32 R3, RZ, RZ, R12 ;  /* 0x000000ffff037224 */ /* 0x000ff600078e000c */
[----:B------:R-:W-:Y:S11]  /*29c10*/  @!UPT UIADD3 URZ, URZ, URZ, URZ ;  /* 0x0000003f3f3ff290 */ /* 0x000ff6000fffe03f */
[----:B------:R0:W-:Y:S01]  /*29c20*/  STL.64 [R1+0x570], R24 ;  /* 0x0005701801007387 */ /* 0x0001e20000100a00 */
[----:B------:R1:W-:Y:S02]  /*29c30*/  STL.64 [R1+0x578], R26 ;  /* 0x0005781a01007387 */ /* 0x0003e40000100a00 */
[----:B0-----:R-:W-:Y:S02]  /*29c40*/  IMAD.MOV.U32 R25, RZ, RZ, R8 ;  /* 0x000000ffff197224 */ /* 0x001fe400078e0008 */
[----:B-1----:R-:W-:Y:S02]  /*29c50*/  IMAD.MOV.U32 R26, RZ, RZ, R9 ;  /* 0x000000ffff1a7224 */ /* 0x002fe400078e0009 */
[----:B------:R-:W2:Y:S01]  /*29c60*/  LDL.LU.64 R8, [R1+0xf30] ;  /* 0x000f300001087983 */ /* 0x000ea20000300a00 */
[----:B------:R-:W2:Y:S02]  /*29c70*/  LDL.LU.64 R10, [R1+0xf38] ;  /* 0x000f3800010a7983 */ /* 0x000ea40000300a00 */
[----:B------:R-:W-:Y:S02]  /*29c80*/  STL.64 [R1+0x560], R4 ;  /* 0x0005600401007387 */ /* 0x000fe40000100a00 */
[----:B------:R0:W-:Y:S02]  /*29c90*/  STL.64 [R1+0x568], R6 ;  /* 0x0005680601007387 */ /* 0x0001e40000100a00 */
[----:B------:R-:W-:Y:S01]  /*29ca0*/  IMAD.MOV.U32 R24, RZ, RZ, R13 ;  /* 0x000000ffff187224 */ /* 0x000fe200078e000d */
[----:B0-----:R-:W4:Y:S01]  /*29cb0*/  LDL.LU.64 R6, [R1+0x5b80] ;  /* 0x005b800001067983 */ /* 0x001f220000300a00 */
[----:B------:R-:W4:Y:S02]  /*29cc0*/  LDL.LU.64 R4, [R1+0x5b78] ;  /* 0x005b780001047983 */ /* 0x000f240000300a00 */
[----:B------:R-:W2:Y:S02]  /*29cd0*/  LDL.LU.64 R12, [R1+0x5b70] ;  /* 0x005b7000010c7983 */ /* 0x000ea40000300a00 */
[----:B------:R-:W-:Y:S01]  /*29ce0*/  STL [R1+0x5b40], R26 ;  /* 0x005b401a01007387 */ /* 0x000fe20000100800 */
[----:B------:R0:W-:Y:S04]  /*29cf0*/  STL.64 [R1+0x5b38], R24 ;  /* 0x005b381801007387 */ /* 0x0001e80000100a00 */
[----:B0-----:R-:W4:Y:S02]  /*29d00*/  LDL.64 R24, [R1+0x40] ;  /* 0x0000400001187983 */ /* 0x001f240000100a00 */
[C---:B----4-:R-:W-:Y:S01]  /*29d10*/  HMMA.16816.F32.BF16 R4, R20.reuse, R24, R4 ;  /* 0x000000181404723c */ /* 0x050fe20000041804 */
[----:B------:R-:W-:Y:S11]  /*29d20*/  IMAD.MOV.U32 R2, RZ, RZ, R25 ;  /* 0x000000ffff027224 */ /* 0x000ff600078e0019 */
[----:B------:R-:W-:Y:S11]  /*29d30*/  @!UPT UIADD3 URZ, URZ, URZ, URZ ;  /* 0x0000003f3f3ff290 */ /* 0x000ff6000fffe03f */
[----:B------:R0:W-:Y:S01]  /*29d40*/  STL.64 [R1+0x550], R4 ;  /* 0x0005500401007387 */ /* 0x0001e20000100a00 */
[----:B------:R1:W-:Y:S03]  /*29d50*/  STL.64 [R1+0x558], R6 ;  /* 0x0005580601007387 */ /* 0x0003e60000100a00 */
[----:B0-----:R-:W4:Y:S01]  /*29d60*/  LDL.LU.64 R4, [R1+0x5b68] ;  /* 0x005b680001047983 */ /* 0x001f220000300a00 */
[----:B-1----:R-:W-:Y:S02]  /*29d70*/  IMAD.MOV.U32 R7, RZ, RZ, R24 ;  /* 0x000000ffff077224 */ /* 0x002fe400078e0018 */
[----:B------:R-:W3:Y:S02]  /*29d80*/  LDL.LU.64 R24, [R1+0xf50] ;  /* 0x000f500001187983 */ /* 0x000ee40000300a00 */
[----:B------:R-:W3:Y:S01]  /*29d90*/  LDL.LU.64 R26, [R1+0xf58] ;  /* 0x000f5800011a7983 */ /* 0x000ee20000300a00 */
[----:B--2---:R-:W-:Y:S01]  /*29da0*/  HMMA.16816.F32.BF16 R8, R20, R12, R8 ;  /* 0x0000000c1408723c */ /* 0x004fe20000041808 */
[----:B------:R-:W-:Y:S01]  /*29db0*/  IMAD.MOV.U32 R6, RZ, RZ, R13 ;  /* 0x000000ffff067224 */ /* 0x000fe200078e000d */
[----:B---3--:R-:W-:Y:S01]  /*29dc0*/  STL.64 [R1+0x5b58], R26 ;  /* 0x005b581a01007387 */ /* 0x008fe20000100a00 */
[----:B------:R0:W-:Y:S03]  /*29dd0*/  STL.64 [R1+0x5b50], R24 ;  /* 0x005b501801007387 */ /* 0x0001e60000100a00 */
[----:B0-----:R-:W2:Y:S01]  /*29de0*/  LDL.LU.64 R24, [R1+0xf40] ;  /* 0x000f400001187983 */ /* 0x001ea20000300a00 */
[----:B------:R-:W2:Y:S11]  /*29df0*/  LDL.LU.64 R26, [R1+0xf48] ;  /* 0x000f4800011a7983 */ /* 0x000eb60000300a00 */
[----:B------:R-:W-:Y:S05]  /*29e00*/  @!UPT UIADD3 URZ, URZ, URZ, URZ ;  /* 0x0000003f3f3ff290 */ /* 0x000fea000fffe03f */
[----:B------:R0:W-:Y:S02]  /*29e10*/  STL.64 [R1+0x540], R8 ;  /* 0x0005400801007387 */ /* 0x0001e40000100a00 */
[----:B------:R1:W-:Y:S01]  /*29e20*/  STL.64 [R1+0x548], R10 ;  /* 0x0005480a01007387 */ /* 0x0003e20000100a00 */
[----:B0-----:R-:W3:Y:S01]  /*29e30*/  LDL.LU R8, [R1+0x5b60] ;  /* 0x005b600001087983 */ /* 0x001ee20000300800 */
[----:B-1----:R-:W-:Y:S02]  /*29e40*/  IMAD.MOV.U32 R11, RZ, RZ, R12 ;  /* 0x000000ffff0b7224 */ /* 0x002fe400078e000c */
[----:B------:R-:W3:Y:S02]  /*29e50*/  LDL.LU.64 R12, [R1+0xf60] ;  /* 0x000f6000010c7983 */ /* 0x000ee40000300a00 */
[----:B------:R-:W3:Y:S01]  /*29e60*/  LDL.LU.64 R14, [R1+0xf68] ;  /* 0x000f6800010e7983 */ /* 0x000ee20000300a00 */
[----:B------:R-:W-:Y:S01]  /*29e70*/  STL.64 [R1+0x5af0], R6 ;  /* 0x005af00601007387 */ /* 0x000fe20000100a00 */
[----:B----4-:R0:W-:Y:S03]  /*29e80*/  STL.64 [R1+0x5ae8], R4 ;  /* 0x005ae80401007387 */ /* 0x0101e60000100a00 */
[----:B0-----:R-:W4:Y:S01]  /*29e90*/  LDL.LU.64 R4, [R1+0xf80] ;  /* 0x000f800001047983 */ /* 0x001f220000300a00 */
[----:B------:R-:W3:Y:S02]  /*29ea0*/  LDL.LU.64 R6, [R1+0xf88] ;  /* 0x000f880001067983 */ /* 0x000ee40000300a00 */
[----:B------:R-:W-:-:S02]  /*29eb0*/  IMAD.MOV.U32 R29, RZ, RZ, R16 ;  /* 0x000000ffff1d7224 */ /* 0x000fc400078e0010 */
[----:B------:R-:W-:Y:S01]  /*29ec0*/  IMAD.MOV.U32 R10, RZ, RZ, R17 ;  /* 0x000000ffff0a7224 */ /* 0x000fe200078e0011 */
[C---:B--2---:R-:W-:Y:S01]  /*29ed0*/  HMMA.16816.F32.BF16 R24, R20.reuse, R16, R24 ;  /* 0x000000101418723c */ /* 0x044fe20000041818 */
[----:B---3--:R-:W-:Y:S01]  /*29ee0*/  STL.64 [R1+0x5b08], R6 ;  /* 0x005b080601007387 */ /* 0x008fe20000100a00 */
[----:B----4-:R0:W-:Y:S03]  /*29ef0*/  STL.64 [R1+0x5b00], R4 ;  /* 0x005b000401007387 */ /* 0x0101e60000100a00 */
[----:B0-----:R-:W2:Y:S01]  /*29f00*/  LDL.LU.64 R4, [R1+0xf70] ;  /* 0x000f700001047983 */ /* 0x001ea20000300a00 */
[----:B------:R-:W2:Y:S11]  /*29f10*/  LDL.LU.64 R6, [R1+0xf78] ;  /* 0x000f780001067983 */ /* 0x000eb60000300a00 */
[----:B------:R-:W-:Y:S06]  /*29f20*/  @!UPT UIADD3 URZ, URZ, URZ, URZ ;  /* 0x0000003f3f3ff290 */ /* 0x000fec000fffe03f */
[----:B------:R-:W-:Y:S02]  /*29f30*/  STL.64 [R1+0x530], R24 ;  /* 0x0005301801007387 */ /* 0x000fe40000100a00 */
[----:B------:R0:W-:Y:S02]  /*29f40*/  STL.64 [R1+0x538], R26 ;  /* 0x0005381a01007387 */ /* 0x0001e40000100a00 */
[----:B0-----:R-:W3:Y:S01]  /*29f50*/  LDL.LU.64 R26, [R1+0x5b58] ;  /* 0x005b5800011a7983 */ /* 0x001ee20000300a00 */
[----:B------:R-:W3:Y:S02]  /*29f60*/  LDL.LU.64 R24, [R1+0x5b50] ;  /* 0x005b500001187983 */ /* 0x000ee40000300a00 */
[----:B------:R-:W3:Y:S02]  /*29f70*/  LDL.LU.64 R16, [R1+0x5b48] ;  /* 0x005b480001107983 */ /* 0x000ee40000300a00 */
[C---:B---3--:R-:W-:Y:S01]  /*29f80*/  HMMA.16816.F32.BF16 R24, R20.reuse, R16, R24 ;  /* 0x000000101418723c */ /* 0x048fe20000041818 */
[----:B------:R-:W-:Y:S11]  /*29f90*/  IMAD.MOV.U32 R28, RZ, RZ, R17 ;  /* 0x000000ffff1c7224 */ /* 0x000ff600078e0011 */
[----:B------:R-:W-:Y:S11]  /*29fa0*/  @!UPT UIADD3 URZ, URZ, URZ, URZ ;  /* 0x0000003f3f3ff290 */ /* 0x000ff6000fffe03f */
[----:B------:R-:W-:Y:S01]  /*29fb0*/  STL.64 [R1+0x520], R24 ;  /* 0x0005201801007387 */ /* 0x000fe20000100a00 */
[----:B------:R0:W-:Y:S03]  /*29fc0*/  STL.64 [R1+0x528], R26 ;  /* 0x0005281a01007387 */ /* 0x0001e60000100a00 */
[----:B0-----:R-:W3:Y:S01]  /*29fd0*/  LDL.LU R26, [R1+0x5b40] ;  /* 0x005b4000011a7983 */ /* 0x001ee20000300800 */
[----:B------:R-:W4:Y:S02]  /*29fe0*/  LDL.LU.64 R24, [R1+0x5b38] ;  /* 0x005b380001187983 */ /* 0x000f240000300a00 */
[----:B------:R-:W-:Y:S02]  /*29ff0*/  IMAD.MOV.U32 R27, RZ, RZ, R16 ;  /* 0x000000ffff1b7224 */ /* 0x000fe400078e0010 */
[----:B------:R-:W2:Y:S02]  /*2a000*/  LDL.LU.64 R16, [R1+0x5b30] ;  /* 0x005b300001107983 */ /* 0x000ea40000300a00 */
[C---:B--2---:R-:W-:Y:S01]  /*2a010*/  HMMA.16816.F32.BF16 R12, R20.reuse, R16, R12 ;  /* 0x00000010140c723c */ /* 0x044fe2000004180c */
[----:B------:R-:W-:Y:S11]  /*2a020*/  IMAD.MOV.U32 R9, RZ, RZ, R17 ;  /* 0x000000ffff097224 */ /* 0x000ff600078e0011 */
[----:B------:R-:W-:Y:S11]  /*2a030*/  @!UPT UIADD3 URZ, URZ, URZ, URZ ;  /* 0x0000003f3f3ff290 */ /* 0x000ff6000fffe03f */
[----:B------:R-:W-:Y:S01]  /*2a040*/  STL.64 [R1+0x510], R12 ;  /* 0x0005100c01007387 */ /* 0x000fe20000100a00 */
[----:B------:R0:W-:Y:S03]  /*2a050*/  STL.64 [R1+0x518], R14 ;  /* 0x0005180e01007387 */ /* 0x0001e60000100a00 */
[----:B0-----:R-:W2:Y:S01]  /*2a060*/  LDL.LU R14, [R1+0x5b28] ;  /* 0x005b2800010e7983 */ /* 0x001ea20000300800 */
[----:B------:R-:W2:Y:S02]  /*2a070*/  LDL.LU.64 R12, [R1+0x5b20] ;  /* 0x005b2000010c7983 */ /* 0x000ea40000300a00 */
[----:B------:R-:W-:Y:S02]  /*2a080*/  IMAD.MOV.U32 R15, RZ, RZ, R16 ;  /* 0x000000ffff0f7224 */ /* 0x000fe400078e0010 */
[----:B------:R-:W2:Y:S01]  /*2a090*/  LDL.LU.64 R18, [R1+0x5b18] ;  /* 0x005b180001127983 */ /* 0x000ea20000300a00 */
        /* <DEDUP_REMOVED lines=11> */
[----:B------:R-:W3:Y:S01]  /*2a150*/  LDL.LU R15, [R1+0x5afc] ;  /* 0x005afc00010f7983 */ /* 0x000ee20000300800 */
[----:B------:R-:W-:Y:S02]  /*2a160*/  IMAD.MOV.U32 R17, RZ, RZ, R9 ;  /* 0x000000ffff117224 */ /* 0x000fe400078e0009 */
[----:B------:R-:W3:Y:S03]  /*2a170*/  LDL.LU R9, [R1+0x5af8] ;  /* 0x005af80001097983 */ /* 0x000ee60000300800 */
[----:B------:R0:W-:Y:S04]  /*2a180*/  STL.64 [R1+0x59c8], R16 ;  /* 0x0059c81001007387 */ /* 0x0001e80000100a00 */
[----:B0-----:R-:W3:Y:S01]  /*2a190*/  LDL.LU.64 R16, [R1+0xf90] ;  /* 0x000f900001107983 */ /* 0x001ee20000300a00 */
[----:B------:R-:W3:Y:S01]  /*2a1a0*/  LDL.LU.64 R18, [R1+0xf98] ;  /* 0x000f980001127983 */ /* 0x000ee20000300a00 */
[C---:B--2---:R-:W-:Y:S11]  /*2a1b0*/  HMMA.16816.F32.BF16 R4, R20.reuse, R12, R4 ;  /* 0x0000000c1404723c */ /* 0x044ff60000041804 */
[----:B------:R-:W-:Y:S11]  /*2a1c0*/  @!UPT UIADD3 URZ, URZ, URZ, URZ ;  /* 0x0000003f3f3ff290 */ /* 0x000ff6000fffe03f */
[----:B------:R-:W-:Y:S01]  /*2a1d0*/  @!UPT UIADD3 URZ, URZ, URZ, URZ ;  /* 0x0000003f3f3ff290 */ /* 0x000fe2000fffe03f */
[----:B------:R-:W-:Y:S01]  /*2a1e0*/  STL.64 [R1+0x4f0], R4 ;  /* 0x0004f00401007387 */ /* 0x000fe20000100a00 */
[----:B------:R0:W-:Y:S03]  /*2a1f0*/  STL.64 [R1+0x4f8], R6 ;  /* 0x0004f80601007387 */ /* 0x0001e60000100a00 */
[----:B0-----:R-:W2:Y:S01]  /*2a200*/  LDL.LU.64 R6, [R1+0x5af0] ;  /* 0x005af00001067983 */ /* 0x001ea20000300a00 */
[----:B------:R-:W2:Y:S02]  /*2a210*/  LDL.LU.64 R4, [R1+0x5ae8] ;  /* 0x005ae80001047983 */ /* 0x000ea40000300a00 */
[----:B---3--:R-:W-:Y:S02]  /*2a220*/  STL.64 [R1+0x59a8], R14 ;  /* 0x0059a80e01007387 */ /* 0x008fe40000100a00 */
[----:B------:R0:W-:Y:S02]  /*2a230*/  STL.64 [R1+0x59a0], R12 ;  /* 0x0059a00c01007387 */ /* 0x0001e40000100a00 */
[----:B0-----:R-:W3:Y:S01]  /*2a240*/  LDL.LU.64 R12, [R1+0xfa0] ;  /* 0x000fa000010c7983 */ /* 0x001ee20000300a00 */
[----:B------:R-:W3:Y:S02]  /*2a250*/  LDL.LU.64 R14, [R1+0xfa8] ;  /* 0x000fa800010e7983 */ /* 0x000ee40000300a00 */
[----:B------:R-:W-:Y:S01]  /*2a260*/  STL.64 [R1+0x5998], R8 ;  /* 0x0059980801007387 */ /* 0x000fe20000100a00 */
[C---:B---3--:R-:W-:Y:S11]  /*2a270*/  HMMA.16816.F32.BF16 R12, R20.reuse, R8, R12 ;  /* 0x00000008140c723c */ /* 0x048ff6000004180c */
[----:B------:R-:W-:Y:S11]  /*2a280*/  @!UPT UIADD3 URZ, URZ, URZ, URZ ;  /* 0x0000003f3f3ff290 */ /* 0x000ff6000fffe03f */
[----:B------:R-:W-:Y:S01]  /*2a290*/  @!UPT UIADD3 URZ, URZ, URZ, URZ ;  /* 0x0000003f3f3ff290 */ /* 0x000fe2000fffe03f */
[----:B------:R-:W-:Y:S01]  /*2a2a0*/  STL.64 [R1+0x4e0], R12 ;  /* 0x0004e00c01007387 */ /* 0x000fe20000100a00 */
[----:B------:R2:W-:Y:S02]  /*2a2b0*/  STL.64 [R1+0x4e8], R14 ;  /* 0x0004e80e01007387 */ /* 0x0005e40000100a00 */
[----:B--2---:R-:W-:Y:S07]  /*2a2c0*/  HMMA.16816.F32.BF16 R12, R20, R4, R16 ;  /* 0x00000004140c723c */ /* 0x004fee0000041810 */
[----:B------:R-:W-:-:S02]  /*2a2d0*/  IMAD.MOV.U32 R20, RZ, RZ, R27 ;  /* 0x000000ffff147224 */ /* 0x000fc400078e001b */
[----:B------:R-:W-:Y:S01]  /*2a2e0*/  IMAD.MOV.U32 R21, RZ, RZ, R28 ;  /* 0x000000ffff157224 */ /* 0x000fe200078e001c */
[----:B------:R-:W2:Y:S11]  /*2a2f0*/  LDL.LU R27, [R1+0x5ae4] ;  /* 0x005ae400011b7983 */ /* 0x000eb60000300800 */
[----:B------:R-:W-:Y:S02]  /*2a300*/  @!UPT UIADD3 URZ, URZ, URZ, URZ ;  /* 0x0000003f3f3ff290 */ /* 0x000fe4000fffe03f */
[----:B------:R-:W-:Y:S01]  /*2a310*/  STL.64 [R1+0x2e0], R12 ;  /* 0x0002e00c01007387 */ /* 0x000fe20000100a00 */
[----:B------:R-:W-:Y:S02]  /*2a320*/  STL.64 [R1+0x2e8], R14 ;  /* 0x0002e80e01007387 */ /* 0x000fe40000100a00 */
[----:B------:R-:W3:Y:S02]  /*2a330*/  LDL.LU R28, [R1+0x5ae0] ;  /* 0x005ae000011c7983 */ /* 0x000ee40000300800 */
[----:B------:R0:W-:Y:S02]  /*2a340*/  STL.64 [R1+0x59d0], R20 ;  /* 0x0059d01401007387 */ /* 0x0001e40000100a00 */
[----:B0-----:R-:W-:Y:S02]  /*2a350*/  IMAD.MOV.U32 R20, RZ, RZ, R29 ;  /* 0x000000ffff147224 */ /* 0x001fe400078e001d */
[----:B------:R-:W-:Y:S01]  /*2a360*/  IMAD.MOV.U32 R21, RZ, RZ, R10 ;  /* 0x000000ffff157224 */ /* 0x000fe200078e000a */
[----:B------:R-:W3:Y:S01]  /*2a370*/  LDL.LU R29, [R1+0x5adc] ;  /* 0x005adc00011d7983 */ /* 0x000ee20000300800 */
[----:B------:R-:W3:Y:S03]  /*2a380*/  LDL.LU R10, [R1+0x5ad8] ;  /* 0x005ad800010a7983 */ /* 0x000ee60000300800 */
[----:B------:R0:W-:Y:S02]  /*2a390*/  STL.64 [R1+0x59e8], R20 ;  /* 0x0059e81401007387 */ /* 0x0001e40000100a00 */
[----:B0-----:R-:W-:-:S02]  /*2a3a0*/  IMAD.MOV.U32 R20, RZ, RZ, R11 ;  /* 0x000000ffff147224 */ /* 0x001fc400078e000b */
[----:B------:R-:W-:Y:S01]  /*2a3b0*/  IMAD.MOV.U32 R21, RZ, RZ, R6 ;  /* 0x000000ffff157224 */ /* 0x000fe200078e0006 */
[----:B------:R-:W3:Y:S01]  /*2a3c0*/  LDL.LU R11, [R1+0x5ad4] ;  /* 0x005ad400010b7983 */ /* 0x000ee20000300800 */
[----:B------:R-:W3:Y:S03]  /*2a3d0*/  LDL.LU R6, [R1+0x5ad0] ;  /* 0x005ad00001067983 */ /* 0x000ee60000300800 */
[----:B------:R0:W-:Y:S02]  /*2a3e0*/  STL.64 [R1+0x5a00], R20 ;  /* 0x005a001401007387 */ /* 0x0001e40000100a00 */
[----:B0-----:R-:W-:Y:S02]  /*2a3f0*/  IMAD.MOV.U32 R20, RZ, RZ, R7 ;  /* 0x000000ffff147224 */ /* 0x001fe400078e0007 */
[----:B------:R-:W3:Y:S01]  /*2a400*/  LDL.LU R7, [R1+0x5acc] ;  /* 0x005acc0001077983 */ /* 0x000ee20000300800 */
[----:B------:R-:W-:-:S02]  /*2a410*/  IMAD.MOV.U32 R21, RZ, RZ, R2 ;  /* 0x000000ffff157224 */ /* 0x000fc400078e0002 */
[----:B------:R-:W3:Y:S03]  /*2a420*/  LDL.LU R2, [R1+0x5ac8] ;  /* 0x005ac80001027983 */ /* 0x000ee60000300800 */
[----:B------:R0:W-:Y:S02]  /*2a430*/  STL.64 [R1+0x5a18], R20 ;  /* 0x005a181401007387 */ /* 0x0001e40000100a00 */
[----:B0-----:R-:W-:Y:S02]  /*2a440*/  IMAD.MOV.U32 R20, RZ, RZ, R3 ;  /* 0x000000ffff147224 */ /* 0x001fe400078e0003 */
[----:B----4-:R-:W-:Y:S01]  /*2a450*/  IMAD.MOV.U32 R21, RZ, RZ, R24 ;  /* 0x000000ffff157224 */ /* 0x010fe200078e0018 */
[----:B------:R-:W4:Y:S01]  /*2a460*/  LDL.LU R3, [R1+0x5ac4] ;  /* 0x005ac40001037983 */ /* 0x000f220000300800 */
[----:B------:R-:W4:Y:S03]  /*2a470*/  LDL.LU R24, [R1+0x5ac0] ;  /* 0x005ac00001187983 */ /* 0x000f260000300800 */
[----:B------:R0:W-:Y:S02]  /*2a480*/  STL.64 [R1+0x5a30], R20 ;  /* 0x005a301401007387 */ /* 0x0001e40000100a00 */
[----:B0-----:R-:W-:-:S02]  /*2a490*/  IMAD.MOV.U32 R20, RZ, RZ, R25 ;  /* 0x000000ffff147224 */ /* 0x001fc400078e0019 */
[----:B------:R-:W-:Y:S01]  /*2a4a0*/  IMAD.MOV.U32 R21, RZ, RZ, R26 ;  /* 0x000000ffff157224 */ /* 0x000fe200078e001a */
[----:B------:R-:W4:Y:S01]  /*2a4b0*/  LDL.LU R25, [R1+0x5abc] ;  /* 0x005abc0001197983 */ /* 0x000f220000300800 */
[----:B------:R-:W4:Y:S03]  /*2a4c0*/  LDL.LU R26, [R1+0x5ab8] ;  /* 0x005ab800011a7983 */ /* 0x000f260000300800 */
[----:B------:R0:W-:Y:S02]  /*2a4d0*/  STL.64 [R1+0x5a48], R20 ;  /* 0x005a481401007387 */ /* 0x0001e40000100a00 */
[----:B0-----:R-:W-:Y:S02]  /*2a4e0*/  IMAD.MOV.U32 R21, RZ, RZ, R0 ;  /* 0x000000ffff157224 */ /* 0x001fe400078e0000 */
[----:B--2---:R-:W-:Y:S02]  /*2a4f0*/  IMAD.MOV.U32 R20, RZ, RZ, R27 ;  /* 0x000000ffff147224 */ /* 0x004fe400078e001b */
[----:B------:R-:W2:Y:S01]  /*2a500*/  LDL.LU R27, [R1+0x5ab4] ;  /* 0x005ab400011b7983 */ /* 0x000ea20000300800 */
[----:B------:R-:W2:Y:S02]  /*2a510*/  LDL.LU R0, [R1+0x5ab0] ;  /* 0x005ab00001007983 */ /* 0x000ea40000300800 */
[----:B------:R3:W-:Y:S02]  /*2a520*/  STL.64 [R1+0x5a60], R20 ;  /* 0x005a601401007387 */ /* 0x0007e40000100a00 */
[----:B---3--:R-:W-:-:S02]  /*2a530*/  IMAD.MOV.U32 R21, RZ, RZ, R28 ;  /* 0x000000ffff157224 */ /* 0x008fc400078e001c */
[----:B------:R-:W-:Y:S02]  /*2a540*/  IMAD.MOV.U32 R20, RZ, RZ, R29 ;  /* 0x000000ffff147224 */ /* 0x000fe400078e001d */
[----:B------:R-:W-:-:S03]  /*2a550*/  IMAD.MOV.U32 R9, RZ, RZ, R10 ;  /* 0x000000ffff097224 */ /* 0x000fc600078e000a */
[----:B------:R-:W-:Y:S01]  /*2a560*/  STL.64 [R1+0x5a78], R20 ;  /* 0x005a781401007387 */ /* 0x000fe20000100a00 */
[----:B------:R-:W-:-:S05]  /*2a570*/  IMAD.MOV.U32 R8, RZ, RZ, R11 ;  /* 0x000000ffff087224 */ /* 0x000fca00078e000b */
[----:B------:R0:W-:Y:S02]  /*2a580*/  STL.64 [R1+0x5a80], R8 ;  /* 0x005a800801007387 */ /* 0x0001e40000100a00 */
[----:B0-----:R-:W-:Y:S02]  /*2a590*/  IMAD.MOV.U32 R9, RZ, RZ, R6 ;  /* 0x000000ffff097224 */ /* 0x001fe400078e0006 */
[----:B------:R-:W-:-:S05]  /*2a5a0*/  IMAD.MOV.U32 R8, RZ, RZ, R7 ;  /* 0x000000ffff087224 */ /* 0x000fca00078e0007 */
[----:B------:R-:W-:Y:S01]  /*2a5b0*/  STL.64 [R1+0x5a98], R8 ;  /* 0x005a980801007387 */ /* 0x000fe20000100a00 */
[----:B------:R-:W3:Y:S02]  /*2a5c0*/  LDL.LU.64 R20, [R1+0xfd0] ;  /* 0x000fd00001147983 */ /* 0x000ee40000300a00 */
[----:B------:R-:W2:Y:S02]  /*2a5d0*/  LDL.LU.64 R22, [R1+0xfd8] ;  /* 0x000fd80001167983 */ /* 0x000ea40000300a00 */
[----:B--2---:R-:W-:Y:S01]  /*2a5e0*/  STL.64 [R1+0x5a90], R22 ;  /* 0x005a901601007387 */ /* 0x004fe20000100a00 */
[----:B---3--:R0:W-:Y:S03]  /*2a5f0*/  STL.64 [R1+0x5a88], R20 ;  /* 0x005a881401007387 */ /* 0x0081e60000100a00 */
[----:B0-----:R-:W2:Y:S01]  /*2a600*/  LDL.LU.64 R20, [R1+0xfc0] ;  /* 0x000fc00001147983 */ /* 0x001ea20000300a00 */
[----:B------:R-:W3:Y:S03]  /*2a610*/  LDL.LU.64 R22, [R1+0xfc8] ;  /* 0x000fc80001167983 */ /* 0x000ee60000300a00 */
[----:B---3--:R-:W-:Y:S01]  /*2a620*/  STL.64 [R1+0x5aa8], R22 ;  /* 0x005aa81601007387 */ /* 0x008fe20000100a00 */
[----:B--2---:R0:W-:Y:S03]  /*2a630*/  STL.64 [R1+0x5aa0], R20 ;  /* 0x005aa01401007387 */ /* 0x0041e60000100a00 */
[----:B0-----:R-:W2:Y:S01]  /*2a640*/  LDL.LU.64 R20, [R1+0xfb0] ;  /* 0x000fb00001147983 */ /* 0x001ea20000300a00 */
[----:B------:R-:W2:Y:S02]  /*2a650*/  LDL.LU.64 R22, [R1+0xfb8] ;  /* 0x000fb80001167983 */ /* 0x000ea40000300a00 */
        /* <DEDUP_REMOVED lines=21> */
[----:B------:R-:W3:Y:S02]  /*2a7b0*/  LDL.LU.64 R18, [R1+0x1028] ;  /* 0x0010280001127983 */ /* 0x000ee40000300a00 */
[----:B----4-:R-:W-:-:S02]  /*2a7c0*/  IMAD.MOV.U32 R8, RZ, RZ, R3 ;  /* 0x000000ffff087224 */ /* 0x010fc400078e0003 */
[----:B------:R-:W-:-:S07]  /*2a7d0*/  IMAD.MOV.U32 R9, RZ, RZ, R2 ;  /* 0x000000ffff097224 */ /* 0x000fce00078e0002 */
[C---:B------:R-:W-:Y:S01]  /*2a7e0*/  HMMA.16816.F32.BF16 R8, R24.reuse, R8, R20 ;  /* 0x000000081808723c */ /* 0x040fe20000041814 */
[----:B---3--:R-:W-:Y:S01]  /*2a7f0*/  STL.64 [R1+0x5a58], R18 ;  /* 0x005a581201007387 */ /* 0x008fe20000100a00 */
[----:B--2---:R0:W-:Y:S03]  /*2a800*/  STL.64 [R1+0x5a50], R16 ;  /* 0x005a501001007387 */ /* 0x0041e60000100a00 */
[----:B0-----:R-:W2:Y:S01]  /*2a810*/  LDL.LU.64 R16, [R1+0x1010] ;  /* 0x0010100001107983 */ /* 0x001ea20000300a00 */
[----:B------:R-:W3:Y:S03]  /*2a820*/  LDL.LU.64 R18, [R1+0x1018] ;  /* 0x0010180001127983 */ /* 0x000ee60000300a00 */
[----:B---3--:R-:W-:Y:S01]  /*2a830*/  STL.64 [R1+0x5a70], R18 ;  /* 0x005a701201007387 */ /* 0x008fe20000100a00 */
[----:B--2---:R0:W-:Y:S03]  /*2a840*/  STL.64 [R1+0x5a68], R16 ;  /* 0x005a681001007387 */ /* 0x0041e60000100a00 */
[----:B0-----:R-:W2:Y:S01]  /*2a850*/  LDL.LU.64 R16, [R1+0xfe0] ;  /* 0x000fe00001107983 */ /* 0x001ea20000300a00 */
[----:B------:R-:W2:Y:S02]  /*2a860*/  LDL.LU.64 R18, [R1+0xfe8] ;  /* 0x000fe80001127983 */ /* 0x000ea40000300a00 */
[----:B------:R0:W-:Y:S02]  /*2a870*/  STL.64 [R1+0x59c0], R4 ;  /* 0x0059c00401007387 */ /* 0x0001e40000100a00 */
[----:B0-----:R-:W3:Y:S01]  /*2a880*/  LDL.LU.64 R4, [R1+0x10e0] ;  /* 0x0010e00001047983 */ /* 0x001ee20000300a00 */
[----:B------:R-:W3:Y:S02]  /*2a890*/  LDL.LU.64 R6, [R1+0x10e8] ;  /* 0x0010e80001067983 */ /* 0x000ee40000300a00 */
[----:B------:R-:W4:Y:S02]  /*2a8a0*/  LDL.LU.64 R12, [R1+0x10f0] ;  /* 0x0010f000010c7983 */ /* 0x000f240000300a00 */
[----:B------:R-:W4:Y:S01]  /*2a8b0*/  LDL.LU.64 R14, [R1+0x10f8] ;  /* 0x0010f800010e7983 */ /* 0x000f220000300a00 */
[----:B------:R-:W2:Y:S01]  /*2a8c0*/  LDL.LU.64 R22, [R1+0x5aa8] ;  /* 0x005aa80001167983 */ /* 0x000ea20000300a00 */
[----:B------:R-:W2:Y:S02]  /*2a8d0*/  LDL.LU.64 R20, [R1+0x5aa0] ;  /* 0x005aa00001147983 */ /* 0x000ea40000300a00 */
[----:B------:R0:W-:Y:S02]  /*2a8e0*/  STL.64 [R1+0x2d0], R8 ;  /* 0x0002d00801007387 */ /* 0x0001e40000100a00 */
[----:B------:R2:W-:Y:S01]  /*2a8f0*/  STL.64 [R1+0x2d8], R10 ;  /* 0x0002d80a01007387 */ /* 0x0005e20000100a00 */
        /* <DEDUP_REMOVED lines=67> */
[----:B------:R0:W-:Y:S01]  /*2ad30*/  STL.64 [R1+0x230], R20 ;  /* 0x0002301401007387 */ /* 0x0001e20000100a00 */
[----:B------:R1:W-:Y:S03]  /*2ad40*/  STL.64 [R1+0x238], R22 ;  /* 0x0002381601007387 */ /* 0x0003e60000100a00 */
[----:B0-----:R-:W2:Y:S01]  /*2ad50*/  LDL.LU.64 R20, [R1+0x1130] ;  /* 0x0011300001147983 */ /* 0x001ea20000300a00 */
[----:B-1----:R-:W2:Y:S01]  /*2ad60*/  LDL.LU.64 R22, [R1+0x1138] ;  /* 0x0011380001167983 */ /* 0x002ea20000300a00 */
[C---:B---3--:R-:W-:Y:S02]  /*2ad70*/  HMMA.16816.F32.BF16 R16, R24.reuse, R16, R4 ;  /* 0x000000101810723c */ /* 0x048fe40000041804 */
[----:B------:R-:W2:Y:S11]  /*2ad80*/  LDL.LU.64 R4, [R1+0x59c0] ;  /* 0x0059c00001047983 */ /* 0x000eb60000300a00 */
[----:B------:R-:W-:Y:S10]  /*2ad90*/  @!UPT UIADD3 URZ, URZ, URZ, URZ ;  /* 0x0000003f3f3ff290 */ /* 0x000ff4000fffe03f */
[----:B------:R-:W-:Y:S01]  /*2ada0*/  STL.64 [R1+0x220], R16 ;  /* 0x0002201001007387 */ /* 0x000fe20000100a00 */
[----:B------:R0:W-:Y:S03]  /*2adb0*/  STL.64 [R1+0x228], R18 ;  /* 0x0002281201007387 */ /* 0x0001e60000100a00 */
[----:B0-----:R-:W3:Y:S01]  /*2adc0*/  LDL.LU.64 R18, [R1+0x59b8] ;  /* 0x0059b80001127983 */ /* 0x001ee20000300a00 */
[----:B------:R-:W4:Y:S02]  /*2add0*/  LDL.LU.64 R16, [R1+0x59b0] ;  /* 0x0059b00001107983 */ /* 0x000f240000300a00 */
[C---:B----4-:R-:W-:Y:S11]  /*2ade0*/  HMMA.16816.F32.BF16 R12, R24.reuse, R16, R12 ;  /* 0x00000010180c723c */ /* 0x050ff6000004180c */
[----:B------:R-:W-:Y:S11]  /*2adf0*/  @!UPT UIADD3 URZ, URZ, URZ, URZ ;  /* 0x0000003f3f3ff290 */ /* 0x000ff6000fffe03f */
[----:B------:R-:W-:Y:S01]  /*2ae00*/  @!UPT UIADD3 URZ, URZ, URZ, URZ ;  /* 0x0000003f3f3ff290 */ /* 0x000fe2000fffe03f */
[----:B------:R-:W-:Y:S01]  /*2ae10*/  STL.64 [R1+0x210], R12 ;  /* 0x0002100c01007387 */ /* 0x000fe20000100a00 */
[----:B------:R0:W-:Y:S03]  /*2ae20*/  STL.64 [R1+0x218], R14 ;  /* 0x0002180e01007387 */ /* 0x0001e60000100a00 */
[----:B0-----:R-:W4:Y:S01]  /*2ae30*/  LDL.LU.64 R14, [R1+0x59a8] ;  /* 0x0059a800010e7983 */ /* 0x001f220000300a00 */
[----:B------:R-:W2:Y:S02]  /*2ae40*/  LDL.LU.64 R12, [R1+0x59a0] ;  /* 0x0059a000010c7983 */ /* 0x000ea40000300a00 */
[----:B---3--:R-:W-:Y:S02]  /*2ae50*/  STL.64 [R1+0x5918], R18 ;  /* 0x0059181201007387 */ /* 0x008fe40000100a00 */
[----:B------:R0:W-:Y:S02]  /*2ae60*/  STL.64 [R1+0x5910], R16 ;  /* 0x0059101001007387 */ /* 0x0001e40000100a00 */
[----:B0-----:R-:W3:Y:S01]  /*2ae70*/  LDL.LU.64 R16, [R1+0x1160] ;  /* 0x0011600001107983 */ /* 0x001ee20000300a00 */
[----:B------:R-:W3:Y:S01]  /*2ae80*/  LDL.LU.64 R18, [R1+0x1168] ;  /* 0x0011680001127983 */ /* 0x000ee20000300a00 */
[C---:B--2---:R-:W-:Y:S11]  /*2ae90*/  HMMA.16816.F32.BF16 R8, R24.reuse, R12, R8 ;  /* 0x0000000c1808723c */ /* 0x044ff60000041808 */
[----:B------:R-:W-:Y:S11]  /*2aea0*/  @!UPT UIADD3 URZ, URZ, URZ, URZ ;  /* 0x0000003f3f3ff290 */ /* 0x000ff6000fffe03f */
[----:B------:R-:W-:Y:S01]  /*2aeb0*/  @!UPT UIADD3 URZ, URZ, URZ, URZ ;  /* 0x0000003f3f3ff290 */ /* 0x000fe2000fffe03f */
[----:B------:R0:W-:Y:S01]  /*2aec0*/  STL.64 [R1+0x200], R8 ;  /* 0x0002000801007387 */ /* 0x0001e20000100a00 */
[----:B------:R-:W-:Y:S03]  /*2aed0*/  STL.64 [R1+0x208], R10 ;  /* 0x0002080a01007387 */ /* 0x000fe60000100a00 */
[----:B0-----:R-:W3:Y:S01]  /*2aee0*/  LDL.LU.64 R8, [R1+0x5998] ;  /* 0x0059980001087983 */ /* 0x001ee20000300a00 */
[----:B----4-:R-:W-:Y:S02]  /*2aef0*/  STL.64 [R1+0x5908], R14 ;  /* 0x0059080e01007387 */ /* 0x010fe40000100a00 */
[----:B------:R0:W-:Y:S02]  /*2af00*/  STL.64 [R1+0x5900], R12 ;  /* 0x0059000c01007387 */ /* 0x0001e40000100a00 */
[----:B0-----:R-:W2:Y:S01]  /*2af10*/  LDL.LU.64 R12, [R1+0x90] ;  /* 0x00009000010c7983 */ /* 0x001ea20000300a00 */
[C---:B---3--:R-:W-:Y:S03]  /*2af20*/  HMMA.16816.F32.BF16 R16, R24.reuse, R8, R16 ;  /* 0x000000081810723c */ /* 0x048fe60000041810 */
[----:B--2---:R0:W-:Y:S04]  /*2af30*/  STL.64 [R1+0x5990], R12 ;  /* 0x0059900c01007387 */ /* 0x0041e80000100a00 */
[----:B0-----:R-:W2:Y:S01]  /*2af40*/  LDL.LU.64 R12, [R1+0x11c0] ;  /* 0x0011c000010c7983 */ /* 0x001ea20000300a00 */
[----:B------:R-:W2:Y:S11]  /*2af50*/  LDL.LU.64 R14, [R1+0x11c8] ;  /* 0x0011c800010e7983 */ /* 0x000eb60000300a00 */
[----:B------:R-:W-:Y:S04]  /*2af60*/  @!UPT UIADD3 URZ, URZ, URZ, URZ ;  /* 0x0000003f3f3ff290 */ /* 0x000fe8000fffe03f */
[----:B------:R0:W-:Y:S02]  /*2af70*/  STL.64 [R1+0x1f0], R16 ;  /* 0x0001f01001007387 */ /* 0x0001e40000100a00 */
[----:B------:R-:W-:Y:S01]  /*2af80*/  STL.64 [R1+0x1f8], R18 ;  /* 0x0001f81201007387 */ /* 0x000fe20000100a00 */
[----:B0-----:R-:W3:Y:S01]  /*2af90*/  LDL.LU.64 R16, [R1+0x70] ;  /* 0x0000700001107983 */ /* 0x001ee20000300a00 */
[----:B------:R-:W-:Y:S01]  /*2afa0*/  HMMA.16816.F32.BF16 R20, R24, R4, R20 ;  /* 0x000000041814723c */ /* 0x000fe20000041814 */
[----:B------:R-:W0:Y:S02]  /*2afb0*/  LDSM.16.MT88.4 R24, [R0+0x380] ;  /* 0x000380000018783b */ /* 0x000e240000004200 */
[----:B---3--:R1:W-:Y:S04]  /*2afc0*/  STL.64 [R1+0x5978], R16 ;  /* 0x0059781001007387 */ /* 0x0083e80000100a00 */
[----:B-1----:R-:W3:Y:S01]  /*2afd0*/  LDL.LU.64 R16, [R1+0xa0] ;  /* 0x0000a00001107983 */ /* 0x002ee20000300a00 */
[----:B------:R-:W-:Y:S02]  /*2afe0*/  STL [R1+0x58f8], R9 ;  /* 0x0058f80901007387 */ /* 0x000fe40000100800 */
[----:B------:R1:W-:Y:S02]  /*2aff0*/  STL.64 [R1+0x5950], R4 ;  /* 0x0059500401007387 */ /* 0x0003e40000100a00 */
[----:B-1----:R-:W3:Y:S11]  /*2b000*/  LDL.LU.64 R4, [R1+0x11e0] ;  /* 0x0011e00001047983 */ /* 0x002ef60000300a00 */
[----:B------:R-:W-:Y:S02]  /*2b010*/  STL.64 [R1+0xd0], R20 ;  /* 0x0000d01401007387 */ /* 0x000fe40000100a00 */
[----:B------:R-:W-:Y:S02]  /*2b020*/  STL.64 [R1+0xd8], R22 ;  /* 0x0000d81601007387 */ /* 0x000fe40000100a00 */
[----:B------:R-:W3:Y:S01]  /*2b030*/  LDL.LU.64 R6, [R1+0x11e8] ;  /* 0x0011e80001067983 */ /* 0x000ee20000300a00 */
[----:B0-----:R-:W-:Y:S01]  /*2b040*/  STL [R1+0x58c8], R24 ;  /* 0x0058c81801007387 */ /* 0x001fe20000100800 */
[----:B------:R0:W-:Y:S02]  /*2b050*/  STL [R1+0x58c4], R25 ;  /* 0x0058c41901007387 */ /* 0x0001e40000100800 */
[----:B------:R-:W-:Y:S02]  /*2b060*/  STL [R1+0x58c0], R26 ;  /* 0x0058c01a01007387 */ /* 0x000fe40000100800 */
[----:B------:R-:W-:Y:S01]  /*2b070*/  STL [R1+0x58b4], R27 ;  /* 0x0058b41b01007387 */ /* 0x000fe20000100800 */
[----:B------:R-:W3:Y:S04]  /*2b080*/  LDSM.16.MT88.4 R20, [R0+0x300] ;  /* 0x000300000014783b */ /* 0x000ee80000004200 */
[----:B0-----:R-:W2:Y:S01]  /*2b090*/  LDL.64 R24, [R1+0xb0] ;  /* 0x0000b00001187983 */ /* 0x001ea20000100a00 */
[C---:B---3--:R-:W-:Y:S08]  /*2b0a0*/  HMMA.16816.F32.BF16 R4, R20.reuse, R16, R4 ;  /* 0x000000101404723c */ /* 0x048ff00000041804 */
[----:B--2---:R-:W-:Y:S01]  /*2b0b0*/  HMMA.16816.F32.BF16 R12, R20, R24, R12 ;  /* 0x00000018140c723c */ /* 0x004fe2000004180c */
[----:B------:R-:W-:-:S02]  /*2b0c0*/  IMAD.MOV.U32 R11, RZ, RZ, R16 ;  /* 0x000000ffff0b7224 */ /* 0x000fc400078e0010 */
[----:B------:R-:W-:Y:S11]  /*2b0d0*/  IMAD.MOV.U32 R10, RZ, RZ, R17 ;  /* 0x000000ffff0a7224 */ /* 0x000ff600078e0011 */
[----:B------:R-:W-:Y:S09]  /*2b0e0*/  @!UPT UIADD3 URZ, URZ, URZ, URZ ;  /* 0x0000003f3f3ff290 */ /* 0x000ff2000fffe03f */
[----:B------:R0:W-:Y:S01]  /*2b0f0*/  STL.64 [R1+0x4d0], R12 ;  /* 0x0004d00c01007387 */ /* 0x0001e20000100a00 */
[----:B------:R-:W-:Y:S03]  /*2b100*/  STL.64 [R1+0x4d8], R14 ;  /* 0x0004d80e01007387 */ /* 0x000fe60000100a00 */
[----:B0-----:R-:W2:Y:S01]  /*2b110*/  LDL.LU.64 R12, [R1+0x5990] ;  /* 0x00599000010c7983 */ /* 0x001ea20000300a00 */
[----:B------:R-:W-:Y:S02]  /*2b120*/  STL.64 [R1+0x4c0], R4 ;  /* 0x0004c00401007387 */ /* 0x000fe40000100a00 */
[----:B------:R-:W-:Y:S02]  /*2b130*/  STL.64 [R1+0x4c8], R6 ;  /* 0x0004c80601007387 */ /* 0x000fe40000100a00 */
[----:B------:R-:W3:Y:S01]  /*2b140*/  LDL.LU.64 R16, [R1+0x1230] ;  /* 0x0012300001107983 */ /* 0x000ee20000300a00 */
[----:B------:R-:W4:Y:S01]  /*2b150*/  LDL.LU.64 R18, [R1+0x1238] ;  /* 0x0012380001127983 */ /* 0x000f220000300a00 */
[----:B------:R-:W-:-:S03]  /*2b160*/  IMAD.MOV.U32 R9, RZ, RZ, R24 ;  /* 0x000000ffff097224 */ /* 0x000fc600078e0018 */
[----:B----4-:R-:W-:Y:S01]  /*2b170*/  STL.64 [R1+0x5988], R18 ;  /* 0x0059881201007387 */ /* 0x010fe20000100a00 */
[----:B---3--:R0:W-:Y:S03]  /*2b180*/  STL.64 [R1+0x5980], R16 ;  /* 0x0059801001007387 */ /* 0x0081e60000100a00 */
[----:B0-----:R-:W3:Y:S01]  /*2b190*/  LDL.LU.64 R16, [R1+0x1200] ;  /* 0x0012000001107983 */ /* 0x001ee20000300a00 */
[----:B------:R-:W3:Y:S02]  /*2b1a0*/  LDL.LU.64 R18, [R1+0x1208] ;  /* 0x0012080001127983 */ /* 0x000ee40000300a00 */
[----:B------:R-:W4:Y:S02]  /*2b1b0*/  LDL.LU.64 R24, [R1+0x1260] ;  /* 0x0012600001187983 */ /* 0x000f240000300a00 */
[----:B------:R-:W4:Y:S01]  /*2b1c0*/  LDL.LU.64 R26, [R1+0x1268] ;  /* 0x00126800011a7983 */ /* 0x000f220000300a00 */
[----:B------:R-:W4:Y:S01]  /*2b1d0*/  LDL.LU.64 R4, [R1+0x50] ;  /* 0x0000500001047983 */ /* 0x000f220000300a00 */
[----:B--2---:R-:W-:-:S02]  /*2b1e0*/  IMAD.MOV.U32 R2, RZ, RZ, R12 ;  /* 0x000000ffff027224 */ /* 0x004fc400078e000c */
[----:B------:R-:W-:Y:S01]  /*2b1f0*/  IMAD.MOV.U32 R28, RZ, RZ, R13 ;  /* 0x000000ffff1c7224 */ /* 0x000fe200078e000d */
[C---:B---3--:R-:W-:Y:S01]  /*2b200*/  HMMA.16816.F32.BF16 R16, R20.reuse, R12, R16 ;  /* 0x0000000c1410723c */ /* 0x048fe20000041810 */
[----:B----4-:R0:W-:Y:S04]  /*2b210*/  STL.64 [R1+0x5960], R4 ;  /* 0x0059600401007387 */ /* 0x0101e80000100a00 */
[----:B0-----:R-:W2:Y:S01]  /*2b220*/  LDL.LU.64 R4, [R1+0x60] ;  /* 0x0000600001047983 */ /* 0x001ea20000300a00 */
[----:B------:R-:W-:Y:S02]  /*2b230*/  STL [R1+0x58a0], R10 ;  /* 0x0058a00a01007387 */ /* 0x000fe40000100800 */
[----:B------:R-:W-:Y:S11]  /*2b240*/  STL [R1+0x589c], R11 ;  /* 0x00589c0b01007387 */ /* 0x000ff60000100800 */
[----:B------:R-:W-:Y:S04]  /*2b250*/  @!UPT UIADD3 URZ, URZ, URZ, URZ ;  /* 0x0000003f3f3ff290 */ /* 0x000fe8000fffe03f */
[----:B------:R-:W-:Y:S01]  /*2b260*/  STL.64 [R1+0x4b0], R16 ;  /* 0x0004b01001007387 */ /* 0x000fe20000100a00 */
[----:B------:R0:W-:Y:S03]  /*2b270*/  STL.64 [R1+0x4b8], R18 ;  /* 0x0004b81201007387 */ /* 0x0001e60000100a00 */
[----:B0-----:R-:W3:Y:S01]  /*2b280*/  LDL.LU.64 R18, [R1+0x5988] ;  /* 0x0059880001127983 */ /* 0x001ee20000300a00 */
[----:B------:R-:W3:Y:S02]  /*2b290*/  LDL.LU.64 R16, [R1+0x5980] ;  /* 0x0059800001107983 */ /* 0x000ee40000300a00 */
[----:B------:R-:W4:Y:S02]  /*2b2a0*/  LDL.LU.64 R12, [R1+0x30] ;  /* 0x00003000010c7983 */ /* 0x000f240000300a00 */
[----:B----4-:R0:W-:Y:S04]  /*2b2b0*/  STL.64 [R1+0x5958], R12 ;  /* 0x0059580c01007387 */ /* 0x0101e80000100a00 */
[----:B0-----:R-:W3:Y:S01]  /*2b2c0*/  LDL.LU.64 R12, [R1+0x80] ;  /* 0x00008000010c7983 */ /* 0x001ee20000300a00 */
[----:B------:R-:W-:Y:S02]  /*2b2d0*/  STL [R1+0x58a8], R28 ;  /* 0x0058a81c01007387 */ /* 0x000fe40000100800 */
[----:B------:R-:W-:Y:S01]  /*2b2e0*/  STL [R1+0x58a4], R2 ;  /* 0x0058a40201007387 */ /* 0x000fe20000100800 */
[----:B---3--:R-:W-:Y:S11]  /*2b2f0*/  HMMA.16816.F32.BF16 R16, R20, R12, R16 ;  /* 0x0000000c1410723c */ /* 0x008ff60000041810 */
[----:B------:R-:W-:Y:S11]  /*2b300*/  @!UPT UIADD3 URZ, URZ, URZ, URZ ;  /* 0x0000003f3f3ff290 */ /* 0x000ff6000fffe03f */
[----:B------:R-:W-:Y:S01]  /*2b310*/  @!UPT UIADD3 URZ, URZ, URZ, URZ ;  /* 0x0000003f3f3ff290 */ /* 0x000fe2000fffe03f */
[----:B------:R0:W-:Y:S01]  /*2b320*/  STL.64 [R1+0x4a0], R16 ;  /* 0x0004a01001007387 */ /* 0x0001e20000100a00 */
[----:B------:R-:W-:Y:S03]  /*2b330*/  STL.64 [R1+0x4a8], R18 ;  /* 0x0004a81201007387 */ /* 0x000fe60000100a00 */
[----:B0-----:R-:W3:Y:S01]  /*2b340*/  LDL.LU.64 R16, [R1+0x5978] ;  /* 0x0059780001107983 */ /* 0x001ee20000300a00 */
[----:B------:R-:W-:Y:S02]  /*2b350*/  IMAD.MOV.U32 R3, RZ, RZ, R12 ;  /* 0x000000ffff037224 */ /* 0x000fe400078e000c */
[----:B------:R-:W-:-:S05]  /*2b360*/  IMAD.MOV.U32 R0, RZ, RZ, R13 ;  /* 0x000000ffff007224 */ /* 0x000fca00078e000d */
[----:B------:R-:W-:Y:S01]  /*2b370*/  STL [R1+0x58b0], R0 ;  /* 0x0058b00001007387 */ /* 0x000fe20000100800 */
[----:B------:R-:W-:Y:S01]  /*2b380*/  STL [R1+0x58ac], R3 ;  /* 0x0058ac0301007387 */ /* 0x000fe20000100800 */
[C---:B---3--:R-:W-:Y:S11]  /*2b390*/  HMMA.16816.F32.BF16 R12, R20.reuse, R16, R24 ;  /* 0x00000010140c723c */ /* 0x048ff60000041818 */
[----:B------:R-:W-:Y:S11]  /*2b3a0*/  @!UPT UIADD3 URZ, URZ, URZ, URZ ;  /* 0x0000003f3f3ff290 */ /* 0x000ff6000fffe03f */
[----:B------:R-:W-:Y:S01]  /*2b3b0*/  @!UPT UIADD3 URZ, URZ, URZ, URZ ;  /* 0x0000003f3f3ff290 */ /* 0x000fe2000fffe03f */
        /* <DEDUP_REMOVED lines=8> */
[----:B0-----:R-:W2:Y:S01]  /*2b440*/  LDL.LU.64 R12, [R1+0x1290] ;  /* 0x00129000010c7983 */ /* 0x001ea20000300a00 */
[----:B------:R-:W2:Y:S02]  /*2b450*/  LDL.LU.64 R14, [R1+0x1298] ;  /* 0x00129800010e7983 */ /* 0x000ea40000300a00 */
[----:B------:R-:W3:Y:S02]  /*2b460*/  LDL.LU.64 R24, [R1+0x12f0] ;  /* 0x0012f00001187983 */ /* 0x000ee40000300a00 */
[----:B------:R-:W3:Y:S01]  /*2b470*/  LDL.LU.64 R26, [R1+0x12f8] ;  /* 0x0012f800011a7983 */ /* 0x000ee20000300a00 */
[----:B------:R-:W4:Y:S04]  /*2b480*/  LDL.LU.64 R16, [R1] ;  /* 0x0000000001107983 */ /* 0x000f280000300a00 */
[----:B----4-:R0:W-:Y:S04]  /*2b490*/  STL.64 [R1+0x5930], R16 ;  /* 0x0059301001007387 */ /* 0x0101e80000100a00 */
[----:B0-----:R-:W4:Y:S01]  /*2b4a0*/  LDL.LU.64 R16, [R1+0x10] ;  /* 0x0000100001107983 */ /* 0x001f220000300a00 */
[----:B--2---:R-:W-:Y:S01]  /*2b4b0*/  HMMA.16816.F32.BF16 R12, R20, R4, R12 ;  /* 0x00000004140c723c */ /* 0x004fe2000004180c */
[----:B------:R-:W-:-:S02]  /*2b4c0*/  IMAD.MOV.U32 R2, RZ, RZ, R4 ;  /* 0x000000ffff027224 */ /* 0x000fc400078e0004 */
[----:B------:R-:W-:Y:S01]  /*2b4d0*/  IMAD.MOV.U32 R10, RZ, RZ, R5 ;  /* 0x000000ffff0a7224 */ /* 0x000fe200078e0005 */
[----:B----4-:R0:W-:Y:S04]  /*2b4e0*/  STL.64 [R1+0x5948], R16 ;  /* 0x0059481001007387 */ /* 0x0101e80000100a00 */
[----:B0-----:R-:W3:Y:S01]  /*2b4f0*/  LDL.LU.64 R16, [R1+0x40] ;  /* 0x0000400001107983 */ /* 0x001ee20000300a00 */
[----:B------:R-:W-:Y:S02]  /*2b500*/  STL [R1+0x58d0], R29 ;  /* 0x0058d01d01007387 */ /* 0x000fe40000100800 */
[----:B------:R-:W-:Y:S11]  /*2b510*/  STL [R1+0x58cc], R11 ;  /* 0x0058cc0b01007387 */ /* 0x000ff60000100800 */
[----:B------:R-:W-:Y:S01]  /*2b520*/  @!UPT UIADD3 URZ, URZ, URZ, URZ ;  /* 0x0000003f3f3ff290 */ /* 0x000fe2000fffe03f */
[----:B------:R-:W-:Y:S01]  /*2b530*/  STL.64 [R1+0x480], R12 ;  /* 0x0004800c01007387 */ /* 0x000fe20000100a00 */
[----:B------:R0:W-:Y:S04]  /*2b540*/  STL.64 [R1+0x488], R14 ;  /* 0x0004880e01007387 */ /* 0x0001e80000100a00 */
[----:B0-----:R-:W2:Y:S01]  /*2b550*/  LDL.LU.64 R14, [R1+0x5970] ;  /* 0x00597000010e7983 */ /* 0x001ea20000300a00 */
[----:B------:R-:W2:Y:S02]  /*2b560*/  LDL.LU.64 R12, [R1+0x5968] ;  /* 0x00596800010c7983 */ /* 0x000ea40000300a00 */
[----:B------:R-:W2:Y:S02]  /*2b570*/  LDL.LU.64 R4, [R1+0x5960] ;  /* 0x0059600001047983 */ /* 0x000ea40000300a00 */
[----:B------:R-:W-:Y:S01]  /*2b580*/  STL [R1+0x5940], R10 ;  /* 0x0059400a01007387 */ /* 0x000fe20000100800 */
[----:B------:R0:W-:Y:S04]  /*2b590*/  STL.64 [R1+0x5938], R8 ;  /* 0x0059380801007387 */ /* 0x0001e80000100a00 */
[----:B0-----:R-:W4:Y:S01]  /*2b5a0*/  LDL.LU.64 R8, [R1+0x1320] ;  /* 0x0013200001087983 */ /* 0x001f220000300a00 */
[----:B------:R-:W4:Y:S02]  /*2b5b0*/  LDL.LU.64 R10, [R1+0x1328] ;  /* 0x00132800010a7983 */ /* 0x000f240000300a00 */
[----:B------:R-:W-:Y:S01]  /*2b5c0*/  STL [R1+0x58d4], R2 ;  /* 0x0058d40201007387 */ /* 0x000fe20000100800 */
[C---:B--2---:R-:W-:Y:S11]  /*2b5d0*/  HMMA.16816.F32.BF16 R12, R20.reuse, R4, R12 ;  /* 0x00000004140c723c */ /* 0x044ff6000004180c */
[----:B------:R-:W-:Y:S11]  /*2b5e0*/  @!UPT UIADD3 URZ, URZ, URZ, URZ ;  /* 0x0000003f3f3ff290 */ /* 0x000ff6000fffe03f */
[----:B------:R-:W-:Y:S01]  /*2b5f0*/  @!UPT UIADD3 URZ, URZ, URZ, URZ ;  /* 0x0000003f3f3ff290 */ /* 0x000fe2000fffe03f */
[----:B------:R0:W-:Y:S01]  /*2b600*/  STL.64 [R1+0x470], R12 ;  /* 0x0004700c01007387 */ /* 0x0001e20000100a00 */
[----:B------:R-:W-:Y:S03]  /*2b610*/  STL.64 [R1+0x478], R14 ;  /* 0x0004780e01007387 */ /* 0x000fe60000100a00 */
[----:B0-----:R-:W4:Y:S01]  /*2b620*/  LDL.LU.64 R12, [R1+0x5958] ;  /* 0x00595800010c7983 */ /* 0x001f220000300a00 */
[C---:B---3--:R-:W-:Y:S01]  /*2b630*/  HMMA.16816.F32.BF16 R24, R20.reuse, R16, R24 ;  /* 0x000000101418723c */ /* 0x048fe20000041818 */
[----:B------:R-:W-:Y:S02]  /*2b640*/  IMAD.MOV.U32 R3, RZ, RZ, R4 ;  /* 0x000000ffff037224 */ /* 0x000fe400078e0004 */
[----:B------:R-:W-:Y:S02]  /*2b650*/  IMAD.MOV.U32 R28, RZ, RZ, R5 ;  /* 0x000000ffff1c7224 */ /* 0x000fe400078e0005 */
[----:B------:R-:W2:Y:S01]  /*2b660*/  LDL.LU.64 R4, [R1+0x5950] ;  /* 0x0059500001047983 */ /* 0x000ea20000300a00 */
[----:B------:R-:W-:Y:S11]  /*2b670*/  IMAD.MOV.U32 R0, RZ, RZ, R17 ;  /* 0x000000ffff007224 */ /* 0x000ff600078e0011 */
[----:B------:R-:W-:Y:S06]  /*2b680*/  @!UPT UIADD3 URZ, URZ, URZ, URZ ;  /* 0x0000003f3f3ff290 */ /* 0x000fec000fffe03f */
[----:B------:R-:W-:Y:S01]  /*2b690*/  STL.64 [R1+0x460], R24 ;  /* 0x0004601801007387 */ /* 0x000fe20000100a00 */
[----:B------:R0:W-:Y:S02]  /*2b6a0*/  STL.64 [R1+0x468], R26 ;  /* 0x0004681a01007387 */ /* 0x0001e40000100a00 */
[----:B0-----:R-:W-:Y:S02]  /*2b6b0*/  IMAD.MOV.U32 R27, RZ, RZ, R16 ;  /* 0x000000ffff1b7224 */ /* 0x001fe400078e0010 */
[----:B------:R-:W3:Y:S01]  /*2b6c0*/  LDL.LU.64 R16, [R1+0x1350] ;  /* 0x0013500001107983 */ /* 0x000ee20000300a00 */
[----:B------:R-:W3:Y:S01]  /*2b6d0*/  LDL.LU.64 R18, [R1+0x1358] ;  /* 0x0013580001127983 */ /* 0x000ee20000300a00 */
[C---:B----4-:R-:W-:Y:S01]  /*2b6e0*/  HMMA.16816.F32.BF16 R8, R20.reuse, R12, R8 ;  /* 0x0000000c1408723c */ /* 0x050fe20000041808 */
[----:B------:R-:W-:Y:S02]  /*2b6f0*/  IMAD.MOV.U32 R6, RZ, RZ, R12 ;  /* 0x000000ffff067224 */ /* 0x000fe400078e000c */
[----:B------:R-:W-:Y:S11]  /*2b700*/  IMAD.MOV.U32 R7, RZ, RZ, R13 ;  /* 0x000000ffff077224 */ /* 0x000ff600078e000d */
[----:B------:R-:W-:Y:S09]  /*2b710*/  @!UPT UIADD3 URZ, URZ, URZ, URZ ;  /* 0x0000003f3f3ff290 */ /* 0x000ff2000fffe03f */
[----:B------:R0:W-:Y:S01]  /*2b720*/  STL.64 [R1+0x450], R8 ;  /* 0x0004500801007387 */ /* 0x0001e20000100a00 */
[----:B------:R1:W-:Y:S03]  /*2b730*/  STL.64 [R1+0x458], R10 ;  /* 0x0004580a01007387 */ /* 0x0003e60000100a00 */
[----:B0-----:R-:W4:Y:S01]  /*2b740*/  LDL.LU.64 R8, [R1+0x1370] ;  /* 0x0013700001087983 */ /* 0x001f220000300a00 */
[----:B-1----:R-:W4:Y:S02]  /*2b750*/  LDL.LU.64 R10, [R1+0x1378] ;  /* 0x00137800010a7983 */ /* 0x002f240000300a00 */
[----:B------:R-:W2:Y:S02]  /*2b760*/  LDL.LU.64 R12, [R1+0x13e0] ;  /* 0x0013e000010c7983 */ /* 0x000ea40000300a00 */
[----:B------:R-:W2:Y:S02]  /*2b770*/  LDL.LU.64 R14, [R1+0x13e8] ;  /* 0x0013e800010e7983 */ /* 0x000ea40000300a00 */
[----:B--2---:R-:W-:Y:S01]  /*2b780*/  STL.64 [R1+0x5928], R14 ;  /* 0x0059280e01007387 */ /* 0x004fe20000100a00 */
[----:B------:R0:W-:Y:S03]  /*2b790*/  STL.64 [R1+0x5920], R12 ;  /* 0x0059200c01007387 */ /* 0x0001e60000100a00 */
[----:B0-----:R-:W2:Y:S01]  /*2b7a0*/  LDL.LU.64 R12, [R1+0x1390] ;  /* 0x00139000010c7983 */ /* 0x001ea20000300a00 */
[----:B------:R-:W2:Y:S02]  /*2b7b0*/  LDL.LU.64 R14, [R1+0x1398] ;  /* 0x00139800010e7983 */ /* 0x000ea40000300a00 */
[----:B------:R-:W-:Y:S02]  /*2b7c0*/  STL.64 [R1+0x58e0], R6 ;  /* 0x0058e00601007387 */ /* 0x000fe40000100a00 */
[----:B------:R0:W-:Y:S02]  /*2b7d0*/  STL.64 [R1+0x58d8], R4 ;  /* 0x0058d80401007387 */ /* 0x0001e40000100a00 */
[----:B0-----:R-:W3:Y:S02]  /*2b7e0*/  LDL.LU.64 R4, [R1+0x20] ;  /* 0x0000200001047983 */ /* 0x001ee40000300a00 */
[----:B---3--:R-:W-:Y:S01]  /*2b7f0*/  HMMA.16816.F32.BF16 R16, R20, R4, R16 ;  /* 0x000000041410723c */ /* 0x008fe20000041810 */
[----:B------:R-:W-:-:S02]  /*2b800*/  IMAD.MOV.U32 R25, RZ, RZ, R4 ;  /* 0x000000ffff197224 */ /* 0x000fc400078e0004 */
[----:B------:R-:W-:Y:S11]  /*2b810*/  IMAD.MOV.U32 R26, RZ, RZ, R5 ;  /* 0x000000ffff1a7224 */ /* 0x000ff600078e0005 */
[----:B------:R-:W-:Y:S09]  /*2b820*/  @!UPT UIADD3 URZ, URZ, URZ, URZ ;  /* 0x0000003f3f3ff290 */ /* 0x000ff2000fffe03f */
[----:B------:R0:W-:Y:S01]  /*2b830*/  STL.64 [R1+0x440], R16 ;  /* 0x0004401001007387 */ /* 0x0001e20000100a00 */
[----:B------:R-:W-:Y:S03]  /*2b840*/  STL.64 [R1+0x448], R18 ;  /* 0x0004481201007387 */ /* 0x000fe60000100a00 */
[----:B0-----:R-:W4:Y:S01]  /*2b850*/  LDL.LU.64 R16, [R1+0x5948] ;  /* 0x0059480001107983 */ /* 0x001f220000300a00 */
[----:B------:R-:W3:Y:S02]  /*2b860*/  LDL.LU.64 R4, [R1+0x13b0] ;  /* 0x0013b00001047983 */ /* 0x000ee40000300a00 */
[----:B------:R-:W2:Y:S01]  /*2b870*/  LDL.LU.64 R6, [R1+0x13b8] ;  /* 0x0013b80001067983 */ /* 0x000ea20000300a00 */
[C---:B----4-:R-:W-:Y:S01]  /*2b880*/  HMMA.16816.F32.BF16 R8, R20.reuse, R16, R8 ;  /* 0x000000101408723c */ /* 0x050fe20000041808 */
[----:B--2---:R-:W-:Y:S01]  /*2b890*/  STL.64 [R1+0x58f0], R6 ;  /* 0x0058f00601007387 */ /* 0x004fe20000100a00 */
[----:B---3--:R0:W-:Y:S02]  /*2b8a0*/  STL.64 [R1+0x58e8], R4 ;  /* 0x0058e80401007387 */ /* 0x0081e40000100a00 */
[----:B------:R-:W-:Y:S01]  /*2b8b0*/  IMAD.MOV.U32 R24, RZ, RZ, R17 ;  /* 0x000000ffff187224 */ /* 0x000fe200078e0011 */
[----:B0-----:R-:W2:Y:S01]  /*2b8c0*/  LDL.LU.64 R4, [R1+0x13c0] ;  /* 0x0013c00001047983 */ /* 0x001ea20000300a00 */
[----:B------:R-:W2:Y:S11]  /*2b8d0*/  LDL.LU.64 R6, [R1+0x13c8] ;  /* 0x0013c80001067983 */ /* 0x000eb60000300a00 */
[----:B------:R-:W-:Y:S06]  /*2b8e0*/  @!UPT UIADD3 URZ, URZ, URZ, URZ ;  /* 0x0000003f3f3ff290 */ /* 0x000fec000fffe03f */
[----:B------:R-:W-:Y:S01]  /*2b8f0*/  STL.64 [R1+0x430], R8 ;  /* 0x0004300801007387 */ /* 0x000fe20000100a00 */
[----:B------:R0:W-:Y:S03]  /*2b900*/  STL.64 [R1+0x438], R10 ;  /* 0x0004380a01007387 */ /* 0x0001e60000100a00 */
[----:B0-----:R-:W3:Y:S01]  /*2b910*/  LDL.LU R10, [R1+0x5940] ;  /* 0x00594000010a7983 */ /* 0x001ee20000300800 */
[----:B------:R-:W4:Y:S02]  /*2b920*/  LDL.LU.64 R8, [R1+0x5938] ;  /* 0x0059380001087983 */ /* 0x000f240000300a00 */
        /* <DEDUP_REMOVED lines=21> */
[----:B----4-:R-:W-:-:S02]  /*2ba80*/  IMAD.MOV.U32 R16, RZ, RZ, R9 ;  /* 0x000000ffff107224 */ /* 0x010fc400078e0009 */
[----:B------:R-:W4:Y:S01]  /*2ba90*/  LDL.LU R9, [R1+0x58f8] ;  /* 0x0058f80001097983 */ /* 0x000f220000300800 */
[----:B------:R-:W3:Y:S01]  /*2baa0*/  LDL.LU R17, [R1+0xb4] ;  /* 0x0000b40001117983 */ /* 0x000ee20000300800 */
[C---:B--2---:R-:W-:Y:S11]  /*2bab0*/  HMMA.16816.F32.BF16 R4, R20.reuse, R12, R4 ;  /* 0x0000000c1404723c */ /* 0x044ff60000041804 */
[----:B------:R-:W-:Y:S11]  /*2bac0*/  @!UPT UIADD3 URZ, URZ, URZ, URZ ;  /* 0x0000003f3f3ff290 */ /* 0x000ff6000fffe03f */
[----:B------:R-:W-:Y:S01]  /*2bad0*/  @!UPT UIADD3 URZ, URZ, URZ, URZ ;  /* 0x0000003f3f3ff290 */ /* 0x000fe2000fffe03f */
[----:B------:R-:W-:Y:S01]  /*2bae0*/  STL.64 [R1+0x400], R4 ;  /* 0x0004000401007387 */ /* 0x000fe20000100a00 */
[----:B------:R0:W-:Y:S03]  /*2baf0*/  STL.64 [R1+0x408], R6 ;  /* 0x0004080601007387 */ /* 0x0001e60000100a00 */
[----:B0-----:R-:W4:Y:S01]  /*2bb00*/  LDL.LU.64 R6, [R1+0x58f0] ;  /* 0x0058f00001067983 */ /* 0x001f220000300a00 */
[----:B------:R-:W4:Y:S02]  /*2bb10*/  LDL.LU.64 R4, [R1+0x58e8] ;  /* 0x0058e80001047983 */ /* 0x000f240000300a00 */
[----:B------:R-:W-:Y:S02]  /*2bb20*/  STL.64 [R1+0x5790], R14 ;  /* 0x0057900e01007387 */ /* 0x000fe40000100a00 */
[----:B------:R0:W-:Y:S02]  /*2bb30*/  STL.64 [R1+0x5788], R12 ;  /* 0x0057880c01007387 */ /* 0x0001e40000100a00 */
[----:B0-----:R-:W2:Y:S01]  /*2bb40*/  LDL.LU.64 R12, [R1+0x1380] ;  /* 0x00138000010c7983 */ /* 0x001ea20000300a00 */
[----:B------:R-:W2:Y:S01]  /*2bb50*/  LDL.LU.64 R14, [R1+0x1388] ;  /* 0x00138800010e7983 */ /* 0x000ea20000300a00 */
[C---:B----4-:R-:W-:Y:S11]  /*2bb60*/  HMMA.16816.F32.BF16 R4, R20.reuse, R8, R4 ;  /* 0x000000081404723c */ /* 0x050ff60000041804 */
[----:B------:R-:W-:Y:S11]  /*2bb70*/  @!UPT UIADD3 URZ, URZ, URZ, URZ ;  /* 0x0000003f3f3ff290 */ /* 0x000ff6000fffe03f */
[----:B------:R-:W-:Y:S01]  /*2bb80*/  @!UPT UIADD3 URZ, URZ, URZ, URZ ;  /* 0x0000003f3f3ff290 */ /* 0x000fe2000fffe03f */
[----:B------:R-:W-:Y:S01]  /*2bb90*/  STL.64 [R1+0x3f0], R4 ;  /* 0x0003f00401007387 */ /* 0x000fe20000100a00 */
[----:B------:R0:W-:Y:S03]  /*2bba0*/  STL.64 [R1+0x3f8], R6 ;  /* 0x0003f80601007387 */ /* 0x0001e60000100a00 */
[----:B0-----:R-:W4:Y:S01]  /*2bbb0*/  LDL.LU.64 R6, [R1+0x58e0] ;  /* 0x0058e00001067983 */ /* 0x001f220000300a00 */
[----:B------:R-:W2:Y:S02]  /*2bbc0*/  LDL.LU.64 R4, [R1+0x58d8] ;  /* 0x0058d80001047983 */ /* 0x000ea40000300a00 */
[----:B------:R-:W-:Y:S01]  /*2bbd0*/  STL.64 [R1+0x5780], R8 ;  /* 0x0057800801007387 */ /* 0x000fe20000100a00 */
[----:B--2---:R-:W-:Y:S01]  /*2bbe0*/  HMMA.16816.F32.BF16 R20, R20, R4, R12 ;  /* 0x000000041414723c */ /* 0x004fe2000004180c */
[----:B------:R-:W3:Y:S01]  /*2bbf0*/  LDL.LU.64 R12, [R1+0x1360] ;  /* 0x00136000010c7983 */ /* 0x000ee20000300a00 */
[----:B------:R-:W3:Y:S11]  /*2bc00*/  LDL.LU.64 R14, [R1+0x1368] ;  /* 0x00136800010e7983 */ /* 0x000ef60000300a00 */
[----:B------:R-:W-:Y:S10]  /*2bc10*/  @!UPT UIADD3 URZ, URZ, URZ, URZ ;  /* 0x0000003f3f3ff290 */ /* 0x000ff4000fffe03f */
[----:B------:R0:W-:Y:S01]  /*2bc20*/  STL.64 [R1+0x1e0], R20 ;  /* 0x0001e01401007387 */ /* 0x0001e20000100a00 */
[----:B------:R-:W-:Y:S02]  /*2bc30*/  STL.64 [R1+0x1e8], R22 ;  /* 0x0001e81601007387 */ /* 0x000fe40000100a00 */
[----:B0-----:R-:W-:Y:S02]  /*2bc40*/  IMAD.MOV.U32 R20, RZ, RZ, R2 ;  /* 0x000000ffff147224 */ /* 0x001fe400078e0002 */
[----:B------:R-:W-:Y:S01]  /*2bc50*/  IMAD.MOV.U32 R21, RZ, RZ, R29 ;  /* 0x000000ffff157224 */ /* 0x000fe200078e001d */
[----:B------:R-:W2:Y:S01]  /*2bc60*/  LDL.LU R2, [R1+0x58d4] ;  /* 0x0058d40001027983 */ /* 0x000ea20000300800 */
        /* <DEDUP_REMOVED lines=8> */
[----:B------:R-:W-:Y:S01]  /*2bcf0*/  IMAD.MOV.U32 R21, RZ, RZ, R26 ;  /* 0x000000ffff157224 */ /* 0x000fe200078e001a */
[----:B------:R-:W3:Y:S01]  /*2bd00*/  LDL.LU R25, [R1+0x58c4] ;  /* 0x0058c40001197983 */ /* 0x000ee20000300800 */
[----:B------:R-:W3:Y:S03]  /*2bd10*/  LDL.LU R26, [R1+0x58c0] ;  /* 0x0058c000011a7983 */ /* 0x000ee60000300800 */
[----:B------:R4:W-:Y:S02]  /*2bd20*/  STL.64 [R1+0x57d8], R20 ;  /* 0x0057d81401007387 */ /* 0x0009e40000100a00 */
[----:B----4-:R-:W-:-:S02]  /*2bd30*/  IMAD.MOV.U32 R20, RZ, RZ, R6 ;  /* 0x000000ffff147224 */ /* 0x010fc400078e0006 */
[----:B------:R-:W-:Y:S01]  /*2bd40*/  IMAD.MOV.U32 R21, RZ, RZ, R7 ;  /* 0x000000ffff157224 */ /* 0x000fe200078e0007 */
[----:B------:R-:W4:Y:S01]  /*2bd50*/  LDL.LU R6, [R1+0x58bc] ;  /* 0x0058bc0001067983 */ /* 0x000f220000300800 */
[----:B------:R-:W4:Y:S03]  /*2bd60*/  LDL.LU R7, [R1+0x58b8] ;  /* 0x0058b80001077983 */ /* 0x000f260000300800 */
[----:B------:R0:W-:Y:S02]  /*2bd70*/  STL.64 [R1+0x57f0], R20 ;  /* 0x0057f01401007387 */ /* 0x0001e40000100a00 */
[----:B0-----:R-:W-:Y:S02]  /*2bd80*/  IMAD.MOV.U32 R20, RZ, RZ, R27 ;  /* 0x000000ffff147224 */ /* 0x001fe400078e001b */
[----:B------:R-:W3:Y:S01]  /*2bd90*/  LDL.LU R27, [R1+0x58b4] ;  /* 0x0058b400011b7983 */ /* 0x000ee20000300800 */
[----:B------:R-:W-:-:S02]  /*2bda0*/  IMAD.MOV.U32 R21, RZ, RZ, R0 ;  /* 0x000000ffff157224 */ /* 0x000fc400078e0000 */
[----:B------:R-:W3:Y:S03]  /*2bdb0*/  LDL.LU R0, [R1+0x58b0] ;  /* 0x0058b00001007983 */ /* 0x000ee60000300800 */
[----:B------:R0:W-:Y:S02]  /*2bdc0*/  STL.64 [R1+0x5808], R20 ;  /* 0x0058081401007387 */ /* 0x0001e40000100a00 */
[----:B0-----:R-:W-:Y:S02]  /*2bdd0*/  IMAD.MOV.U32 R20, RZ, RZ, R3 ;  /* 0x000000ffff147224 */ /* 0x001fe400078e0003 */
[----:B------:R-:W-:Y:S01]  /*2bde0*/  IMAD.MOV.U32 R21, RZ, RZ, R28 ;  /* 0x000000ffff157224 */ /* 0x000fe200078e001c */
[----:B------:R-:W3:Y:S01]  /*2bdf0*/  LDL.LU R3, [R1+0x58ac] ;  /* 0x0058ac0001037983 */ /* 0x000ee20000300800 */
[----:B------:R-:W3:Y:S03]  /*2be00*/  LDL.LU R28, [R1+0x58a8] ;  /* 0x0058a800011c7983 */ /* 0x000ee60000300800 */
[----:B------:R2:W-:Y:S02]  /*2be10*/  STL.64 [R1+0x5820], R20 ;  /* 0x0058201401007387 */ /* 0x0005e40000100a00 */
[----:B--2---:R-:W-:-:S02]  /*2be20*/  IMAD.MOV.U32 R20, RZ, RZ, R2 ;  /* 0x000000ffff147224 */ /* 0x004fc400078e0002 */
[----:B----4-:R-:W-:Y:S01]  /*2be30*/  STL.64 [R1+0x5778], R6 ;  /* 0x0057780601007387 */ /* 0x010fe20000100a00 */
[----:B------:R3:W-:Y:S02]  /*2be40*/  STL.64 [R1+0x5770], R4 ;  /* 0x0057700401007387 */ /* 0x0007e40000100a00 */
[----:B------:R-:W2:Y:S01]  /*2be50*/  LDL.LU R2, [R1+0x58a4] ;  /* 0x0058a40001027983 */ /* 0x000ea20000300800 */
[----:B---3--:R-:W-:Y:S01]  /*2be60*/  HMMA.16816.F32.BF16 R4, R24, R16, R12 ;  /* 0x000000101804723c */ /* 0x008fe2000004180c */
[----:B------:R-:W-:Y:S11]  /*2be70*/  IMAD.MOV.U32 R21, RZ, RZ, R10 ;  /* 0x000000ffff157224 */ /* 0x000ff600078e000a */
[----:B------:R-:W-:Y:S11]  /*2be80*/  @!UPT UIADD3 URZ, URZ, URZ, URZ ;  /* 0x0000003f3f3ff290 */ /* 0x000ff6000fffe03f */
[----:B------:R-:W-:Y:S01]  /*2be90*/  STL.64 [R1+0x1d0], R4 ;  /* 0x0001d00401007387 */ /* 0x000fe20000100a00 */
[----:B------:R-:W-:Y:S02]  /*2bea0*/  STL.64 [R1+0x1d8], R6 ;  /* 0x0001d80601007387 */ /* 0x000fe40000100a00 */
[----:B------:R-:W3:Y:S02]  /*2beb0*/  LDL.LU R10, [R1+0x58a0] ;  /* 0x0058a000010a7983 */ /* 0x000ee40000300800 */
[----:B------:R0:W-:Y:S02]  /*2bec0*/  STL.64 [R1+0x5838], R20 ;  /* 0x0058381401007387 */ /* 0x0001e40000100a00 */
[----:B0-----:R-:W-:Y:S02]  /*2bed0*/  IMAD.MOV.U32 R20, RZ, RZ, R11 ;  /* 0x000000ffff147224 */ /* 0x001fe400078e000b */
[----:B------:R-:W-:Y:S01]  /*2bee0*/  IMAD.MOV.U32 R21, RZ, RZ, R29 ;  /* 0x000000ffff157224 */ /* 0x000fe200078e001d */
[----:B------:R-:W4:Y:S01]  /*2bef0*/  LDL.LU R11, [R1+0x589c] ;  /* 0x00589c00010b7983 */ /* 0x000f220000300800 */
        /* <DEDUP_REMOVED lines=8> */
[----:B--2---:R-:W-:Y:S02]  /*2bf80*/  IMAD.MOV.U32 R20, RZ, RZ, R2 ;  /* 0x000000ffff147224 */ /* 0x004fe400078e0002 */
[----:B------:R-:W2:Y:S01]  /*2bf90*/  LDL.LU R2, [R1+0x588c] ;  /* 0x00588c0001027983 */ /* 0x000ea20000300800 */
[----:B------:R-:W2:Y:S02]  /*2bfa0*/  LDL.LU R28, [R1+0x5888] ;  /* 0x00588800011c7983 */ /* 0x000ea40000300800 */
[----:B------:R0:W-:Y:S02]  /*2bfb0*/  STL.64 [R1+0x5880], R20 ;  /* 0x0058801401007387 */ /* 0x0001e40000100a00 */
[----:B0-----:R-:W2:Y:S01]  /*2bfc0*/  LDL.LU.64 R20, [R1+0x1340] ;  /* 0x0013400001147983 */ /* 0x001ea20000300a00 */
[----:B------:R-:W2:Y:S02]  /*2bfd0*/  LDL.LU.64 R22, [R1+0x1348] ;  /* 0x0013480001167983 */ /* 0x000ea40000300a00 */
[----:B------:R-:W2:Y:S02]  /*2bfe0*/  LDL.LU.64 R16, [R1+0x1190] ;  /* 0x0011900001107983 */ /* 0x000ea40000300a00 */
[----:B------:R-:W2:Y:S02]  /*2bff0*/  LDL.LU.64 R18, [R1+0x1198] ;  /* 0x0011980001127983 */ /* 0x000ea40000300a00 */
[----:B--2---:R-:W-:Y:S01]  /*2c000*/  STL.64 [R1+0x57b8], R18 ;  /* 0x0057b81201007387 */ /* 0x004fe20000100a00 */
[----:B------:R0:W-:Y:S03]  /*2c010*/  STL.64 [R1+0x57b0], R16 ;  /* 0x0057b01001007387 */ /* 0x0001e60000100a00 */
[----:B0-----:R-:W2:Y:S01]  /*2c020*/  LDL.LU.64 R16, [R1+0x11b0] ;  /* 0x0011b00001107983 */ /* 0x001ea20000300a00 */
[----:B------:R-:W2:Y:S03]  /*2c030*/  LDL.LU.64 R18, [R1+0x11b8] ;  /* 0x0011b80001127983 */ /* 0x000ea60000300a00 */
        /* <DEDUP_REMOVED lines=27> */
[----:B------:R-:W2:Y:S02]  /*2c1f0*/  LDL.LU.64 R18, [R1+0x12e8] ;  /* 0x0012e80001127983 */ /* 0x000ea40000300a00 */
[----:B----4-:R-:W-:-:S02]  /*2c200*/  IMAD.MOV.U32 R4, RZ, RZ, R11 ;  /* 0x000000ffff047224 */ /* 0x010fc400078e000b */
[----:B---3--:R-:W-:-:S07]  /*2c210*/  IMAD.MOV.U32 R5, RZ, RZ, R10 ;  /* 0x000000ffff057224 */ /* 0x008fce00078e000a */
[C---:B------:R-:W-:Y:S01]  /*2c220*/  HMMA.16816.F32.BF16 R4, R24.reuse, R4, R20 ;  /* 0x000000041804723c */ /* 0x040fe20000041814 */
[----:B--2---:R-:W-:Y:S01]  /*2c230*/  STL.64 [R1+0x5878], R18 ;  /* 0x0058781201007387 */ /* 0x004fe20000100a00 */
[----:B------:R0:W-:Y:S03]  /*2c240*/  STL.64 [R1+0x5870], R16 ;  /* 0x0058701001007387 */ /* 0x0001e60000100a00 */
[----:B0-----:R-:W2:Y:S01]  /*2c250*/  LDL.LU.64 R16, [R1+0x1310] ;  /* 0x0013100001107983 */ /* 0x001ea20000300a00 */
[----:B------:R-:W2:Y:S02]  /*2c260*/  LDL.LU.64 R18, [R1+0x1318] ;  /* 0x0013180001127983 */ /* 0x000ea40000300a00 */
[----:B------:R-:W3:Y:S02]  /*2c270*/  LDL.LU.64 R12, [R1+0x1150] ;  /* 0x00115000010c7983 */ /* 0x000ee40000300a00 */
[----:B------:R-:W3:Y:S01]  /*2c280*/  LDL.LU.64 R14, [R1+0x1158] ;  /* 0x00115800010e7983 */ /* 0x000ee20000300a00 */
[----:B------:R-:W4:Y:S01]  /*2c290*/  LDL.LU.64 R8, [R1+0x1120] ;  /* 0x0011200001087983 */ /* 0x000f220000300a00 */
[----:B------:R-:W4:Y:S02]  /*2c2a0*/  LDL.LU.64 R10, [R1+0x1128] ;  /* 0x00112800010a7983 */ /* 0x000f240000300a00 */
[----:B------:R-:W2:Y:S09]  /*2c2b0*/  LDL.LU.64 R20, [R1+0x5880] ;  /* 0x0058800001147983 */ /* 0x000eb20000300a00 */
[----:B------:R0:W-:Y:S01]  /*2c2c0*/  STL.64 [R1+0x1c0], R4 ;  /* 0x0001c00401007387 */ /* 0x0001e20000100a00 */
[----:B------:R1:W-:Y:S04]  /*2c2d0*/  STL.64 [R1+0x1c8], R6 ;  /* 0x0001c80601007387 */ /* 0x0003e80000100a00 */
        /* <DEDUP_REMOVED lines=67> */
[----:B------:R-:W3:Y:S11]  /*2c710*/  LDL.LU.64 R16, [R1+0x5798] ;  /* 0x0057980001107983 */ /* 0x000ef60000300a00 */
[----:B------:R-:W-:Y:S09]  /*2c720*/  @!UPT UIADD3 URZ, URZ, URZ, URZ ;  /* 0x0000003f3f3ff290 */ /* 0x000ff2000fffe03f */
[----:B------:R0:W-:Y:S01]  /*2c730*/  STL.64 [R1+0x120], R20 ;  /* 0x0001201401007387 */ /* 0x0001e20000100a00 */
[----:B------:R1:W-:Y:S03]  /*2c740*/  STL.64 [R1+0x128], R22 ;  /* 0x0001281601007387 */ /* 0x0003e60000100a00 */
[----:B0-----:R-:W2:Y:S01]  /*2c750*/  LDL.LU.64 R20, [R1+0x10c0] ;  /* 0x0010c00001147983 */ /* 0x001ea20000300a00 */
[----:B-1----:R-:W2:Y:S01]  /*2c760*/  LDL.LU.64 R22, [R1+0x10c8] ;  /* 0x0010c80001167983 */ /* 0x002ea20000300a00 */
[C---:B---3--:R-:W-:Y:S11]  /*2c770*/  HMMA.16816.F32.BF16 R12, R24.reuse, R16, R12 ;  /* 0x00000010180c723c */ /* 0x048ff6000004180c */
[----:B------:R-:W-:Y:S11]  /*2c780*/  @!UPT UIADD3 URZ, URZ, URZ, URZ ;  /* 0x0000003f3f3ff290 */ /* 0x000ff6000fffe03f */
[----:B------:R-:W-:Y:S01]  /*2c790*/  @!UPT UIADD3 URZ, URZ, URZ, URZ ;  /* 0x0000003f3f3ff290 */ /* 0x000fe2000fffe03f */
[----:B------:R-:W-:Y:S01]  /*2c7a0*/  STL.64 [R1+0x110], R12 ;  /* 0x0001100c01007387 */ /* 0x000fe20000100a00 */
[----:B------:R0:W-:Y:S03]  /*2c7b0*/  STL.64 [R1+0x118], R14 ;  /* 0x0001180e01007387 */ /* 0x0001e60000100a00 */
[----:B0-----:R-:W3:Y:S01]  /*2c7c0*/  LDL.LU.64 R14, [R1+0x5790] ;  /* 0x00579000010e7983 */ /* 0x001ee20000300a00 */
[----:B------:R-:W4:Y:S02]  /*2c7d0*/  LDL.LU.64 R12, [R1+0x5788] ;  /* 0x00578800010c7983 */ /* 0x000f240000300a00 */
[C---:B----4-:R-:W-:Y:S11]  /*2c7e0*/  HMMA.16816.F32.BF16 R8, R24.reuse, R12, R8 ;  /* 0x0000000c1808723c */ /* 0x050ff60000041808 */
[----:B------:R-:W-:Y:S11]  /*2c7f0*/  @!UPT UIADD3 URZ, URZ, URZ, URZ ;  /* 0x0000003f3f3ff290 */ /* 0x000ff6000fffe03f */
[----:B------:R-:W-:Y:S01]  /*2c800*/  @!UPT UIADD3 URZ, URZ, URZ, URZ ;  /* 0x0000003f3f3ff290 */ /* 0x000fe2000fffe03f */
[----:B------:R0:W-:Y:S01]  /*2c810*/  STL.64 [R1+0x100], R8 ;  /* 0x0001000801007387 */ /* 0x0001e20000100a00 */
[----:B------:R-:W-:Y:S03]  /*2c820*/  STL.64 [R1+0x108], R10 ;  /* 0x0001080a01007387 */ /* 0x000fe60000100a00 */
[----:B0-----:R-:W4:Y:S01]  /*2c830*/  LDL.LU.64 R8, [R1+0x5780] ;  /* 0x0057800001087983 */ /* 0x001f220000300a00 */
[----:B---3--:R0:W-:Y:S03]  /*2c840*/  STL.64 [R1+0x5768], R14 ;  /* 0x0057680e01007387 */ /* 0x0081e60000100a00 */
[----:B0-----:R-:W3:Y:S01]  /*2c850*/  LDL.64 R14, [R1+0xb8] ;  /* 0x0000b800010e7983 */ /* 0x001ee20000100a00 */
[C---:B----4-:R-:W-:Y:S03]  /*2c860*/  HMMA.16816.F32.BF16 R8, R24.reuse, R8, R4 ;  /* 0x000000081808723c */ /* 0x050fe60000041804 */
[----:B------:R-:W4:Y:S01]  /*2c870*/  LDL.LU.64 R6, [R1+0x5778] ;  /* 0x0057780001067983 */ /* 0x000f220000300a00 */
[----:B------:R-:W2:Y:S11]  /*2c880*/  LDL.LU.64 R4, [R1+0x5770] ;  /* 0x0057700001047983 */ /* 0x000eb60000300a00 */
[----:B------:R-:W-:Y:S08]  /*2c890*/  @!UPT UIADD3 URZ, URZ, URZ, URZ ;  /* 0x0000003f3f3ff290 */ /* 0x000ff0000fffe03f */
[----:B------:R0:W-:Y:S04]  /*2c8a0*/  STL.64 [R1+0xf8], R10 ;  /* 0x0000f80a01007387 */ /* 0x0001e80000100a00 */
[----:B0-----:R-:W2:Y:S01]  /*2c8b0*/  LDL.64 R10, [R1+0xa8] ;  /* 0x0000a800010a7983 */ /* 0x001ea20000100a00 */
[----:B------:R-:W-:Y:S02]  /*2c8c0*/  IMAD.MOV.U32 R16, RZ, RZ, R8 ;  /* 0x000000ffff107224 */ /* 0x000fe400078e0008 */
[----:B------:R-:W-:Y:S02]  /*2c8d0*/  IMAD.MOV.U32 R17, RZ, RZ, R9 ;  /* 0x000000ffff117224 */ /* 0x000fe400078e0009 */
[----:B------:R-:W-:Y:S01]  /*2c8e0*/  IMAD.MOV.U32 R9, RZ, RZ, R28 ;  /* 0x000000ffff097224 */ /* 0x000fe200078e001c */
[----:B--2---:R0:W-:Y:S01]  /*2c8f0*/  STL.64 [R1+0x5760], R10 ;  /* 0x0057600a01007387 */ /* 0x0041e20000100a00 */
[----:B------:R-:W2:Y:S01]  /*2c900*/  LDL.LU R8, [R1+0x1610] ;  /* 0x0016100001087983 */ /* 0x000ea20000300800 */
[----:B------:R-:W-:Y:S01]  /*2c910*/  HMMA.16816.F32.BF16 R20, R24, R4, R20 ;  /* 0x000000041814723c */ /* 0x000fe20000041814 */
[----:B------:R1:W-:Y:S01]  /*2c920*/  STL.64 [R1+0x56a8], R18 ;  /* 0x0056a81201007387 */ /* 0x0003e20000100a00 */
[----:B------:R-:W-:Y:S04]  /*2c930*/  STL.64 [R1+0x56a0], R16 ;  /* 0x0056a01001007387 */ /* 0x000fe80000100a00 */
[----:B------:R-:W3:Y:S01]  /*2c940*/  LDSM.16.MT88.4 R24, [R29+0x4080] ;  /* 0x004080001d18783b */ /* 0x000ee20000004200 */
[----:B0-----:R-:W-:-:S02]  /*2c950*/  IMAD.MOV.U32 R10, RZ, RZ, R2 ;  /* 0x000000ffff0a7224 */ /* 0x001fc400078e0002 */
[----:B------:R-:W-:Y:S01]  /*2c960*/  IMAD.MOV.U32 R11, RZ, RZ, R0 ;  /* 0x000000ffff0b7224 */ /* 0x000fe200078e0000 */
[----:B-1----:R-:W2:Y:S11]  /*2c970*/  LDL.64 R18, [R1+0x98] ;  /* 0x0000980001127983 */ /* 0x002eb60000100a00 */
[----:B------:R-:W-:Y:S02]  /*2c980*/  @!UPT UIADD3 URZ, URZ, URZ, URZ ;  /* 0x0000003f3f3ff290 */ /* 0x000fe4000fffe03f */
[----:B------:R-:W-:Y:S01]  /*2c990*/  STL [R1+0xc0], R20 ;  /* 0x0000c01401007387 */ /* 0x000fe20000100800 */
[----:B------:R-:W-:Y:S02]  /*2c9a0*/  IMAD.MOV.U32 R28, RZ, RZ, R21 ;  /* 0x000000ffff1c7224 */ /* 0x000fe400078e0015 */
[----:B------:R-:W-:Y:S02]  /*2c9b0*/  IMAD.MOV.U32 R2, RZ, RZ, R22 ;  /* 0x000000ffff027224 */ /* 0x000fe400078e0016 */
[----:B------:R-:W-:Y:S02]  /*2c9c0*/  IMAD.MOV.U32 R0, RZ, RZ, R23 ;  /* 0x000000ffff007224 */ /* 0x000fe400078e0017 */
[----:B------:R-:W2:Y:S04]  /*2c9d0*/  LDSM.16.MT88.4 R20, [R29+0x4000] ;  /* 0x004000001d14783b */ /* 0x000ea80000004200 */
[----:B----4-:R0:W-:Y:S01]  /*2c9e0*/  STL.64 [R1+0x5750], R6 ;  /* 0x0057500601007387 */ /* 0x0101e20000100a00 */
[----:B------:R-:W4:Y:S02]  /*2c9f0*/  LDL.LU R4, [R1+0x15f0] ;  /* 0x0015f00001047983 */ /* 0x000f240000300800 */
[----:B------:R-:W4:Y:S01]  /*2ca00*/  LDL.LU R5, [R1+0x15f4] ;  /* 0x0015f40001057983 */ /* 0x000f220000300800 */
[----:B0-----:R-:W4:Y:S01]  /*2ca10*/  LDL.LU R6, [R1+0x15f8] ;  /* 0x0015f80001067983 */ /* 0x001f220000300800 */
[----:B------:R-:W4:Y:S02]  /*2ca20*/  LDL.LU R7, [R1+0x15fc] ;  /* 0x0015fc0001077983 */ /* 0x000f240000300800 */
[----:B------:R-:W-:Y:S02]  /*2ca30*/  STL [R1+0x45a8], R0 ;  /* 0x0045a80001007387 */ /* 0x000fe40000100800 */
[----:B------:R-:W-:Y:S01]  /*2ca40*/  STL [R1+0x45a4], R2 ;  /* 0x0045a40201007387 */ /* 0x000fe20000100800 */
[----:B------:R-:W-:Y:S01]  /*2ca50*/  STL [R1+0x45a0], R28 ;  /* 0x0045a01c01007387 */ /* 0x000fe20000100800 */
[----:B------:R-:W-:Y:S02]  /*2ca60*/  STL [R1+0x5670], R29 ;  /* 0x0056701d01007387 */ /* 0x000fe40000100800 */
[----:B---3--:R-:W-:Y:S02]  /*2ca70*/  STL.64 [R1+0x5630], R26 ;  /* 0x0056301a01007387 */ /* 0x008fe40000100a00 */
[----:B------:R0:W-:Y:S02]  /*2ca80*/  STL.64 [R1+0x5628], R24 ;  /* 0x0056281801007387 */ /* 0x0001e40000100a00 */
[----:B0-----:R-:W-:-:S02]  /*2ca90*/  IMAD.MOV.U32 R25, RZ, RZ, R14 ;  /* 0x000000ffff197224 */ /* 0x001fc400078e000e */
[----:B------:R-:W-:Y:S01]  /*2caa0*/  IMAD.MOV.U32 R24, RZ, RZ, R15 ;  /* 0x000000ffff187224 */ /* 0x000fe200078e000f */
[C---:B--2---:R-:W-:Y:S01]  /*2cab0*/  HMMA.16816.F32.BF16 R8, R20.reuse, R14, R8 ;  /* 0x0000000e1408723c */ /* 0x044fe20000041808 */
[----:B------:R-:W2:Y:S11]  /*2cac0*/  LDL.LU.64 R14, [R1+0x5768] ;  /* 0x00576800010e7983 */ /* 0x000eb60000300a00 */
[----:B------:R-:W-:Y:S11]  /*2cad0*/  @!UPT UIADD3 URZ, URZ, URZ, URZ ;  /* 0x0000003f3f3ff290 */ /* 0x000ff6000fffe03f */
[----:B------:R-:W-:Y:S01]  /*2cae0*/  @!UPT UIADD3 URZ, URZ, URZ, URZ ;  /* 0x0000003f3f3ff290 */ /* 0x000fe2000fffe03f */
[----:B------:R-:W-:Y:S02]  /*2caf0*/  IMAD.MOV.U32 R13, RZ, RZ, R10 ;  /* 0x000000ffff0d7224 */ /* 0x000fe400078e000a */
[----:B------:R-:W-:Y:S01]  /*2cb00*/  IMAD.MOV.U32 R12, RZ, RZ, R11 ;  /* 0x000000ffff0c7224 */ /* 0x000fe200078e000b */
[----:B------:R-:W-:Y:S01]  /*2cb10*/  STL.64 [R1+0x16a0], R8 ;  /* 0x0016a00801007387 */ /* 0x000fe20000100a00 */
[----:B------:R-:W3:Y:S03]  /*2cb20*/  LDL.LU.64 R10, [R1+0x5760] ;  /* 0x00576000010a7983 */ /* 0x000ee60000300a00 */
[----:B--2---:R-:W-:Y:S01]  /*2cb30*/  STL.64 [R1+0x5698], R14 ;  /* 0x0056980e01007387 */ /* 0x004fe20000100a00 */
[----:B------:R0:W-:Y:S03]  /*2cb40*/  STL.64 [R1+0x5690], R12 ;  /* 0x0056900c01007387 */ /* 0x0001e60000100a00 */
[----:B0-----:R-:W2:Y:S01]  /*2cb50*/  LDL.LU R12, [R1+0x1600] ;  /* 0x00160000010c7983 */ /* 0x001ea20000300800 */
[----:B------:R-:W2:Y:S02]  /*2cb60*/  LDL.LU R13, [R1+0x1604] ;  /* 0x00160400010d7983 */ /* 0x000ea40000300800 */
[----:B------:R-:W2:Y:S02]  /*2cb70*/  LDL.LU R14, [R1+0x1608] ;  /* 0x00160800010e7983 */ /* 0x000ea40000300800 */
[----:B------:R-:W2:Y:S01]  /*2cb80*/  LDL.LU R15, [R1+0x160c] ;  /* 0x00160c00010f7983 */ /* 0x000ea20000300800 */
[----:B----4-:R-:W-:Y:S01]  /*2cb90*/  HMMA.16816.F32.BF16 R4, R20, R18, R4 ;  /* 0x000000121404723c */ /* 0x010fe20000041804 */
[----:B------:R-:W-:Y:S01]  /*2cba0*/  STL [R1+0x5678], R24 ;  /* 0x0056781801007387 */ /* 0x000fe20000100800 */
[----:B------:R-:W-:Y:S02]  /*2cbb0*/  STL [R1+0x5674], R25 ;  /* 0x0056741901007387 */ /* 0x000fe40000100800 */
[----:B---3--:R-:W-:-:S02]  /*2cbc0*/  IMAD.MOV.U32 R0, RZ, RZ, R11 ;  /* 0x000000ffff007224 */ /* 0x008fc400078e000b */
[----:B------:R-:W-:Y:S02]  /*2cbd0*/  IMAD.MOV.U32 R2, RZ, RZ, R10 ;  /* 0x000000ffff027224 */ /* 0x000fe400078e000a */
[----:B--2---:R-:W-:Y:S11]  /*2cbe0*/  HMMA.16816.F32.BF16 R12, R20, R10, R12 ;  /* 0x0000000a140c723c */ /* 0x004ff6000004180c */
[----:B------:R-:W-:Y:S11]  /*2cbf0*/  @!UPT UIADD3 URZ, URZ, URZ, URZ ;  /* 0x0000003f3f3ff290 */ /* 0x000ff6000fffe03f */
[----:B------:R-:W-:Y:S02]  /*2cc00*/  @!UPT UIADD3 URZ, URZ, URZ, URZ ;  /* 0x0000003f3f3ff290 */ /* 0x000fe4000fffe03f */
[----:B------:R-:W-:Y:S02]  /*2cc10*/  IMAD.MOV.U32 R8, RZ, RZ, R15 ;  /* 0x000000ffff087224 */ /* 0x000fe400078e000f */
[----:B------:R-:W-:Y:S01]  /*2cc20*/  IMAD.MOV.U32 R9, RZ, RZ, R14 ;  /* 0x000000ffff097224 */ /* 0x000fe200078e000e */
[----:B------:R0:W-:Y:S01]  /*2cc30*/  STL.64 [R1+0x1690], R12 ;  /* 0x0016900c01007387 */ /* 0x0001e20000100a00 */
[----:B------:R-:W-:Y:S02]  /*2cc40*/  STL [R1+0x5680], R0 ;  /* 0x0056800001007387 */ /* 0x000fe40000100800 */
[----:B------:R-:W-:Y:S02]  /*2cc50*/  STL [R1+0x567c], R2 ;  /* 0x00567c0201007387 */ /* 0x000fe40000100800 */
[----:B------:R-:W-:Y:S01]  /*2cc60*/  STL [R1+0x45b0], R8 ;  /* 0x0045b00801007387 */ /* 0x000fe20000100800 */
[----:B------:R-:W-:Y:S01]  /*2cc70*/  STL [R1+0x45ac], R9 ;  /* 0x0045ac0901007387 */ /* 0x000fe20000100800 */
[----:B------:R-:W-:Y:S02]  /*2cc80*/  STL.64 [R1+0x1680], R4 ;  /* 0x0016800401007387 */ /* 0x000fe40000100a00 */
[----:B------:R-:W-:Y:S01]  /*2cc90*/  STL.64 [R1+0x1688], R6 ;  /* 0x0016880601007387 */ /* 0x000fe20000100a00 */
[----:B0-----:R-:W2:Y:S01]  /*2cca0*/  LDL.LU R12, [R1+0x1550] ;  /* 0x00155000010c7983 */ /* 0x001ea20000300800 */
[----:B------:R-:W2:Y:S02]  /*2ccb0*/  LDL.LU R13, [R1+0x1554] ;  /* 0x00155400010d7983 */ /* 0x000ea40000300800 */
[----:B------:R-:W3:Y:S02]  /*2ccc0*/  LDL.LU R14, [R1+0x1558] ;  /* 0x00155800010e7983 */ /* 0x000ee40000300800 */
[----:B------:R-:W3:Y:S02]  /*2ccd0*/  LDL.LU R15, [R1+0x155c] ;  /* 0x00155c00010f7983 */ /* 0x000ee40000300800 */
[----:B---3--:R-:W-:Y:S01]  /*2cce0*/  STL.64 [R1+0x56b8], R14 ;  /* 0x0056b80e01007387 */ /* 0x008fe20000100a00 */
[----:B--2---:R0:W-:Y:S03]  /*2ccf0*/  STL.64 [R1+0x56b0], R12 ;  /* 0x0056b00c01007387 */ /* 0x0041e60000100a00 */
[----:B0-----:R-:W2:Y:S01]  /*2cd00*/  LDL.LU R12, [R1+0x1560] ;  /* 0x00156000010c7983 */ /* 0x001ea20000300800 */
[----:B------:R-:W2:Y:S02]  /*2cd10*/  LDL.LU R13, [R1+0x1564] ;  /* 0x00156400010d7983 */ /* 0x000ea40000300800 */
[----:B------:R-:W3:Y:S02]  /*2cd20*/  LDL.LU R14, [R1+0x1568] ;  /* 0x00156800010e7983 */ /* 0x000ee40000300800 */
[----:B------:R-:W-:-:S02]  /*2cd30*/  IMAD.MOV.U32 R15, RZ, RZ, R3 ;  /* 0x000000ffff0f7224 */ /* 0x000fc400078e0003 */
[----:B------:R-:W4:Y:S04]  /*2cd40*/  LDL.LU R3, [R1+0x575c] ;  /* 0x00575c0001037983 */ /* 0x000f280000300800 */
[----:B---3--:R0:W-:Y:S01]  /*2cd50*/  STL.64 [R1+0x56c8], R14 ;  /* 0x0056c80e01007387 */ /* 0x0081e20000100a00 */
[----:B--2---:R-:W-:Y:S03]  /*2cd60*/  STL.64 [R1+0x56c0], R12 ;  /* 0x0056c00c01007387 */ /* 0x004fe60000100a00 */
[----:B0-----:R-:W2:Y:S04]  /*2cd70*/  LDL.64 R14, [R1+0x18] ;  /* 0x00001800010e7983 */ /* 0x001ea80000100a00 */
[----:B--2---:R0:W-:Y:S04]  /*2cd80*/  STL.64 [R1+0x56d8], R14 ;  /* 0x0056d80e01007387 */ /* 0x0041e80000100a00 */
[----:B0-----:R-:W2:Y:S01]  /*2cd90*/  LDL.64 R14, [R1+0x28] ;  /* 0x00002800010e7983 */ /* 0x001ea20000100a00 */
[----:B------:R-:W-:-:S02]  /*2cda0*/  IMAD.MOV.U32 R9, RZ, RZ, R18 ;  /* 0x000000ffff097224 */ /* 0x000fc400078e0012 */
[----:B------:R-:W-:Y:S01]  /*2cdb0*/  IMAD.MOV.U32 R8, RZ, RZ, R19 ;  /* 0x000000ffff087224 */ /* 0x000fe200078e0013 */
[----:B--2---:R-:W-:Y:S01]  /*2cdc0*/  STL.64 [R1+0x56f0], R14 ;  /* 0x0056f00e01007387 */ /* 0x004fe20000100a00 */
[----:B------:R-:W2:Y:S03]  /*2cdd0*/  LDL.64 R18, [R1+0x8] ;  /* 0x0000080001127983 */ /* 0x000ea60000100a00 */
[----:B--2---:R0:W-:Y:S01]  /*2cde0*/  STL.64 [R1+0x56d0], R18 ;  /* 0x0056d01201007387 */ /* 0x0041e20000100a00 */
[----:B------:R-:W2:Y:S02]  /*2cdf0*/  LDL.LU R16, [R1+0x1570] ;  /* 0x0015700001107983 */ /* 0x000ea40000300800 */
[----:B------:R-:W2:Y:S01]  /*2ce00*/  LDL.LU R17, [R1+0x1574] ;  /* 0x0015740001117983 */ /* 0x000ea20000300800 */
[----:B0-----:R-:W3:Y:S01]  /*2ce10*/  LDL.LU R18, [R1+0x1578] ;  /* 0x0015780001127983 */ /* 0x001ee20000300800 */
[----:B------:R-:W3:Y:S02]  /*2ce20*/  LDL.LU R19, [R1+0x157c] ;  /* 0x00157c0001137983 */ /* 0x000ee40000300800 */
[----:B------:R-:W2:Y:S02]  /*2ce30*/  LDL.LU R24, [R1+0x15e0] ;  /* 0x0015e00001187983 */ /* 0x000ea40000300800 */
[----:B------:R-:W2:Y:S01]  /*2ce40*/  LDL.LU R25, [R1+0x15e4] ;  /* 0x0015e40001197983 */ /* 0x000ea20000300800 */
[----:B------:R-:W2:Y:S01]  /*2ce50*/  LDL.LU R26, [R1+0x15e8] ;  /* 0x0015e800011a7983 */ /* 0x000ea20000300800 */
[----:B------:R-:W2:Y:S02]  /*2ce60*/  LDL.LU R27, [R1+0x15ec] ;  /* 0x0015ec00011b7983 */ /* 0x000ea40000300800 */
[----:B------:R-:W2:Y:S02]  /*2ce70*/  LDL.64 R14, [R1+0x38] ;  /* 0x00003800010e7983 */ /* 0x000ea40000100a00 */
[----:B------:R-:W3:Y:S01]  /*2ce80*/  LDL.64 R6, [R1+0x88] ;  /* 0x0000880001067983 */ /* 0x000ee20000100a00 */
[----:B--2---:R0:W-:Y:S04]  /*2ce90*/  STL.64 [R1+0x5708], R14 ;  /* 0x0057080e01007387 */ /* 0x0041e80000100a00 */
[----:B0-----:R-:W2:Y:S04]  /*2cea0*/  LDL.64 R14, [R1+0x48] ;  /* 0x00004800010e7983 */ /* 0x001ea80000100a00 */
[----:B--2---:R0:W-:Y:S04]  /*2ceb0*/  STL.64 [R1+0x5710], R14 ;  /* 0x0057100e01007387 */ /* 0x0041e80000100a00 */
[----:B0-----:R-:W2:Y:S04]  /*2cec0*/  LDL.64 R14, [R1+0x58] ;  /* 0x00005800010e7983 */ /* 0x001ea80000100a00 */
[----:B--2---:R-:W-:Y:S01]  /*2ced0*/  STL.64 [R1+0x5728], R14 ;  /* 0x0057280e01007387 */ /* 0x004fe20000100a00 */
[----:B---3--:R-:W-:Y:S02]  /*2cee0*/  STL.64 [R1+0x56e8], R18 ;  /* 0x0056e81201007387 */ /* 0x008fe40000100a00 */
[----:B------:R0:W-:Y:S02]  /*2cef0*/  STL.64 [R1+0x56e0], R16 ;  /* 0x0056e01001007387 */ /* 0x0001e40000100a00 */
[----:B0-----:R-:W2:Y:S01]  /*2cf00*/  LDL.LU R16, [R1+0x1580] ;  /* 0x0015800001107983 */ /* 0x001ea20000300800 */
[----:B------:R-:W2:Y:S02]  /*2cf10*/  LDL.LU R17, [R1+0x1584] ;  /* 0x0015840001117983 */ /* 0x000ea40000300800 */
[----:B------:R-:W3:Y:S02]  /*2cf20*/  LDL.LU R18, [R1+0x1588] ;  /* 0x0015880001127983 */ /* 0x000ee40000300800 */
[----:B----4-:R-:W-:-:S02]  /*2cf30*/  IMAD.MOV.U32 R19, RZ, RZ, R3 ;  /* 0x000000ffff137224 */ /* 0x010fc400078e0003 */
[----:B------:R-:W4:Y:S01]  /*2cf40*/  LDL.LU R3, [R1+0x5758] ;  /* 0x0057580001037983 */ /* 0x000f220000300800 */
[----:B------:R-:W2:Y:S03]  /*2cf50*/  LDL.64 R14, [R1+0x68] ;  /* 0x00006800010e7983 */ /* 0x000ea60000100a00 */
        /* <DEDUP_REMOVED lines=14> */
[----:B------:R-:W3:Y:S01]  /*2d040*/  LDL.LU R19, [R1+0x15bc] ;  /* 0x0015bc0001137983 */ /* 0x000ee20000300800 */
[----:B------:R-:W-:Y:S07]  /*2d050*/  HMMA.16816.F32.BF16 R12, R20, R6, R24 ;  /* 0x00000006140c723c */ /* 0x000fee0000041818 */
[----:B------:R-:W-:-:S02]  /*2d060*/  IMAD.MOV.U32 R27, RZ, RZ, R6 ;  /* 0x000000ffff1b7224 */ /* 0x000fc400078e0006 */
[----:B------:R-:W-:Y:S01]  /*2d070*/  IMAD.MOV.U32 R26, RZ, RZ, R7 ;  /* 0x000000ffff1a7224 */ /* 0x000fe200078e0007 */
[----:B---3--:R-:W-:Y:S01]  /*2d080*/  STL.64 [R1+0x5738], R18 ;  /* 0x0057381201007387 */ /* 0x008fe20000100a00 */
[----:B--2---:R0:W-:Y:S03]  /*2d090*/  STL.64 [R1+0x5730], R16 ;  /* 0x0057301001007387 */ /* 0x0041e60000100a00 */
[----:B0-----:R-:W2:Y:S01]  /*2d0a0*/  LDL.LU R16, [R1+0x15c0] ;  /* 0x0015c00001107983 */ /* 0x001ea20000300800 */
[----:B------:R-:W2:Y:S02]  /*2d0b0*/  LDL.LU R17, [R1+0x15c4] ;  /* 0x0015c40001117983 */ /* 0x000ea40000300800 */
[----:B------:R-:W2:Y:S02]  /*2d0c0*/  LDL.LU R18, [R1+0x15c8] ;  /* 0x0015c80001127983 */ /* 0x000ea40000300800 */
[----:B------:R-:W2:Y:S01]  /*2d0d0*/  LDL.LU R19, [R1+0x15cc] ;  /* 0x0015cc0001137983 */ /* 0x000ea20000300800 */
[----:B------:R0:W-:Y:S01]  /*2d0e0*/  STL [R1+0x5688], R8 ;  /* 0x0056880801007387 */ /* 0x0001e20000100800 */
[----:B------:R1:W-:Y:S03]  /*2d0f0*/  STL [R1+0x5684], R9 ;  /* 0x0056840901007387 */ /* 0x0003e60000100800 */
[----:B0-----:R-:W3:Y:S01]  /*2d100*/  LDL.LU R8, [R1+0x15a0] ;  /* 0x0015a00001087983 */ /* 0x001ee20000300800 */
[----:B-1----:R-:W3:Y:S02]  /*2d110*/  LDL.LU R9, [R1+0x15a4] ;  /* 0x0015a40001097983 */ /* 0x002ee40000300800 */
[----:B------:R-:W3:Y:S02]  /*2d120*/  LDL.LU R10, [R1+0x15a8] ;  /* 0x0015a800010a7983 */ /* 0x000ee40000300800 */
[----:B------:R-:W2:Y:S02]  /*2d130*/  LDL.LU.64 R6, [R1+0x5750] ;  /* 0x0057500001067983 */ /* 0x000ea40000300a00 */
[----:B----4-:R-:W-:-:S02]  /*2d140*/  IMAD.MOV.U32 R11, RZ, RZ, R3 ;  /* 0x000000ffff0b7224 */ /* 0x010fc400078e0003 */
[----:B------:R-:W-:Y:S02]  /*2d150*/  IMAD.MOV.U32 R5, RZ, RZ, R13 ;  /* 0x000000ffff057224 */ /* 0x000fe400078e000d */
[----:B------:R-:W-:Y:S01]  /*2d160*/  IMAD.MOV.U32 R4, RZ, RZ, R14 ;  /* 0x000000ffff047224 */ /* 0x000fe200078e000e */
[----:B------:R-:W-:Y:S01]  /*2d170*/  STL [R1+0x1670], R12 ;  /* 0x0016700c01007387 */ /* 0x000fe20000100800 */
[----:B------:R-:W-:Y:S02]  /*2d180*/  IMAD.MOV.U32 R3, RZ, RZ, R15 ;  /* 0x000000ffff037224 */ /* 0x000fe400078e000f */
[----:B------:R-:W4:Y:S02]  /*2d190*/  LDL.LU.64 R14, [R1+0x5748] ;  /* 0x00574800010e7983 */ /* 0x000f240000300a00 */
[----:B------:R-:W-:Y:S01]  /*2d1a0*/  STL [R1+0x568c], R27 ;  /* 0x00568c1b01007387 */ /* 0x000fe20000100800 */
[----:B--2---:R-:W-:Y:S01]  /*2d1b0*/  STL.64 [R1+0x5640], R6 ;  /* 0x0056400601007387 */ /* 0x004fe20000100a00 */
[----:B------:R0:W-:Y:S03]  /*2d1c0*/  STL.64 [R1+0x5638], R4 ;  /* 0x0056380401007387 */ /* 0x0001e60000100a00 */
[----:B0-----:R-:W2:Y:S01]  /*2d1d0*/  LDL.LU R4, [R1+0x15d0] ;  /* 0x0015d00001047983 */ /* 0x001ea20000300800 */
[----:B------:R-:W2:Y:S02]  /*2d1e0*/  LDL.LU R5, [R1+0x15d4] ;  /* 0x0015d40001057983 */ /* 0x000ea40000300800 */
[----:B------:R-:W2:Y:S02]  /*2d1f0*/  LDL.LU R6, [R1+0x15d8] ;  /* 0x0015d80001067983 */ /* 0x000ea40000300800 */
[----:B------:R-:W2:Y:S01]  /*2d200*/  LDL.LU R7, [R1+0x15dc] ;  /* 0x0015dc0001077983 */ /* 0x000ea20000300800 */
[----:B------:R4:W-:Y:S02]  /*2d210*/  STL [R1+0x45b4], R3 ;  /* 0x0045b40301007387 */ /* 0x0009e40000100800 */
[----:B----4-:R-:W-:Y:S01]  /*2d220*/  IMAD.MOV.U32 R3, RZ, RZ, R15 ;  /* 0x000000ffff037224 */ /* 0x010fe200078e000f */
[C---:B--2---:R-:W-:Y:S11]  /*2d230*/  HMMA.16816.F32.BF16 R4, R20.reuse, R14, R4 ;  /* 0x0000000e1404723c */ /* 0x044ff60000041804 */
[----:B------:R-:W-:Y:S11]  /*2d240*/  @!UPT UIADD3 URZ, URZ, URZ, URZ ;  /* 0x0000003f3f3ff290 */ /* 0x000ff6000fffe03f */
[----:B------:R-:W-:Y:S01]  /*2d250*/  @!UPT UIADD3 URZ, URZ, URZ, URZ ;  /* 0x0000003f3f3ff290 */ /* 0x000fe2000fffe03f */
[----:B------:R0:W-:Y:S01]  /*2d260*/  STL.64 [R1+0x1660], R4 ;  /* 0x0016600401007387 */ /* 0x0001e20000100a00 */
[----:B------:R1:W-:Y:S02]  /*2d270*/  STL.64 [R1+0x1668], R6 ;  /* 0x0016680601007387 */ /* 0x0003e40000100a00 */
[----:B0-----:R-:W-:Y:S02]  /*2d280*/  IMAD.MOV.U32 R4, RZ, RZ, R14 ;  /* 0x000000ffff047224 */ /* 0x001fe400078e000e */
[----:B------:R-:W2:Y:S02]  /*2d290*/  LDL.LU.64 R14, [R1+0x5740] ;  /* 0x00574000010e7983 */ /* 0x000ea40000300a00 */
[C---:B--2---:R-:W-:Y:S01]  /*2d2a0*/  HMMA.16816.F32.BF16 R16, R20.reuse, R14, R16 ;  /* 0x0000000e1410723c */ /* 0x044fe20000041810 */
[----:B-1----:R-:W-:Y:S02]  /*2d2b0*/  IMAD.MOV.U32 R6, RZ, RZ, R14 ;  /* 0x000000ffff067224 */ /* 0x002fe400078e000e */
[----:B------:R-:W-:Y:S11]  /*2d2c0*/  IMAD.MOV.U32 R5, RZ, RZ, R15 ;  /* 0x000000ffff057224 */ /* 0x000ff600078e000f */
[----:B------:R-:W-:Y:S09]  /*2d2d0*/  @!UPT UIADD3 URZ, URZ, URZ, URZ ;  /* 0x0000003f3f3ff290 */ /* 0x000ff2000fffe03f */
[----:B------:R-:W-:Y:S01]  /*2d2e0*/  STL.64 [R1+0x1650], R16 ;  /* 0x0016501001007387 */ /* 0x000fe20000100a00 */
[----:B------:R0:W-:Y:S03]  /*2d2f0*/  STL.64 [R1+0x1658], R18 ;  /* 0x0016581201007387 */ /* 0x0001e60000100a00 */
[----:B0-----:R-:W2:Y:S01]  /*2d300*/  LDL.LU.64 R18, [R1+0x5738] ;  /* 0x0057380001127983 */ /* 0x001ea20000300a00 */
[----:B------:R-:W2:Y:S02]  /*2d310*/  LDL.LU.64 R16, [R1+0x5730] ;  /* 0x0057300001107983 */ /* 0x000ea40000300a00 */
        /* <DEDUP_REMOVED lines=9> */
[----:B------:R-:W3:Y:S02]  /*2d3b0*/  LDL.LU.64 R14, [R1+0x5710] ;  /* 0x00571000010e7983 */ /* 0x000ee40000300a00 */
[C---:B---3--:R-:W-:Y:S11]  /*2d3c0*/  HMMA.16816.F32.BF16 R8, R20.reuse, R14, R8 ;  /* 0x0000000e1408723c */ /* 0x048ff60000041808 */
[----:B------:R-:W-:Y:S11]  /*2d3d0*/  @!UPT UIADD3 URZ, URZ, URZ, URZ ;  /* 0x0000003f3f3ff290 */ /* 0x000ff6000fffe03f */
[----:B------:R-:W-:Y:S01]  /*2d3e0*/  @!UPT UIADD3 URZ, URZ, URZ, URZ ;  /* 0x0000003f3f3ff290 */ /* 0x000fe2000fffe03f */
[----:B------:R-:W-:Y:S01]  /*2d3f0*/  STL.64 [R1+0x1630], R8 ;  /* 0x0016300801007387 */ /* 0x000fe20000100a00 */
[----:B------:R0:W-:Y:S02]  /*2d400*/  STL.64 [R1+0x1638], R10 ;  /* 0x0016380a01007387 */ /* 0x0001e40000100a00 */
[----:B0-----:R-:W-:Y:S02]  /*2d410*/  IMAD.MOV.U32 R10, RZ, RZ, R14 ;  /* 0x000000ffff0a7224 */ /* 0x001fe400078e000e */
        /* <DEDUP_REMOVED lines=38> */
[----:B------:R-:W3:Y:S01]  /*2d680*/  LDL.LU.64 R16, [R1+0x56a0] ;  /* 0x0056a00001107983 */ /* 0x000ee20000300a00 */
[C---:B--2---:R-:W-:Y:S11]  /*2d690*/  HMMA.16816.F32.BF16 R12, R20.reuse, R18, R12 ;  /* 0x00000012140c723c */ /* 0x044ff6000004180c */
[----:B------:R-:W-:Y:S11]  /*2d6a0*/  @!UPT UIADD3 URZ, URZ, URZ, URZ ;  /* 0x0000003f3f3ff290 */ /* 0x000ff6000fffe03f */
[----:B------:R-:W-:Y:S01]  /*2d6b0*/  @!UPT UIADD3 URZ, URZ, URZ, URZ ;  /* 0x0000003f3f3ff290 */ /* 0x000fe2000fffe03f */
[----:B------:R-:W-:Y:S01]  /*2d6c0*/  STL.64 [R1+0x15d0], R12 ;  /* 0x0015d00c01007387 */ /* 0x000fe20000100a00 */
[----:B------:R0:W-:Y:S03]  /*2d6d0*/  STL.64 [R1+0x15d8], R14 ;  /* 0x0015d80e01007387 */ /* 0x0001e60000100a00 */
[----:B0-----:R-:W2:Y:S01]  /*2d6e0*/  LDL.LU.64 R14, [R1+0x5698] ;  /* 0x00569800010e7983 */ /* 0x001ea20000300a00 */
[----:B------:R-:W4:Y:S02]  /*2d6f0*/  LDL.LU.64 R12, [R1+0x5690] ;  /* 0x00569000010c7983 */ /* 0x000f240000300a00 */
[----:B------:R-:W-:Y:S02]  /*2d700*/  STL.64 [R1+0x5510], R18 ;  /* 0x0055101201007387 */ /* 0x000fe40000100a00 */
[----:B---3--:R0:W-:Y:S02]  /*2d710*/  STL.64 [R1+0x5508], R16 ;  /* 0x0055081001007387 */ /* 0x0081e40000100a00 */
[----:B0-----:R-:W2:Y:S01]  /*2d720*/  LDL.LU R16, [R1+0x1540] ;  /* 0x0015400001107983 */ /* 0x001ea20000300800 */
[----:B------:R-:W2:Y:S02]  /*2d730*/  LDL.LU R17, [R1+0x1544] ;  /* 0x0015440001117983 */ /* 0x000ea40000300800 */
[----:B------:R-:W2:Y:S02]  /*2d740*/  LDL.LU R18, [R1+0x1548] ;  /* 0x0015480001127983 */ /* 0x000ea40000300800 */
[----:B------:R-:W2:Y:S02]  /*2d750*/  LDL.LU R19, [R1+0x154c] ;  /* 0x00154c0001137983 */ /* 0x000ea40000300800 */
[----:B--2---:R-:W-:Y:S11]  /*2d760*/  HMMA.16816.F32.BF16 R16, R20, R14, R16 ;  /* 0x0000000e1410723c */ /* 0x004ff60000041810 */
[----:B------:R-:W-:Y:S11]  /*2d770*/  @!UPT UIADD3 URZ, URZ, URZ, URZ ;  /* 0x0000003f3f3ff290 */ /* 0x000ff6000fffe03f */
[----:B------:R-:W-:Y:S01]  /*2d780*/  @!UPT UIADD3 URZ, URZ, URZ, URZ ;  /* 0x0000003f3f3ff290 */ /* 0x000fe2000fffe03f */
[----:B------:R-:W-:Y:S01]  /*2d790*/  STL.64 [R1+0x15c0], R16 ;  /* 0x0015c01001007387 */ /* 0x000fe20000100a00 */
[----:B------:R0:W-:Y:S02]  /*2d7a0*/  STL.64 [R1+0x15c8], R18 ;  /* 0x0015c81201007387 */ /* 0x0001e40000100a00 */
[----:B0-----:R-:W-:Y:S02]  /*2d7b0*/  IMAD.MOV.U32 R18, RZ, RZ, R27 ;  /* 0x000000ffff127224 */ /* 0x001fe400078e001b */
[----:B------:R-:W-:Y:S01]  /*2d7c0*/  IMAD.MOV.U32 R19, RZ, RZ, R8 ;  /* 0x000000ffff137224 */ /* 0x000fe200078e0008 */
[----:B------:R-:W2:Y:S01]  /*2d7d0*/  LDL.LU R27, [R1+0x568c] ;  /* 0x00568c00011b7983 */ /* 0x000ea20000300800 */
[----:B------:R-:W3:Y:S03]  /*2d7e0*/  LDL.LU R8, [R1+0x5688] ;  /* 0x0056880001087983 */ /* 0x000ee60000300800 */
[----:B------:R-:W-:Y:S01]  /*2d7f0*/  STL.64 [R1+0x5528], R18 ;  /* 0x0055281201007387 */ /* 0x000fe20000100a00 */
[----:B------:R-:W-:Y:S02]  /*2d800*/  STL.64 [R1+0x5500], R14 ;  /* 0x0055000e01007387 */ /* 0x000fe40000100a00 */
[----:B----4-:R0:W-:Y:S02]  /*2d810*/  STL.64 [R1+0x54f8], R12 ;  /* 0x0054f80c01007387 */ /* 0x0101e40000100a00 */
[----:B0-----:R-:W4:Y:S01]  /*2d820*/  LDL.LU R12, [R1+0x1440] ;  /* 0x00144000010c7983 */ /* 0x001f220000300800 */
[----:B------:R-:W4:Y:S02]  /*2d830*/  LDL.LU R13, [R1+0x1444] ;  /* 0x00144400010d7983 */ /* 0x000f240000300800 */
[----:B------:R-:W2:Y:S02]  /*2d840*/  LDL.LU R14, [R1+0x1448] ;  /* 0x00144800010e7983 */ /* 0x000ea40000300800 */
[----:B------:R-:W2:Y:S02]  /*2d850*/  LDL.LU R15, [R1+0x144c] ;  /* 0x00144c00010f7983 */ /* 0x000ea40000300800 */
[----:B------:R-:W-:-:S02]  /*2d860*/  IMAD.MOV.U32 R18, RZ, RZ, R9 ;  /* 0x000000ffff127224 */ /* 0x000fc400078e0009 */
[----:B------:R-:W-:Y:S01]  /*2d870*/  IMAD.MOV.U32 R19, RZ, RZ, R0 ;  /* 0x000000ffff137224 */ /* 0x000fe200078e0000 */
[----:B------:R-:W3:Y:S01]  /*2d880*/  LDL.LU R9, [R1+0x5684] ;  /* 0x0056840001097983 */ /* 0x000ee20000300800 */
[----:B------:R-:W3:Y:S03]  /*2d890*/  LDL.LU R0, [R1+0x5680] ;  /* 0x0056800001007983 */ /* 0x000ee60000300800 */
[----:B------:R-:W-:Y:S04]  /*2d8a0*/  STL.64 [R1+0x5540], R18 ;  /* 0x0055401201007387 */ /* 0x000fe80000100a00 */
[----:B--2---:R-:W-:Y:S01]  /*2d8b0*/  STL.64 [R1+0x5520], R14 ;  /* 0x0055200e01007387 */ /* 0x004fe20000100a00 */
[----:B----4-:R0:W-:Y:S03]  /*2d8c0*/  STL.64 [R1+0x5518], R12 ;  /* 0x0055180c01007387 */ /* 0x0101e60000100a00 */
[----:B0-----:R-:W2:Y:S01]  /*2d8d0*/  LDL.LU R12, [R1+0x1450] ;  /* 0x00145000010c7983 */ /* 0x001ea20000300800 */
[----:B------:R-:W2:Y:S02]  /*2d8e0*/  LDL.LU R13, [R1+0x1454] ;  /* 0x00145400010d7983 */ /* 0x000ea40000300800 */
[----:B------:R-:W4:Y:S02]  /*2d8f0*/  LDL.LU R14, [R1+0x1458] ;  /* 0x00145800010e7983 */ /* 0x000f240000300800 */
[----:B------:R-:W4:Y:S02]  /*2d900*/  LDL.LU R15, [R1+0x145c] ;  /* 0x00145c00010f7983 */ /* 0x000f240000300800 */
[----:B------:R-:W-:-:S02]  /*2d910*/  IMAD.MOV.U32 R18, RZ, RZ, R2 ;  /* 0x000000ffff127224 */ /* 0x000fc400078e0002 */
[----:B------:R-:W-:Y:S01]  /*2d920*/  IMAD.MOV.U32 R19, RZ, RZ, R24 ;  /* 0x000000ffff137224 */ /* 0x000fe200078e0018 */
[----:B------:R-:W3:Y:S01]  /*2d930*/  LDL.LU R2, [R1+0x567c] ;  /* 0x00567c0001027983 */ /* 0x000ee20000300800 */
[----:B------:R-:W3:Y:S03]  /*2d940*/  LDL.LU R24, [R1+0x5678] ;  /* 0x0056780001187983 */ /* 0x000ee60000300800 */
[----:B------:R-:W-:Y:S04]  /*2d950*/  STL.64 [R1+0x5558], R18 ;  /* 0x0055581201007387 */ /* 0x000fe80000100a00 */
[----:B----4-:R-:W-:Y:S01]  /*2d960*/  STL.64 [R1+0x5538], R14 ;  /* 0x0055380e01007387 */ /* 0x010fe20000100a00 */
[----:B--2---:R0:W-:Y:S03]  /*2d970*/  STL.64 [R1+0x5530], R12 ;  /* 0x0055300c01007387 */ /* 0x0041e60000100a00 */
        /* <DEDUP_REMOVED lines=19> */
[----:B------:R0:W-:Y:S02]  /*2dab0*/  STL.64 [R1+0x5588], R18 ;  /* 0x0055881201007387 */ /* 0x0001e40000100a00 */
[----:B0-----:R-:W-:Y:S02]  /*2dac0*/  IMAD.MOV.U32 R18, RZ, RZ, R28 ;  /* 0x000000ffff127224 */ /* 0x001fe400078e001c */
[----:B------:R-:W-:-:S05]  /*2dad0*/  IMAD.MOV.U32 R19, RZ, RZ, R7 ;  /* 0x000000ffff137224 */ /* 0x000fca00078e0007 */
[----:B------:R-:W-:Y:S04]  /*2dae0*/  STL.64 [R1+0x55a0], R18 ;  /* 0x0055a01201007387 */ /* 0x000fe80000100a00 */
[----:B----4-:R-:W-:Y:S01]  /*2daf0*/  STL.64 [R1+0x5568], R14 ;  /* 0x0055680e01007387 */ /* 0x010fe20000100a00 */
[----:B--2---:R0:W-:Y:S03]  /*2db00*/  STL.64 [R1+0x5560], R12 ;  /* 0x0055600c01007387 */ /* 0x0041e60000100a00 */
[----:B0-----:R-:W2:Y:S01]  /*2db10*/  LDL.LU R12, [R1+0x1480] ;  /* 0x00148000010c7983 */ /* 0x001ea20000300800 */
[----:B------:R-:W2:Y:S02]  /*2db20*/  LDL.LU R13, [R1+0x1484] ;  /* 0x00148400010d7983 */ /* 0x000ea40000300800 */
[----:B------:R-:W-:-:S02]  /*2db30*/  IMAD.MOV.U32 R18, RZ, RZ, R6 ;  /* 0x000000ffff127224 */ /* 0x000fc400078e0006 */
[----:B------:R-:W-:Y:S02]  /*2db40*/  IMAD.MOV.U32 R19, RZ, RZ, R5 ;  /* 0x000000ffff137224 */ /* 0x000fe400078e0005 */
[----:B---3--:R-:W-:Y:S02]  /*2db50*/  IMAD.MOV.U32 R14, RZ, RZ, R11 ;  /* 0x000000ffff0e7224 */ /* 0x008fe400078e000b */
[----:B------:R-:W-:Y:S01]  /*2db60*/  IMAD.MOV.U32 R15, RZ, RZ, R10 ;  /* 0x000000ffff0f7224 */ /* 0x000fe200078e000a */
[----:B------:R-:W3:Y:S01]  /*2db70*/  LDL.LU R11, [R1+0x5664] ;  /* 0x00566400010b7983 */ /* 0x000ee20000300800 */
[----:B------:R-:W4:Y:S02]  /*2db80*/  LDL.LU R10, [R1+0x5660] ;  /* 0x00566000010a7983 */ /* 0x000f240000300800 */
[----:B------:R-:W-:Y:S01]  /*2db90*/  STL.64 [R1+0x55b8], R18 ;  /* 0x0055b81201007387 */ /* 0x000fe20000100a00 */
[----:B------:R-:W-:Y:S04]  /*2dba0*/  STL.64 [R1+0x5580], R14 ;  /* 0x0055800e01007387 */ /* 0x000fe80000100a00 */
[----:B--2---:R0:W-:Y:S04]  /*2dbb0*/  STL.64 [R1+0x5578], R12 ;  /* 0x0055780c01007387 */ /* 0x0041e80000100a00 */
[----:B0-----:R-:W2:Y:S01]  /*2dbc0*/  LDL.LU R12, [R1+0x1490] ;  /* 0x00149000010c7983 */ /* 0x001ea20000300800 */
[----:B------:R-:W2:Y:S02]  /*2dbd0*/  LDL.LU R13, [R1+0x1494] ;  /* 0x00149400010d7983 */ /* 0x000ea40000300800 */
[----:B------:R-:W2:Y:S02]  /*2dbe0*/  LDL.LU R14, [R1+0x1498] ;  /* 0x00149800010e7983 */ /* 0x000ea40000300800 */
[----:B------:R-:W2:Y:S02]  /*2dbf0*/  LDL.LU R15, [R1+0x149c] ;  /* 0x00149c00010f7983 */ /* 0x000ea40000300800 */
[----:B------:R-:W-:-:S02]  /*2dc00*/  IMAD.MOV.U32 R18, RZ, RZ, R4 ;  /* 0x000000ffff127224 */ /* 0x000fc400078e0004 */
[----:B------:R-:W-:-:S05]  /*2dc10*/  IMAD.MOV.U32 R19, RZ, RZ, R3 ;  /* 0x000000ffff137224 */ /* 0x000fca00078e0003 */
[----:B------:R-:W-:Y:S04]  /*2dc20*/  STL.64 [R1+0x55d0], R18 ;  /* 0x0055d01201007387 */ /* 0x000fe80000100a00 */
[----:B--2---:R-:W-:Y:S01]  /*2dc30*/  STL.64 [R1+0x5598], R14 ;  /* 0x0055980e01007387 */ /* 0x004fe20000100a00 */
[----:B------:R0:W-:Y:S03]  /*2dc40*/  STL.64 [R1+0x5590], R12 ;  /* 0x0055900c01007387 */ /* 0x0001e60000100a00 */
[----:B0-----:R-:W2:Y:S01]  /*2dc50*/  LDL.LU R12, [R1+0x14a0] ;  /* 0x0014a000010c7983 */ /* 0x001ea20000300800 */
[----:B------:R-:W2:Y:S02]  /*2dc60*/  LDL.LU R13, [R1+0x14a4] ;  /* 0x0014a400010d7983 */ /* 0x000ea40000300800 */
[----:B------:R-:W-:-:S02]  /*2dc70*/  IMAD.MOV.U32 R18, RZ, RZ, R27 ;  /* 0x000000ffff127224 */ /* 0x000fc400078e001b */
[----:B------:R-:W-:Y:S02]  /*2dc80*/  IMAD.MOV.U32 R19, RZ, RZ, R26 ;  /* 0x000000ffff137224 */ /* 0x000fe400078e001a */
[----:B----4-:R-:W-:Y:S02]  /*2dc90*/  IMAD.MOV.U32 R14, RZ, RZ, R10 ;  /* 0x000000ffff0e7224 */ /* 0x010fe400078e000a */
[----:B---3--:R-:W-:Y:S01]  /*2dca0*/  IMAD.MOV.U32 R15, RZ, RZ, R11 ;  /* 0x000000ffff0f7224 */ /* 0x008fe200078e000b */
[----:B------:R-:W3:Y:S01]  /*2dcb0*/  LDL.LU R10, [R1+0x565c] ;  /* 0x00565c00010a7983 */ /* 0x000ee20000300800 */
[----:B------:R-:W4:Y:S02]  /*2dcc0*/  LDL.LU R11, [R1+0x5658] ;  /* 0x00565800010b7983 */ /* 0x000f240000300800 */
[----:B------:R0:W-:Y:S01]  /*2dcd0*/  STL.64 [R1+0x55e8], R18 ;  /* 0x0055e81201007387 */ /* 0x0001e20000100a00 */
[----:B------:R-:W-:Y:S01]  /*2dce0*/  STL.64 [R1+0x55b0], R14 ;  /* 0x0055b00e01007387 */ /* 0x000fe20000100a00 */
[----:B0-----:R-:W-:-:S02]  /*2dcf0*/  IMAD.MOV.U32 R18, RZ, RZ, R9 ;  /* 0x000000ffff127224 */ /* 0x001fc400078e0009 */
[----:B------:R-:W-:Y:S01]  /*2dd00*/  IMAD.MOV.U32 R19, RZ, RZ, R8 ;  /* 0x000000ffff137224 */ /* 0x000fe200078e0008 */
[----:B--2---:R0:W-:Y:S04]  /*2dd10*/  STL.64 [R1+0x55a8], R12 ;  /* 0x0055a80c01007387 */ /* 0x0041e80000100a00 */
[----:B0-----:R-:W2:Y:S01]  /*2dd20*/  LDL.LU R12, [R1+0x14b0] ;  /* 0x0014b000010c7983 */ /* 0x001ea20000300800 */
[----:B------:R-:W2:Y:S02]  /*2dd30*/  LDL.LU R13, [R1+0x14b4] ;  /* 0x0014b400010d7983 */ /* 0x000ea40000300800 */
[----:B------:R-:W2:Y:S02]  /*2dd40*/  LDL.LU R14, [R1+0x14b8] ;  /* 0x0014b800010e7983 */ /* 0x000ea40000300800 */
[----:B------:R-:W2:Y:S01]  /*2dd50*/  LDL.LU R15, [R1+0x14bc] ;  /* 0x0014bc00010f7983 */ /* 0x000ea20000300800 */
[----:B------:R0:W-:Y:S01]  /*2dd60*/  STL.64 [R1+0x5600], R18 ;  /* 0x0056001201007387 */ /* 0x0001e20000100a00 */
[----:B------:R-:W2:Y:S02]  /*2dd70*/  LDL.LU R16, [R1+0x14f0] ;  /* 0x0014f00001107983 */ /* 0x000ea40000300800 */
[----:B------:R-:W2:Y:S01]  /*2dd80*/  LDL.LU R17, [R1+0x14f4] ;  /* 0x0014f40001117983 */ /* 0x000ea20000300800 */
[----:B0-----:R-:W2:Y:S01]  /*2dd90*/  LDL.LU R18, [R1+0x14f8] ;  /* 0x0014f80001127983 */ /* 0x001ea20000300800 */
[----:B------:R-:W2:Y:S02]  /*2dda0*/  LDL.LU R19, [R1+0x14fc] ;  /* 0x0014fc0001137983 */ /* 0x000ea40000300800 */
[----:B------:R-:W3:Y:S02]  /*2ddb0*/  LDL.LU R4, [R1+0x1530] ;  /* 0x0015300001047983 */ /* 0x000ee40000300800 */
[----:B------:R-:W3:Y:S01]  /*2ddc0*/  LDL.LU R5, [R1+0x1534] ;  /* 0x0015340001057983 */ /* 0x000ee20000300800 */
[----:B------:R-:W3:Y:S01]  /*2ddd0*/  LDL.LU R6, [R1+0x1538] ;  /* 0x0015380001067983 */ /* 0x000ee20000300800 */
[----:B------:R-:W3:Y:S03]  /*2dde0*/  LDL.LU R7, [R1+0x153c] ;  /* 0x00153c0001077983 */ /* 0x000ee60000300800 */
[----:B--2---:R0:W-:Y:S01]  /*2ddf0*/  STL.64 [R1+0x5610], R18 ;  /* 0x0056101201007387 */ /* 0x0041e20000100a00 */
[----:B------:R-:W-:Y:S02]  /*2de00*/  STL.64 [R1+0x5608], R16 ;  /* 0x0056081001007387 */ /* 0x000fe40000100a00 */
[----:B0-----:R-:W-:-:S02]  /*2de10*/  IMAD.MOV.U32 R19, RZ, RZ, R24 ;  /* 0x000000ffff137224 */ /* 0x001fc400078e0018 */
[----:B------:R-:W-:Y:S01]  /*2de20*/  IMAD.MOV.U32 R18, RZ, RZ, R25 ;  /* 0x000000ffff127224 */ /* 0x000fe200078e0019 */
[----:B------:R-:W2:Y:S01]  /*2de30*/  LDL.LU R24, [R1+0x1510] ;  /* 0x0015100001187983 */ /* 0x000ea20000300800 */
[----:B------:R-:W2:Y:S02]  /*2de40*/  LDL.LU R25, [R1+0x1514] ;  /* 0x0015140001197983 */ /* 0x000ea40000300800 */
[----:B------:R-:W2:Y:S02]  /*2de50*/  LDL.LU R26, [R1+0x1518] ;  /* 0x00151800011a7983 */ /* 0x000ea40000300800 */
[----:B------:R-:W2:Y:S01]  /*2de60*/  LDL.LU R27, [R1+0x151c] ;  /* 0x00151c00011b7983 */ /* 0x000ea20000300800 */
[----:B------:R-:W-:Y:S01]  /*2de70*/  STL.64 [R1+0x55c8], R14 ;  /* 0x0055c80e01007387 */ /* 0x000fe20000100a00 */
[----:B------:R0:W-:Y:S03]  /*2de80*/  STL.64 [R1+0x55c0], R12 ;  /* 0x0055c00c01007387 */ /* 0x0001e60000100a00 */
[----:B0-----:R-:W2:Y:S01]  /*2de90*/  LDL.LU R12, [R1+0x14c0] ;  /* 0x0014c000010c7983 */ /* 0x001ea20000300800 */
[----:B------:R-:W2:Y:S02]  /*2dea0*/  LDL.LU R13, [R1+0x14c4] ;  /* 0x0014c400010d7983 */ /* 0x000ea40000300800 */
[----:B----4-:R-:W-:-:S02]  /*2deb0*/  IMAD.MOV.U32 R14, RZ, RZ, R11 ;  /* 0x000000ffff0e7224 */ /* 0x010fc400078e000b */
[----:B---3--:R-:W-:Y:S01]  /*2dec0*/  IMAD.MOV.U32 R15, RZ, RZ, R10 ;  /* 0x000000ffff0f7224 */ /* 0x008fe200078e000a */
[----:B------:R-:W3:Y:S01]  /*2ded0*/  LDL.LU R11, [R1+0x5654] ;  /* 0x00565400010b7983 */ /* 0x000ee20000300800 */
[----:B------:R-:W4:Y:S03]  /*2dee0*/  LDL.LU R10, [R1+0x5650] ;  /* 0x00565000010a7983 */ /* 0x000f260000300800 */
[----:B------:R-:W-:Y:S04]  /*2def0*/  STL.64 [R1+0x55e0], R14 ;  /* 0x0055e00e01007387 */ /* 0x000fe80000100a00 */
[----:B--2---:R0:W-:Y:S04]  /*2df00*/  STL.64 [R1+0x55d8], R12 ;  /* 0x0055d80c01007387 */ /* 0x0041e80000100a00 */
[----:B0-----:R-:W2:Y:S01]  /*2df10*/  LDL.LU R12, [R1+0x14d0] ;  /* 0x0014d000010c7983 */ /* 0x001ea20000300800 */
[----:B------:R-:W2:Y:S02]  /*2df20*/  LDL.LU R13, [R1+0x14d4] ;  /* 0x0014d400010d7983 */ /* 0x000ea40000300800 */
[----:B------:R-:W2:Y:S02]  /*2df30*/  LDL.LU R14, [R1+0x14d8] ;  /* 0x0014d800010e7983 */ /* 0x000ea40000300800 */
[----:B------:R-:W2:Y:S02]  /*2df40*/  LDL.LU R15, [R1+0x14dc] ;  /* 0x0014dc00010f7983 */ /* 0x000ea40000300800 */
[----:B--2---:R4:W-:Y:S01]  /*2df50*/  STL.64 [R1+0x55f8], R14 ;  /* 0x0055f80e01007387 */ /* 0x0049e20000100a00 */
[----:B------:R0:W-:Y:S02]  /*2df60*/  STL.64 [R1+0x55f0], R12 ;  /* 0x0055f00c01007387 */ /* 0x0001e40000100a00 */
[----:B----4-:R-:W-:Y:S01]  /*2df70*/  IMAD.MOV.U32 R14, RZ, RZ, R10 ;  /* 0x000000ffff0e7224 */ /* 0x010fe200078e000a */
[----:B0-----:R-:W2:Y:S01]  /*2df80*/  LDL.LU R12, [R1+0x14e0] ;  /* 0x0014e000010c7983 */ /* 0x001ea20000300800 */
[----:B------:R-:W2:Y:S02]  /*2df90*/  LDL.LU R13, [R1+0x14e4] ;  /* 0x0014e400010d7983 */ /* 0x000ea40000300800 */
[----:B------:R-:W4:Y:S02]  /*2dfa0*/  LDL.LU R10, [R1+0x564c] ;  /* 0x00564c00010a7983 */ /* 0x000f240000300800 */
[----:B---3--:R-:W-:-:S02]  /*2dfb0*/  IMAD.MOV.U32 R15, RZ, RZ, R11 ;  /* 0x000000ffff0f7224 */ /* 0x008fc400078e000b */
[----:B------:R-:W4:Y:S03]  /*2dfc0*/  LDL.LU R11, [R1+0x5648] ;  /* 0x00564800010b7983 */ /* 0x000f260000300800 */
[----:B------:R-:W-:Y:S01]  /*2dfd0*/  STL.64 [R1+0x5620], R14 ;  /* 0x0056200e01007387 */ /* 0x000fe20000100a00 */
[C---:B----4-:R-:W-:Y:S01]  /*2dfe0*/  HMMA.16816.F32.BF16 R4, R20.reuse, R10, R4 ;  /* 0x0000000a1404723c */ /* 0x050fe20000041804 */
[----:B--2---:R0:W-:Y:S04]  /*2dff0*/  STL.64 [R1+0x5618], R12 ;  /* 0x0056180c01007387 */ /* 0x0041e80000100a00 */
[----:B0-----:R-:W2:Y:S01]  /*2e000*/  LDL.LU R12, [R1+0x1500] ;  /* 0x00150000010c7983 */ /* 0x001ea20000300800 */
[----:B------:R-:W2:Y:S02]  /*2e010*/  LDL.LU R13, [R1+0x1504] ;  /* 0x00150400010d7983 */ /* 0x000ea40000300800 */
[----:B------:R-:W2:Y:S02]  /*2e020*/  LDL.LU R14, [R1+0x1508] ;  /* 0x00150800010e7983 */ /* 0x000ea40000300800 */
[----:B------:R-:W2:Y:S11]  /*2e030*/  LDL.LU R15, [R1+0x150c] ;  /* 0x00150c00010f7983 */ /* 0x000eb60000300800 */
[----:B------:R-:W-:Y:S02]  /*2e040*/  @!UPT UIADD3 URZ, URZ, URZ, URZ ;  /* 0x0000003f3f3ff290 */ /* 0x000fe4000fffe03f */
[----:B------:R-:W-:Y:S01]  /*2e050*/  STL.64 [R1+0x15b0], R4 ;  /* 0x0015b00401007387 */ /* 0x000fe20000100a00 */
[----:B------:R0:W-:Y:S03]  /*2e060*/  STL.64 [R1+0x15b8], R6 ;  /* 0x0015b80601007387 */ /* 0x0001e60000100a00 */
[----:B0-----:R-:W3:Y:S01]  /*2e070*/  LDL.LU.64 R6, [R1+0x5640] ;  /* 0x0056400001067983 */ /* 0x001ee20000300a00 */
[----:B------:R-:W4:Y:S02]  /*2e080*/  LDL.LU.64 R4, [R1+0x5638] ;  /* 0x0056380001047983 */ /* 0x000f240000300a00 */
[----:B------:R0:W-:Y:S02]  /*2e090*/  STL.64 [R1+0x54f0], R10 ;  /* 0x0054f00a01007387 */ /* 0x0001e40000100a00 */
[----:B------:R-:W2:Y:S01]  /*2e0a0*/  LDL.LU R8, [R1+0x1430] ;  /* 0x0014300001087983 */ /* 0x000ea20000300800 */
[----:B------:R-:W2:Y:S04]  /*2e0b0*/  LDL.LU R9, [R1+0x1434] ;  /* 0x0014340001097983 */ /* 0x000ea80000300800 */
[----:B0-----:R-:W2:Y:S01]  /*2e0c0*/  LDL.LU R10, [R1+0x1438] ;  /* 0x00143800010a7983 */ /* 0x001ea20000300800 */
[----:B------:R-:W2:Y:S01]  /*2e0d0*/  LDL.LU R11, [R1+0x143c] ;  /* 0x00143c00010b7983 */ /* 0x000ea20000300800 */
[----:B---3--:R-:W-:Y:S02]  /*2e0e0*/  HMMA.16816.F32.BF16 R20, R20, R6, R24 ;  /* 0x000000061414723c */ /* 0x008fe40000041818 */
[----:B------:R-:W2:Y:S01]  /*2e0f0*/  LDL.LU.64 R26, [R1+0x5630] ;  /* 0x00563000011a7983 */ /* 0x000ea20000300a00 */
[----:B------:R-:W2:Y:S11]  /*2e100*/  LDL.LU.64 R24, [R1+0x5628] ;  /* 0x0056280001187983 */ /* 0x000eb60000300a00 */
[----:B------:R-:W-:Y:S09]  /*2e110*/  @!UPT UIADD3 URZ, URZ, URZ, URZ ;  /* 0x0000003f3f3ff290 */ /* 0x000ff2000fffe03f */
[----:B------:R-:W-:Y:S01]  /*2e120*/  STL.64 [R1+0xbc0], R20 ;  /* 0x000bc01401007387 */ /* 0x000fe20000100a00 */
[----:B------:R-:W-:Y:S02]  /*2e130*/  STL.64 [R1+0xbc8], R22 ;  /* 0x000bc81601007387 */ /* 0x000fe40000100a00 */
[----:B------:R-:W-:Y:S02]  /*2e140*/  STL.64 [R1+0x54e8], R6 ;  /* 0x0054e80601007387 */ /* 0x000fe40000100a00 */
[----:B----4-:R0:W-:Y:S02]  /*2e150*/  STL.64 [R1+0x54e0], R4 ;  /* 0x0054e00401007387 */ /* 0x0101e40000100a00 */
[----:B0-----:R-:W3:Y:S01]  /*2e160*/  LDL.LU R4, [R1+0x1420] ;  /* 0x0014200001047983 */ /* 0x001ee20000300800 */
[----:B------:R-:W3:Y:S02]  /*2e170*/  LDL.LU R5, [R1+0x1424] ;  /* 0x0014240001057983 */ /* 0x000ee40000300800 */
[----:B------:R-:W3:Y:S02]  /*2e180*/  LDL.LU R6, [R1+0x1428] ;  /* 0x0014280001067983 */ /* 0x000ee40000300800 */
[----:B------:R-:W3:Y:S01]  /*2e190*/  LDL.LU R7, [R1+0x142c] ;  /* 0x00142c0001077983 */ /* 0x000ee20000300800 */
[----:B--2---:R-:W-:Y:S01]  /*2e1a0*/  HMMA.16816.F32.BF16 R16, R24, R18, R12 ;  /* 0x000000121810723c */ /* 0x004fe2000004180c */
[----:B------:R-:W2:Y:S01]  /*2e1b0*/  LDL.LU.64 R14, [R1+0x5620] ;  /* 0x00562000010e7983 */ /* 0x000ea20000300a00 */
[----:B------:R-:W2:Y:S11]  /*2e1c0*/  LDL.LU.64 R12, [R1+0x5618] ;  /* 0x00561800010c7983 */ /* 0x000eb60000300a00 */
[----:B------:R-:W-:Y:S10]  /*2e1d0*/  @!UPT UIADD3 URZ, URZ, URZ, URZ ;  /* 0x0000003f3f3ff290 */ /* 0x000ff4000fffe03f */
[----:B------:R-:W-:Y:S01]  /*2e1e0*/  STL.64 [R1+0xbf0], R16 ;  /* 0x000bf01001007387 */ /* 0x000fe20000100a00 */
[----:B------:R0:W-:Y:S03]  /*2e1f0*/  STL.64 [R1+0xbf8], R18 ;  /* 0x000bf81201007387 */ /* 0x0001e60000100a00 */
[----:B0-----:R-:W4:Y:S01]  /*2e200*/  LDL.LU.64 R18, [R1+0x5610] ;  /* 0x0056100001127983 */ /* 0x001f220000300a00 */
[----:B------:R-:W4:Y:S02]  /*2e210*/  LDL.LU.64 R16, [R1+0x5608] ;  /* 0x0056080001107983 */ /* 0x000f240000300a00 */
[----:B------:R-:W-:Y:S02]  /*2e220*/  IMAD.MOV.U32 R22, RZ, RZ, R2 ;  /* 0x000000ffff167224 */ /* 0x000fe400078e0002 */
[----:B------:R-:W-:-:S07]  /*2e230*/  IMAD.MOV.U32 R23, RZ, RZ, R0 ;  /* 0x000000ffff177224 */ /* 0x000fce00078e0000 */
[C---:B----4-:R-:W-:Y:S01]  /*2e240*/  HMMA.16816.F32.BF16 R20, R24.reuse, R22, R16 ;  /* 0x000000161814723c */ /* 0x050fe20000041810 */
[----:B------:R-:W2:Y:S11]  /*2e250*/  LDL.LU.64 R18, [R1+0x5600] ;  /* 0x0056000001127983 */ /* 0x000eb60000300a00 */
[----:B------:R-:W-:Y:S11]  /*2e260*/  @!UPT UIADD3 URZ, URZ, URZ, URZ ;  /* 0x0000003f3f3ff290 */ /* 0x000ff6000fffe03f */
[----:B------:R0:W-:Y:S01]  /*2e270*/  STL.64 [R1+0xc00], R20 ;  /* 0x000c001401007387 */ /* 0x0001e20000100a00 */
[----:B------:R1:W-:Y:S03]  /*2e280*/  STL.64 [R1+0xc08], R22 ;  /* 0x000c081601007387 */ /* 0x0003e60000100a00 */
[----:B0-----:R-:W4:Y:S01]  /*2e290*/  LDL.LU R20, [R1+0x1400] ;  /* 0x0014000001147983 */ /* 0x001f220000300800 */
[----:B------:R-:W4:Y:S02]  /*2e2a0*/  LDL.LU R21, [R1+0x1404] ;  /* 0x0014040001157983 */ /* 0x000f240000300800 */
[----:B-1----:R-:W4:Y:S02]  /*2e2b0*/  LDL.LU R22, [R1+0x1408] ;  /* 0x0014080001167983 */ /* 0x002f240000300800 */
[----:B------:R-:W4:Y:S01]  /*2e2c0*/  LDL.LU R23, [R1+0x140c] ;  /* 0x00140c0001177983 */ /* 0x000f220000300800 */
[C---:B--2---:R-:W-:Y:S01]  /*2e2d0*/  HMMA.16816.F32.BF16 R16, R24.reuse, R18, R12 ;  /* 0x000000121810723c */ /* 0x044fe2000004180c */
[----:B------:R-:W2:Y:S01]  /*2e2e0*/  LDL.LU.64 R14, [R1+0x55f8] ;  /* 0x0055f800010e7983 */ /* 0x000ea20000300a00 */
[----:B------:R-:W2:Y:S11]  /*2e2f0*/  LDL.LU.64 R12, [R1+0x55f0] ;  /* 0x0055f000010c7983 */ /* 0x000eb60000300a00 */
[----:B------:R-:W-:Y:S10]  /*2e300*/  @!UPT UIADD3 URZ, URZ, URZ, URZ ;  /* 0x0000003f3f3ff290 */ /* 0x000ff4000fffe03f */
[----:B------:R-:W-:Y:S01]  /*2e310*/  STL.64 [R1+0xda0], R16 ;  /* 0x000da01001007387 */ /* 0x000fe20000100a00 */
        /* <DEDUP_REMOVED lines=73> */
[----:B------:R0:W-:Y:S02]  /*2e7b0*/  STL.64 [R1+0x5428], R18 ;  /* 0x0054281201007387 */ /* 0x0001e40000100a00 */
[----:B---3--:R-:W-:Y:S01]  /*2e7c0*/  STL.64 [R1+0x5420], R16 ;  /* 0x0054201001007387 */ /* 0x008fe20000100a00 */
[----:B0-----:R-:W3:Y:S01]  /*2e7d0*/  LDL.64 R18, [R1+0x98] ;  /* 0x0000980001127983 */ /* 0x001ee20000100a00 */
[C---:B--2---:R-:W-:Y:S03]  /*2e7e0*/  HMMA.16816.F32.BF16 R8, R24.reuse, R14, R8 ;  /* 0x0000000e1808723c */ /* 0x044fe60000041808 */
[----:B---3--:R0:W-:Y:S04]  /*2e7f0*/  STL.64 [R1+0x54d8], R18 ;  /* 0x0054d81201007387 */ /* 0x0081e80000100a00 */
[----:B0-----:R-:W2:Y:S11]  /*2e800*/  LDL.64 R18, [R1+0xb8] ;  /* 0x0000b80001127983 */ /* 0x001eb60000100a00 */
[----:B------:R-:W-:Y:S05]  /*2e810*/  @!UPT UIADD3 URZ, URZ, URZ, URZ ;  /* 0x0000003f3f3ff290 */ /* 0x000fea000fffe03f */
[----:B------:R-:W-:Y:S02]  /*2e820*/  STL.64 [R1+0xed0], R8 ;  /* 0x000ed00801007387 */ /* 0x000fe40000100a00 */
[----:B------:R0:W-:Y:S02]  /*2e830*/  STL.64 [R1+0xed8], R10 ;  /* 0x000ed80a01007387 */ /* 0x0001e40000100a00 */
[----:B0-----:R-:W3:Y:S01]  /*2e840*/  LDL.LU.64 R10, [R1+0x54f0] ;  /* 0x0054f000010a7983 */ /* 0x001ee20000300a00 */
[----:B------:R-:W-:Y:S02]  /*2e850*/  STL.64 [R1+0x5418], R14 ;  /* 0x0054180e01007387 */ /* 0x000fe40000100a00 */
[----:B----4-:R0:W-:Y:S02]  /*2e860*/  STL.64 [R1+0x5410], R12 ;  /* 0x0054100c01007387 */ /* 0x0101e40000100a00 */
[----:B0-----:R-:W4:Y:S01]  /*2e870*/  LDL.LU R12, [R1+0x13f0] ;  /* 0x0013f000010c7983 */ /* 0x001f220000300800 */
[----:B------:R-:W4:Y:S02]  /*2e880*/  LDL.LU R13, [R1+0x13f4] ;  /* 0x0013f400010d7983 */ /* 0x000f240000300800 */
[----:B------:R-:W4:Y:S02]  /*2e890*/  LDL.LU R14, [R1+0x13f8] ;  /* 0x0013f800010e7983 */ /* 0x000f240000300800 */
[----:B------:R-:W4:Y:S01]  /*2e8a0*/  LDL.LU R15, [R1+0x13fc] ;  /* 0x0013fc00010f7983 */ /* 0x000f220000300800 */
[C---:B---3--:R-:W-:Y:S11]  /*2e8b0*/  HMMA.16816.F32.BF16 R4, R24.reuse, R10, R4 ;  /* 0x0000000a1804723c */ /* 0x048ff60000041804 */
[----:B------:R-:W-:Y:S11]  /*2e8c0*/  @!UPT UIADD3 URZ, URZ, URZ, URZ ;  /* 0x0000003f3f3ff290 */ /* 0x000ff6000fffe03f */
[----:B------:R-:W-:Y:S01]  /*2e8d0*/  @!UPT UIADD3 URZ, URZ, URZ, URZ ;  /* 0x0000003f3f3ff290 */ /* 0x000fe2000fffe03f */
[----:B------:R-:W-:Y:S01]  /*2e8e0*/  STL.64 [R1+0xef0], R4 ;  /* 0x000ef00401007387 */ /* 0x000fe20000100a00 */
[----:B------:R0:W-:Y:S03]  /*2e8f0*/  STL.64 [R1+0xef8], R6 ;  /* 0x000ef80601007387 */ /* 0x0001e60000100a00 */
[----:B0-----:R-:W3:Y:S01]  /*2e900*/  LDL.LU.64 R6, [R1+0x54e8] ;  /* 0x0054e80001067983 */ /* 0x001ee20000300a00 */
[----:B------:R-:W4:Y:S02]  /*2e910*/  LDL.LU.64 R4, [R1+0x54e0] ;  /* 0x0054e00001047983 */ /* 0x000f240000300a00 */
[----:B------:R0:W-:Y:S02]  /*2e920*/  STL [R1+0x53ec], R10 ;  /* 0x0053ec0a01007387 */ /* 0x0001e40000100800 */
[----:B------:R1:W-:Y:S01]  /*2e930*/  STL [R1+0x53e8], R11 ;  /* 0x0053e80b01007387 */ /* 0x0003e20000100800 */
[----:B------:R-:W4:Y:S01]  /*2e940*/  LDL.LU R8, [R1+0x1520] ;  /* 0x0015200001087983 */ /* 0x000f220000300800 */
[----:B------:R-:W4:Y:S03]  /*2e950*/  LDL.LU R9, [R1+0x1524] ;  /* 0x0015240001097983 */ /* 0x000f260000300800 */
[----:B0-----:R-:W4:Y:S01]  /*2e960*/  LDL.LU R10, [R1+0x1528] ;  /* 0x00152800010a7983 */ /* 0x001f220000300800 */
[----:B-1----:R-:W4:Y:S02]  /*2e970*/  LDL.LU R11, [R1+0x152c] ;  /* 0x00152c00010b7983 */ /* 0x002f240000300800 */
[----:B--2---:R-:W-:Y:S01]  /*2e980*/  IMAD.MOV.U32 R3, RZ, RZ, R19 ;  /* 0x000000ffff037224 */ /* 0x004fe200078e0013 */
[----:B---3--:R-:W-:Y:S01]  /*2e990*/  HMMA.16816.F32.BF16 R20, R24, R6, R20 ;  /* 0x000000061814723c */ /* 0x008fe20000041814 */
[----:B------:R-:W0:Y:S04]  /*2e9a0*/  LDSM.16.MT88.4 R24, [R29+0x4180] ;  /* 0x004180001d18783b */ /* 0x000e280000004200 */
[----:B------:R1:W-:Y:S01]  /*2e9b0*/  STL.64 [R1+0x53e0], R6 ;  /* 0x0053e00601007387 */ /* 0x0003e20000100a00 */
[----:B----4-:R-:W-:Y:S11]  /*2e9c0*/  STL.64 [R1+0x53d8], R4 ;  /* 0x0053d80401007387 */ /* 0x010ff60000100a00 */
[----:B------:R-:W-:Y:S06]  /*2e9d0*/  @!UPT UIADD3 URZ, URZ, URZ, URZ ;  /* 0x0000003f3f3ff290 */ /* 0x000fec000fffe03f */
[----:B------:R-:W-:Y:S01]  /*2e9e0*/  STL.64 [R1+0xee0], R20 ;  /* 0x000ee01401007387 */ /* 0x000fe20000100a00 */
[----:B------:R-:W-:Y:S02]  /*2e9f0*/  STL.64 [R1+0xee8], R22 ;  /* 0x000ee81601007387 */ /* 0x000fe40000100a00 */
[----:B------:R-:W2:Y:S04]  /*2ea00*/  LDSM.16.MT88.4 R20, [R29+0x4100] ;  /* 0x004100001d14783b */ /* 0x000ea80000004200 */
[----:B-1----:R-:W3:Y:S01]  /*2ea10*/  LDL.64 R6, [R1+0xa8] ;  /* 0x0000a80001067983 */ /* 0x002ee20000100a00 */
[----:B------:R-:W-:Y:S04]  /*2ea20*/  STL [R1+0x53f0], R29 ;  /* 0x0053f01d01007387 */ /* 0x000fe80000100800 */
[----:B0-----:R-:W-:Y:S01]  /*2ea30*/  STL.64 [R1+0x53d0], R26 ;  /* 0x0053d01a01007387 */ /* 0x001fe20000100a00 */
[----:B------:R0:W-:Y:S03]  /*2ea40*/  STL.64 [R1+0x53c8], R24 ;  /* 0x0053c81801007387 */ /* 0x0001e60000100a00 */
[----:B0-----:R-:W3:Y:S01]  /*2ea50*/  LDL.LU R24, [R1+0x1410] ;  /* 0x0014100001187983 */ /* 0x001ee20000300800 */
[----:B------:R-:W3:Y:S02]  /*2ea60*/  LDL.LU R25, [R1+0x1414] ;  /* 0x0014140001197983 */ /* 0x000ee40000300800 */
[----:B------:R-:W3:Y:S02]  /*2ea70*/  LDL.LU R26, [R1+0x1418] ;  /* 0x00141800011a7983 */ /* 0x000ee40000300800 */
[----:B------:R-:W3:Y:S01]  /*2ea80*/  LDL.LU R27, [R1+0x141c] ;  /* 0x00141c00011b7983 */ /* 0x000ee20000300800 */
[C---:B--2---:R-:W-:Y:S11]  /*2ea90*/  HMMA.16816.F32.BF16 R8, R20.reuse, R18, R8 ;  /* 0x000000121408723c */ /* 0x044ff60000041808 */
[----:B------:R-:W-:Y:S11]  /*2eaa0*/  @!UPT UIADD3 URZ, URZ, URZ, URZ ;  /* 0x0000003f3f3ff290 */ /* 0x000ff6000fffe03f */
[----:B------:R-:W-:Y:S01]  /*2eab0*/  @!UPT UIADD3 URZ, URZ, URZ, URZ ;  /* 0x0000003f3f3ff290 */ /* 0x000fe2000fffe03f */
[----:B------:R0:W-:Y:S01]  /*2eac0*/  STL.64 [R1+0x1500], R8 ;  /* 0x0015000801007387 */ /* 0x0001e20000100a00 */
[----:B------:R-:W-:Y:S02]  /*2ead0*/  STL.64 [R1+0x1508], R10 ;  /* 0x0015080a01007387 */ /* 0x000fe40000100a00 */
[----:B0-----:R-:W-:Y:S02]  /*2eae0*/  IMAD.MOV.U32 R8, RZ, RZ, R18 ;  /* 0x000000ffff087224 */ /* 0x001fe400078e0012 */
[----:B------:R-:W2:Y:S01]  /*2eaf0*/  LDL.LU.64 R18, [R1+0x54d8] ;  /* 0x0054d80001127983 */ /* 0x000ea20000300a00 */
[----:B------:R-:W-:Y:S02]  /*2eb00*/  STL [R1+0x53f8], R3 ;  /* 0x0053f80301007387 */ /* 0x000fe40000100800 */
[----:B------:R3:W-:Y:S02]  /*2eb10*/  STL [R1+0x53f4], R8 ;  /* 0x0053f40801007387 */ /* 0x0007e40000100800 */
[----:B---3--:R-:W-:Y:S01]  /*2eb20*/  HMMA.16816.F32.BF16 R8, R20, R6, R24 ;  /* 0x000000061408723c */ /* 0x008fe20000041818 */
[----:B------:R-:W-:-:S02]  /*2eb30*/  IMAD.MOV.U32 R0, RZ, RZ, R7 ;  /* 0x000000ffff007224 */ /* 0x000fc400078e0007 */
[----:B------:R-:W-:Y:S11]  /*2eb40*/  IMAD.MOV.U32 R2, RZ, RZ, R6 ;  /* 0x000000ffff027224 */ /* 0x000ff600078e0006 */
[----:B------:R-:W-:Y:S09]  /*2eb50*/  @!UPT UIADD3 URZ, URZ, URZ, URZ ;  /* 0x0000003f3f3ff290 */ /* 0x000ff2000fffe03f */
[----:B------:R-:W-:Y:S01]  /*2eb60*/  STL.64 [R1+0x14f0], R8 ;  /* 0x0014f00801007387 */ /* 0x000fe20000100a00 */
[----:B------:R2:W-:Y:S02]  /*2eb70*/  STL.64 [R1+0x14f8], R10 ;  /* 0x0014f80a01007387 */ /* 0x0005e40000100a00 */
[C---:B--2---:R-:W-:Y:S01]  /*2eb80*/  HMMA.16816.F32.BF16 R8, R20.reuse, R18, R12 ;  /* 0x000000121408723c */ /* 0x044fe2000004180c */
[----:B------:R-:W-:Y:S01]  /*2eb90*/  STL [R1+0x5400], R0 ;  /* 0x0054000001007387 */ /* 0x000fe20000100800 */
[----:B------:R-:W-:Y:S02]  /*2eba0*/  STL [R1+0x53fc], R2 ;  /* 0x0053fc0201007387 */ /* 0x000fe40000100800 */
[----:B------:R-:W-:Y:S02]  /*2ebb0*/  IMAD.MOV.U32 R5, RZ, RZ, R18 ;  /* 0x000000ffff057224 */ /* 0x000fe400078e0012 */
[----:B------:R-:W-:Y:S11]  /*2ebc0*/  IMAD.MOV.U32 R4, RZ, RZ, R19 ;  /* 0x000000ffff047224 */ /* 0x000ff600078e0013 */
[----:B------:R-:W-:Y:S06]  /*2ebd0*/  @!UPT UIADD3 URZ, URZ, URZ, URZ ;  /* 0x0000003f3f3ff290 */ /* 0x000fec000fffe03f */
[----:B------:R-:W-:Y:S01]  /*2ebe0*/  STL.64 [R1+0x14e0], R8 ;  /* 0x0014e00801007387 */ /* 0x000fe20000100a00 */
[----:B------:R-:W-:Y:S02]  /*2ebf0*/  STL.64 [R1+0x14e8], R10 ;  /* 0x0014e80a01007387 */ /* 0x000fe40000100a00 */
[----:B------:R-:W2:Y:S02]  /*2ec00*/  LDL.64 R18, [R1+0x8] ;  /* 0x0000080001127983 */ /* 0x000ea40000100a00 */
[----:B--2---:R0:W-:Y:S01]  /*2ec10*/  STL.64 [R1+0x5440], R18 ;  /* 0x0054401201007387 */ /* 0x0041e20000100a00 */
[----:B------:R-:W2:Y:S02]  /*2ec20*/  LDL.LU R12, [R1+0x11a0] ;  /* 0x0011a000010c7983 */ /* 0x000ea40000300800 */
[----:B------:R-:W2:Y:S02]  /*2ec30*/  LDL.LU R13, [R1+0x11a4] ;  /* 0x0011a400010d7983 */ /* 0x000ea40000300800 */
[----:B------:R-:W3:Y:S01]  /*2ec40*/  LDL.LU R14, [R1+0x11a8] ;  /* 0x0011a800010e7983 */ /* 0x000ee20000300800 */
[----:B------:R-:W3:Y:S04]  /*2ec50*/  LDL.LU R15, [R1+0x11ac] ;  /* 0x0011ac00010f7983 */ /* 0x000ee80000300800 */
[----:B0-----:R-:W4:Y:S04]  /*2ec60*/  LDL.64 R18, [R1+0x18] ;  /* 0x0000180001127983 */ /* 0x001f280000100a00 */
[----:B----4-:R0:W-:Y:S04]  /*2ec70*/  STL.64 [R1+0x5458], R18 ;  /* 0x0054581201007387 */ /* 0x0101e80000100a00 */
[----:B0-----:R-:W4:Y:S04]  /*2ec80*/  LDL.64 R18, [R1+0x28] ;  /* 0x0000280001127983 */ /* 0x001f280000100a00 */
[----:B----4-:R-:W-:Y:S01]  /*2ec90*/  STL.64 [R1+0x5470], R18 ;  /* 0x0054701201007387 */ /* 0x010fe20000100a00 */
[----:B---3--:R-:W-:Y:S02]  /*2eca0*/  STL.64 [R1+0x5438], R14 ;  /* 0x0054380e01007387 */ /* 0x008fe40000100a00 */
[----:B--2---:R0:W-:Y:S02]  /*2ecb0*/  STL.64 [R1+0x5430], R12 ;  /* 0x0054300c01007387 */ /* 0x0041e40000100a00 */
[----:B0-----:R-:W2:Y:S01]  /*2ecc0*/  LDL.LU R12, [R1+0x1210] ;  /* 0x00121000010c7983 */ /* 0x001ea20000300800 */
[----:B------:R-:W2:Y:S02]  /*2ecd0*/  LDL.LU R13, [R1+0x1214] ;  /* 0x00121400010d7983 */ /* 0x000ea40000300800 */
[----:B------:R-:W3:Y:S02]  /*2ece0*/  LDL.LU R14, [R1+0x1218] ;  /* 0x00121800010e7983 */ /* 0x000ee40000300800 */
[----:B------:R-:W3:Y:S01]  /*2ecf0*/  LDL.LU R15, [R1+0x121c] ;  /* 0x00121c00010f7983 */ /* 0x000ee20000300800 */
[----:B------:R-:W4:Y:S04]  /*2ed00*/  LDL.64 R18, [R1+0x38] ;  /* 0x0000380001127983 */ /* 0x000f280000100a00 */
        /* <DEDUP_REMOVED lines=19> */
[----:B------:R-:W4:Y:S01]  /*2ee40*/  LDL.64 R18, [R1+0x88] ;  /* 0x0000880001127983 */ /* 0x000f220000100a00 */
[----:B------:R-:W4:Y:S02]  /*2ee50*/  LDL.LU R24, [R1+0x13a0] ;  /* 0x0013a00001187983 */ /* 0x000f240000300800 */
[----:B------:R-:W4:Y:S02]  /*2ee60*/  LDL.LU R25, [R1+0x13a4] ;  /* 0x0013a40001197983 */ /* 0x000f240000300800 */
[----:B------:R-:W4:Y:S01]  /*2ee70*/  LDL.LU R26, [R1+0x13a8] ;  /* 0x0013a800011a7983 */ /* 0x000f220000300800 */
[----:B------:R-:W4:Y:S01]  /*2ee80*/  LDL.LU R27, [R1+0x13ac] ;  /* 0x0013ac00011b7983 */ /* 0x000f220000300800 */
[----:B------:R-:W4:Y:S03]  /*2ee90*/  LDL.64 R10, [R1+0x78] ;  /* 0x00007800010a7983 */ /* 0x000f260000100a00 */
[----:B---3--:R-:W-:Y:S01]  /*2eea0*/  STL.64 [R1+0x5480], R14 ;  /* 0x0054800e01007387 */ /* 0x008fe20000100a00 */
[----:B--2---:R0:W-:Y:S03]  /*2eeb0*/  STL.64 [R1+0x5478], R12 ;  /* 0x0054780c01007387 */ /* 0x0041e60000100a00 */
        /* <DEDUP_REMOVED lines=24> */
[----:B0-----:R-:W4:Y:S01]  /*2f040*/  LDL.LU R4, [R1+0x13d0] ;  /* 0x0013d00001047983 */ /* 0x001f220000300800 */
[----:B-1----:R-:W4:Y:S02]  /*2f050*/  LDL.LU R5, [R1+0x13d4] ;  /* 0x0013d40001057983 */ /* 0x002f240000300800 */
[----:B------:R-:W4:Y:S02]  /*2f060*/  LDL.LU R6, [R1+0x13d8] ;  /* 0x0013d80001067983 */ /* 0x000f240000300800 */
[----:B------:R-:W4:Y:S02]  /*2f070*/  LDL.LU R7, [R1+0x13dc] ;  /* 0x0013dc0001077983 */ /* 0x000f240000300800 */
[C---:B----4-:R-:W-:Y:S11]  /*2f080*/  HMMA.16816.F32.BF16 R4, R20.reuse, R18, R4 ;  /* 0x000000121404723c */ /* 0x050ff60000041804 */
[----:B------:R-:W-:Y:S11]  /*2f090*/  @!UPT UIADD3 URZ, URZ, URZ, URZ ;  /* 0x0000003f3f3ff290 */ /* 0x000ff6000fffe03f */
[----:B------:R-:W-:Y:S01]  /*2f0a0*/  @!UPT UIADD3 URZ, URZ, URZ, URZ ;  /* 0x0000003f3f3ff290 */ /* 0x000fe2000fffe03f */
[----:B------:R-:W-:Y:S01]  /*2f0b0*/  STL.64 [R1+0x14d0], R4 ;  /* 0x0014d00401007387 */ /* 0x000fe20000100a00 */
[----:B------:R0:W-:Y:S02]  /*2f0c0*/  STL.64 [R1+0x14d8], R6 ;  /* 0x0014d80601007387 */ /* 0x0001e40000100a00 */
[----:B0-----:R-:W-:Y:S02]  /*2f0d0*/  IMAD.MOV.U32 R7, RZ, RZ, R18 ;  /* 0x000000ffff077224 */ /* 0x001fe400078e0012 */
[----:B------:R-:W-:Y:S02]  /*2f0e0*/  IMAD.MOV.U32 R6, RZ, RZ, R19 ;  /* 0x000000ffff067224 */ /* 0x000fe400078e0013 */
[----:B------:R-:W2:Y:S01]  /*2f0f0*/  LDL.LU.64 R18, [R1+0x54d0] ;  /* 0x0054d00001127983 */ /* 0x000ea20000300a00 */
[C---:B------:R-:W-:Y:S01]  /*2f100*/  HMMA.16816.F32.BF16 R24, R20.reuse, R10, R24 ;  /* 0x0000000a1418723c */ /* 0x040fe20000041818 */
[----:B------:R-:W-:Y:S11]  /*2f110*/  STL [R1+0x540c], R7 ;  /* 0x00540c0701007387 */ /* 0x000ff60000100800 */
[----:B------:R-:W-:Y:S11]  /*2f120*/  @!UPT UIADD3 URZ, URZ, URZ, URZ ;  /* 0x0000003f3f3ff290 */ /* 0x000ff6000fffe03f */
[----:B------:R-:W-:Y:S01]  /*2f130*/  STL.64 [R1+0x14c0], R24 ;  /* 0x0014c01801007387 */ /* 0x000fe20000100a00 */
[----:B------:R0:W-:Y:S01]  /*2f140*/  STL.64 [R1+0x14c8], R26 ;  /* 0x0014c81a01007387 */ /* 0x0001e20000100a00 */
[C---:B--2---:R-:W-:Y:S01]  /*2f150*/  HMMA.16816.F32.BF16 R12, R20.reuse, R18, R12 ;  /* 0x00000012140c723c */ /* 0x044fe2000004180c */
[----:B0-----:R-:W-:Y:S02]  /*2f160*/  IMAD.MOV.U32 R26, RZ, RZ, R18 ;  /* 0x000000ffff1a7224 */ /* 0x001fe400078e0012 */
        /* <DEDUP_REMOVED lines=16> */
[----:B------:R-:W-:Y:S02]  /*2f270*/  IMAD.MOV.U32 R24, RZ, RZ, R10 ;  /* 0x000000ffff187224 */ /* 0x000fe400078e000a */
[----:B------:R-:W-:Y:S01]  /*2f280*/  IMAD.MOV.U32 R9, RZ, RZ, R11 ;  /* 0x000000ffff097224 */ /* 0x000fe200078e000b */
        /* <DEDUP_REMOVED lines=142> */
[----:B------:R3:W-:Y:S02]  /*2fb70*/  STL.64 [R1+0x5388], R18 ;  /* 0x0053881201007387 */ /* 0x0007e40000100a00 */
[----:B---3--:R-:W-:Y:S02]  /*2fb80*/  IMAD.MOV.U32 R18, RZ, RZ, R5 ;  /* 0x000000ffff127224 */ /* 0x008fe400078e0005 */
[----:B------:R-:W-:Y:S01]  /*2fb90*/  IMAD.MOV.U32 R19, RZ, RZ, R4 ;  /* 0x000000ffff137224 */ /* 0x000fe200078e0004 */
[----:B----4-:R-:W-:Y:S01]  /*2fba0*/  STL.64 [R1+0x5350], R14 ;  /* 0x0053500e01007387 */ /* 0x010fe20000100a00 */
[----:B--2---:R0:W-:Y:S03]  /*2fbb0*/  STL.64 [R1+0x5348], R12 ;  /* 0x0053480c01007387 */ /* 0x0041e60000100a00 */
[----:B0-----:R-:W2:Y:S01]  /*2fbc0*/  LDL.LU R12, [R1+0x1000] ;  /* 0x00100000010c7983 */ /* 0x001ea20000300800 */
[----:B------:R-:W2:Y:S02]  /*2fbd0*/  LDL.LU R13, [R1+0x1004] ;  /* 0x00100400010d7983 */ /* 0x000ea40000300800 */
[----:B------:R-:W3:Y:S02]  /*2fbe0*/  LDL.LU R14, [R1+0x1008] ;  /* 0x00100800010e7983 */ /* 0x000ee40000300800 */
[----:B------:R-:W3:Y:S01]  /*2fbf0*/  LDL.LU R15, [R1+0x100c] ;  /* 0x00100c00010f7983 */ /* 0x000ee20000300800 */
[----:B------:R0:W-:Y:S01]  /*2fc00*/  STL.64 [R1+0x53a0], R18 ;  /* 0x0053a01201007387 */ /* 0x0001e20000100a00 */
[----:B------:R-:W4:Y:S02]  /*2fc10*/  LDL.LU R16, [R1+0x10a0] ;  /* 0x0010a00001107983 */ /* 0x000f240000300800 */
[----:B------:R-:W4:Y:S01]  /*2fc20*/  LDL.LU R17, [R1+0x10a4] ;  /* 0x0010a40001117983 */ /* 0x000f220000300800 */
[----:B0-----:R-:W2:Y:S01]  /*2fc30*/  LDL.LU R18, [R1+0x10a8] ;  /* 0x0010a80001127983 */ /* 0x001ea20000300800 */
[----:B------:R-:W2:Y:S02]  /*2fc40*/  LDL.LU R19, [R1+0x10ac] ;  /* 0x0010ac0001137983 */ /* 0x000ea40000300800 */
[----:B------:R-:W3:Y:S02]  /*2fc50*/  LDL.LU R4, [R1+0x1140] ;  /* 0x0011400001047983 */ /* 0x000ee40000300800 */
[----:B------:R-:W3:Y:S01]  /*2fc60*/  LDL.LU R5, [R1+0x1144] ;  /* 0x0011440001057983 */ /* 0x000ee20000300800 */
[----:B------:R-:W3:Y:S01]  /*2fc70*/  LDL.LU R6, [R1+0x1148] ;  /* 0x0011480001067983 */ /* 0x000ee20000300800 */
[----:B------:R-:W3:Y:S03]  /*2fc80*/  LDL.LU R7, [R1+0x114c] ;  /* 0x00114c0001077983 */ /* 0x000ee60000300800 */
[----:B--2---:R-:W-:Y:S01]  /*2fc90*/  STL.64 [R1+0x53b0], R18 ;  /* 0x0053b01201007387 */ /* 0x004fe20000100a00 */
[----:B----4-:R-:W-:Y:S02]  /*2fca0*/  STL.64 [R1+0x53a8], R16 ;  /* 0x0053a81001007387 */ /* 0x010fe40000100a00 */
[----:B------:R-:W2:Y:S02]  /*2fcb0*/  LDL.LU R24, [R1+0x1100] ;  /* 0x0011000001187983 */ /* 0x000ea40000300800 */
[----:B------:R-:W2:Y:S01]  /*2fcc0*/  LDL.LU R25, [R1+0x1104] ;  /* 0x0011040001197983 */ /* 0x000ea20000300800 */
[----:B------:R-:W2:Y:S01]  /*2fcd0*/  LDL.LU R26, [R1+0x1108] ;  /* 0x00110800011a7983 */ /* 0x000ea20000300800 */
[----:B------:R-:W2:Y:S02]  /*2fce0*/  LDL.LU R27, [R1+0x110c] ;  /* 0x00110c00011b7983 */ /* 0x000ea40000300800 */
[----:B---3--:R-:W-:Y:S02]  /*2fcf0*/  STL.64 [R1+0x5368], R14 ;  /* 0x0053680e01007387 */ /* 0x008fe40000100a00 */
[----:B------:R0:W-:Y:S02]  /*2fd00*/  STL.64 [R1+0x5360], R12 ;  /* 0x0053600c01007387 */ /* 0x0001e40000100a00 */
[----:B0-----:R-:W3:Y:S01]  /*2fd10*/  LDL.LU R12, [R1+0x1030] ;  /* 0x00103000010c7983 */ /* 0x001ee20000300800 */
[----:B------:R-:W3:Y:S02]  /*2fd20*/  LDL.LU R13, [R1+0x1034] ;  /* 0x00103400010d7983 */ /* 0x000ee40000300800 */
[----:B------:R-:W4:Y:S02]  /*2fd30*/  LDL.LU R14, [R1+0x1038] ;  /* 0x00103800010e7983 */ /* 0x000f240000300800 */
[----:B------:R-:W4:Y:S02]  /*2fd40*/  LDL.LU R15, [R1+0x103c] ;  /* 0x00103c00010f7983 */ /* 0x000f240000300800 */
[----:B----4-:R-:W-:Y:S01]  /*2fd50*/  STL.64 [R1+0x5380], R14 ;  /* 0x0053800e01007387 */ /* 0x010fe20000100a00 */
[----:B---3--:R0:W-:Y:S03]  /*2fd60*/  STL.64 [R1+0x5378], R12 ;  /* 0x0053780c01007387 */ /* 0x0081e60000100a00 */
[----:B0-----:R-:W3:Y:S01]  /*2fd70*/  LDL.LU R12, [R1+0x1060] ;  /* 0x00106000010c7983 */ /* 0x001ee20000300800 */
[----:B------:R-:W3:Y:S02]  /*2fd80*/  LDL.LU R13, [R1+0x1064] ;  /* 0x00106400010d7983 */ /* 0x000ee40000300800 */
[----:B------:R-:W4:Y:S02]  /*2fd90*/  LDL.LU R14, [R1+0x1068] ;  /* 0x00106800010e7983 */ /* 0x000f240000300800 */
[----:B------:R-:W4:Y:S01]  /*2fda0*/  LDL.LU R15, [R1+0x106c] ;  /* 0x00106c00010f7983 */ /* 0x000f220000300800 */
[----:B------:R-:W-:Y:S01]  /*2fdb0*/  HMMA.16816.F32.BF16 R4, R20, R10, R4 ;  /* 0x0000000a1404723c */ /* 0x000fe20000041804 */
[----:B----4-:R-:W-:Y:S01]  /*2fdc0*/  STL.64 [R1+0x5398], R14 ;  /* 0x0053980e01007387 */ /* 0x010fe20000100a00 */
[----:B---3--:R0:W-:Y:S03]  /*2fdd0*/  STL.64 [R1+0x5390], R12 ;  /* 0x0053900c01007387 */ /* 0x0081e60000100a00 */
        /* <DEDUP_REMOVED lines=8> */
[----:B------:R-:W3:Y:S02]  /*2fe60*/  LDL.LU R14, [R1+0x10d8] ;  /* 0x0010d800010e7983 */ /* 0x000ee40000300800 */
[----:B------:R-:W3:Y:S02]  /*2fe70*/  LDL.LU R15, [R1+0x10dc] ;  /* 0x0010dc00010f7983 */ /* 0x000ee40000300800 */
[----:B------:R-:W-:Y:S01]  /*2fe80*/  STL.64 [R1+0x1420], R4 ;  /* 0x0014200401007387 */ /* 0x000fe20000100a00 */
[----:B------:R0:W-:Y:S03]  /*2fe90*/  STL.64 [R1+0x1428], R6 ;  /* 0x0014280601007387 */ /* 0x0001e60000100a00 */
[----:B0-----:R-:W2:Y:S01]  /*2fea0*/  LDL.LU.64 R6, [R1+0x53e0] ;  /* 0x0053e00001067983 */ /* 0x001ea20000300a00 */
[----:B------:R-:W4:Y:S02]  /*2feb0*/  LDL.LU.64 R4, [R1+0x53d8] ;  /* 0x0053d80001047983 */ /* 0x000f240000300a00 */
[----:B------:R-:W-:-:S02]  /*2fec0*/  IMAD.MOV.U32 R18, RZ, RZ, R8 ;  /* 0x000000ffff127224 */ /* 0x000fc400078e0008 */
[----:B------:R0:W-:Y:S01]  /*2fed0*/  STL.64 [R1+0x5290], R10 ;  /* 0x0052900a01007387 */ /* 0x0001e20000100a00 */
[----:B------:R-:W3:Y:S01]  /*2fee0*/  LDL.LU R8, [R1+0xdd0] ;  /* 0x000dd00001087983 */ /* 0x000ee20000300800 */
[----:B------:R-:W3:Y:S03]  /*2fef0*/  LDL.LU R9, [R1+0xdd4] ;  /* 0x000dd40001097983 */ /* 0x000ee60000300800 */
[----:B0-----:R-:W3:Y:S01]  /*2ff00*/  LDL.LU R10, [R1+0xdd8] ;  /* 0x000dd800010a7983 */ /* 0x001ee20000300800 */
[----:B------:R-:W3:Y:S01]  /*2ff10*/  LDL.LU R11, [R1+0xddc] ;  /* 0x000ddc00010b7983 */ /* 0x000ee20000300800 */
[----:B--2---:R-:W-:Y:S02]  /*2ff20*/  HMMA.16816.F32.BF16 R20, R20, R6, R24 ;  /* 0x000000061414723c */ /* 0x004fe40000041818 */
[----:B------:R-:W3:Y:S01]  /*2ff30*/  LDL.LU.64 R26, [R1+0x53d0] ;  /* 0x0053d000011a7983 */ /* 0x000ee20000300a00 */
[----:B------:R-:W3:Y:S02]  /*2ff40*/  LDL.LU.64 R24, [R1+0x53c8] ;  /* 0x0053c80001187983 */ /* 0x000ee40000300a00 */
[----:B------:R-:W-:Y:S11]  /*2ff50*/  IMAD.MOV.U32 R19, RZ, RZ, R3 ;  /* 0x000000ffff137224 */ /* 0x000ff600078e0003 */
[----:B------:R-:W-:Y:S07]  /*2ff60*/  @!UPT UIADD3 URZ, URZ, URZ, URZ ;  /* 0x0000003f3f3ff290 */ /* 0x000fee000fffe03f */
[----:B------:R-:W-:Y:S01]  /*2ff70*/  STL.64 [R1+0x1220], R20 ;  /* 0x0012201401007387 */ /* 0x000fe20000100a00 */
[----:B------:R-:W-:Y:S02]  /*2ff80*/  STL.64 [R1+0x1228], R22 ;  /* 0x0012281601007387 */ /* 0x000fe40000100a00 */
[----:B------:R-:W-:Y:S02]  /*2ff90*/  STL.64 [R1+0x5288], R6 ;  /* 0x0052880601007387 */ /* 0x000fe40000100a00 */
[----:B----4-:R0:W-:Y:S02]  /*2ffa0*/  STL.64 [R1+0x5280], R4 ;  /* 0x0052800401007387 */ /* 0x0101e40000100a00 */
[----:B0-----:R-:W2:Y:S01]  /*2ffb0*/  LDL.LU R4, [R1+0xdc0] ;  /* 0x000dc00001047983 */ /* 0x001ea20000300800 */
[----:B------:R-:W2:Y:S02]  /*2ffc0*/  LDL.LU R5, [R1+0xdc4] ;  /* 0x000dc40001057983 */ /* 0x000ea40000300800 */
[----:B------:R-:W2:Y:S02]  /*2ffd0*/  LDL.LU R6, [R1+0xdc8] ;  /* 0x000dc80001067983 */ /* 0x000ea40000300800 */
[----:B------:R-:W2:Y:S01]  /*2ffe0*/  LDL.LU R7, [R1+0xdcc] ;  /* 0x000dcc0001077983 */ /* 0x000ea20000300800 */
[----:B---3--:R-:W-:Y:S01]  /*2fff0*/  HMMA.16816.F32.BF16 R16, R24, R18, R12 ;  /* 0x000000121810723c */ /* 0x008fe2000004180c */
[----:B------:R-:W3:Y:S01]  /*30000*/  LDL.LU.64 R14, [R1+0x53c0] ;  /* 0x0053c000010e7983 */ /* 0x000ee20000300a00 */
[----:B------:R-:W3:Y:S11]  /*30010*/  LDL.LU.64 R12, [R1+0x53b8] ;  /* 0x0053b800010c7983 */ /* 0x000ef60000300a00 */
        /* <DEDUP_REMOVED lines=8> */
[----:B------:R-:W3:Y:S11]  /*300a0*/  LDL.LU.64 R18, [R1+0x53a0] ;  /* 0x0053a00001127983 */ /* 0x000ef60000300a00 */
[----:B------:R-:W-:Y:S11]  /*300b0*/  @!UPT UIADD3 URZ, URZ, URZ, URZ ;  /* 0x0000003f3f3ff290 */ /* 0x000ff6000fffe03f */
[----:B------:R0:W-:Y:S01]  /*300c0*/  STL.64 [R1+0x1200], R20 ;  /* 0x0012001401007387 */ /* 0x0001e20000100a00 */
[----:B------:R1:W-:Y:S03]  /*300d0*/  STL.64 [R1+0x1208], R22 ;  /* 0x0012081601007387 */ /* 0x0003e60000100a00 */
[----:B0-----:R-:W4:Y:S01]  /*300e0*/  LDL.LU R20, [R1+0xd80] ;  /* 0x000d800001147983 */ /* 0x001f220000300800 */
[----:B------:R-:W4:Y:S02]  /*300f0*/  LDL.LU R21, [R1+0xd84] ;  /* 0x000d840001157983 */ /* 0x000f240000300800 */
[----:B-1----:R-:W4:Y:S02]  /*30100*/  LDL.LU R22, [R1+0xd88] ;  /* 0x000d880001167983 */ /* 0x002f240000300800 */
[----:B------:R-:W4:Y:S01]  /*30110*/  LDL.LU R23, [R1+0xd8c] ;  /* 0x000d8c0001177983 */ /* 0x000f220000300800 */
[C---:B---3--:R-:W-:Y:S01]  /*30120*/  HMMA.16816.F32.BF16 R16, R24.reuse, R18, R12 ;  /* 0x000000121810723c */ /* 0x048fe2000004180c */
[----:B------:R-:W3:Y:S01]  /*30130*/  LDL.LU.64 R14, [R1+0x5398] ;  /* 0x00539800010e7983 */ /* 0x000ee20000300a00 */
[----:B------:R-:W3:Y:S11]  /*30140*/  LDL.LU.64 R12, [R1+0x5390] ;  /* 0x00539000010c7983 */ /* 0x000ef60000300a00 */
[----:B------:R-:W-:Y:S10]  /*30150*/  @!UPT UIADD3 URZ, URZ, URZ, URZ ;  /* 0x0000003f3f3ff290 */ /* 0x000ff4000fffe03f */
[----:B------:R-:W-:Y:S01]  /*30160*/  STL.64 [R1+0x11f0], R16 ;  /* 0x0011f01001007387 */ /* 0x000fe20000100a00 */
[----:B------:R0:W-:Y:S03]  /*30170*/  STL.64 [R1+0x11f8], R18 ;  /* 0x0011f81201007387 */ /* 0x0001e60000100a00 */
[----:B0-----:R-:W3:Y:S02]  /*30180*/  LDL.LU.64 R18, [R1+0x5388] ;  /* 0x0053880001127983 */ /* 0x001ee40000300a00 */
[C---:B---3--:R-:W-:Y:S02]  /*30190*/  HMMA.16816.F32.BF16 R16, R24.reuse, R18, R12 ;  /* 0x000000121810723c */ /* 0x048fe4000004180c */
[----:B------:R-:W3:Y:S01]  /*301a0*/  LDL.LU.64 R14, [R1+0x5380] ;  /* 0x00538000010e7983 */ /* 0x000ee20000300a00 */
[----:B------:R-:W3:Y:S11]  /*301b0*/  LDL.LU.64 R12, [R1+0x5378] ;  /* 0x00537800010c7983 */ /* 0x000ef60000300a00 */
[----:B------:R-:W-:Y:S09]  /*301c0*/  @!UPT UIADD3 URZ, URZ, URZ, URZ ;  /* 0x0000003f3f3ff290 */ /* 0x000ff2000fffe03f */
        /* <DEDUP_REMOVED lines=58> */
[----:B0-----:R-:W3:Y:S01]  /*30570*/  LDL.LU.64 R18, [R1+0x52b0] ;  /* 0x0052b00001127983 */ /* 0x001ee20000300a00 */
[----:B------:R-:W2:Y:S01]  /*30580*/  LDL.LU.64 R16, [R1+0x52a8] ;  /* 0x0052a80001107983 */ /* 0x000ea20000300a00 */
[C---:B---3--:R-:W-:Y:S11]  /*30590*/  HMMA.16816.F32.BF16 R12, R24.reuse, R18, R12 ;  /* 0x00000012180c723c */ /* 0x048ff6000004180c */
[----:B------:R-:W-:Y:S11]  /*305a0*/  @!UPT UIADD3 URZ, URZ, URZ, URZ ;  /* 0x0000003f3f3ff290 */ /* 0x000ff6000fffe03f */
[----:B------:R-:W-:Y:S01]  /*305b0*/  @!UPT UIADD3 URZ, URZ, URZ, URZ ;  /* 0x0000003f3f3ff290 */ /* 0x000fe2000fffe03f */
[----:B------:R-:W-:Y:S01]  /*305c0*/  STL.64 [R1+0x1150], R12 ;  /* 0x0011500c01007387 */ /* 0x000fe20000100a00 */
[----:B------:R0:W-:Y:S03]  /*305d0*/  STL.64 [R1+0x1158], R14 ;  /* 0x0011580e01007387 */ /* 0x0001e60000100a00 */
[----:B0-----:R-:W3:Y:S01]  /*305e0*/  LDL.LU.64 R14, [R1+0x52a0] ;  /* 0x0052a000010e7983 */ /* 0x001ee20000300a00 */
[----:B------:R-:W4:Y:S02]  /*305f0*/  LDL.LU.64 R12, [R1+0x5298] ;  /* 0x00529800010c7983 */ /* 0x000f240000300a00 */
[----:B------:R0:W-:Y:S02]  /*30600*/  STL.64 [R1+0x51c8], R18 ;  /* 0x0051c81201007387 */ /* 0x0001e40000100a00 */
[----:B--2---:R-:W-:Y:S01]  /*30610*/  STL.64 [R1+0x51c0], R16 ;  /* 0x0051c01001007387 */ /* 0x004fe20000100a00 */
[----:B0-----:R-:W2:Y:S01]  /*30620*/  LDL.64 R18, [R1+0x98] ;  /* 0x0000980001127983 */ /* 0x001ea20000100a00 */
[C---:B---3--:R-:W-:Y:S03]  /*30630*/  HMMA.16816.F32.BF16 R8, R24.reuse, R14, R8 ;  /* 0x0000000e1808723c */ /* 0x048fe60000041808 */
[----:B--2---:R0:W-:Y:S04]  /*30640*/  STL.64 [R1+0x5278], R18 ;  /* 0x0052781201007387 */ /* 0x0041e80000100a00 */
        /* <DEDUP_REMOVED lines=502> */
[----:B------:R-:W2:Y:S02]  /*325b0*/  LDL.LU.64 R4, [R1+0x5020] ;  /* 0x0050200001047983 */ /* 0x000ea40000300a00 */
[----:B------:R0:W-:Y:S02]  /*325c0*/  STL [R1+0x4f2c], R10 ;  /* 0x004f2c0a01007387 */ /* 0x0001e40000100800 */
[----:B------:R1:W-:Y:S01]  /*325d0*/  STL [R1+0x4f28], R11 ;  /* 0x004f280b01007387 */ /* 0x0003e20000100800 */
[----:B------:R-:W4:Y:S01]  /*325e0*/  LDL.LU R8, [R1+0xb20] ;  /* 0x000b200001087983 */ /* 0x000f220000300800 */
[----:B------:R-:W4:Y:S03]  /*325f0*/  LDL.LU R9, [R1+0xb24] ;  /* 0x000b240001097983 */ /* 0x000f260000300800 */
[----:B0-----:R-:W4:Y:S01]  /*32600*/  LDL.LU R10, [R1+0xb28] ;  /* 0x000b2800010a7983 */ /* 0x001f220000300800 */
[----:B-1----:R-:W4:Y:S01]  /*32610*/  LDL.LU R11, [R1+0xb2c] ;  /* 0x000b2c00010b7983 */ /* 0x002f220000300800 */
[----:B---3--:R-:W-:Y:S02]  /*32620*/  HMMA.16816.F32.BF16 R20, R24, R6, R20 ;  /* 0x000000061814723c */ /* 0x008fe40000041814 */
[----:B------:R-:W0:Y:S04]  /*32630*/  LDSM.16.MT88.4 R24, [R29+0x4380] ;  /* 0x004380001d18783b */ /* 0x000e280000004200 */
[----:B------:R1:W-:Y:S01]  /*32640*/  STL.64 [R1+0x4f20], R6 ;  /* 0x004f200601007387 */ /* 0x0003e20000100a00 */
[----:B--2---:R-:W-:Y:S11]  /*32650*/  STL.64 [R1+0x4f18], R4 ;  /* 0x004f180401007387 */ /* 0x004ff60000100a00 */
[----:B------:R-:W-:Y:S05]  /*32660*/  @!UPT UIADD3 URZ, URZ, URZ, URZ ;  /* 0x0000003f3f3ff290 */ /* 0x000fea000fffe03f */
[----:B------:R-:W-:Y:S01]  /*32670*/  STL.64 [R1+0xd50], R20 ;  /* 0x000d501401007387 */ /* 0x000fe20000100a00 */
[----:B------:R-:W-:Y:S02]  /*32680*/  STL.64 [R1+0xd58], R22 ;  /* 0x000d581601007387 */ /* 0x000fe40000100a00 */
[----:B-1----:R-:W2:Y:S02]  /*32690*/  LDL.64 R6, [R1+0xa8] ;  /* 0x0000a80001067983 */ /* 0x002ea40000100a00 */
[----:B------:R-:W4:Y:S01]  /*326a0*/  LDSM.16.MT88.4 R20, [R29+0x4300] ;  /* 0x004300001d14783b */ /* 0x000f220000004200 */
[----:B0-----:R-:W-:Y:S03]  /*326b0*/  STL.64 [R1+0x4f10], R26 ;  /* 0x004f101a01007387 */ /* 0x001fe60000100a00 */
[----:B------:R0:W-:Y:S02]  /*326c0*/  STL.64 [R1+0x4f08], R24 ;  /* 0x004f081801007387 */ /* 0x0001e40000100a00 */
[----:B0-----:R-:W3:Y:S01]  /*326d0*/  LDL.LU R24, [R1+0xb00] ;  /* 0x000b000001187983 */ /* 0x001ee20000300800 */
[----:B------:R-:W3:Y:S02]  /*326e0*/  LDL.LU R25, [R1+0xb04] ;  /* 0x000b040001197983 */ /* 0x000ee40000300800 */
[----:B------:R-:W3:Y:S02]  /*326f0*/  LDL.LU R26, [R1+0xb08] ;  /* 0x000b0800011a7983 */ /* 0x000ee40000300800 */
[----:B------:R-:W3:Y:S01]  /*32700*/  LDL.LU R27, [R1+0xb0c] ;  /* 0x000b0c00011b7983 */ /* 0x000ee20000300800 */
[----:B----4-:R-:W-:Y:S01]  /*32710*/  HMMA.16816.F32.BF16 R8, R20, R18, R8 ;  /* 0x000000121408723c */ /* 0x010fe20000041808 */
[----:B------:R-:W-:Y:S11]  /*32720*/  STL [R1+0x45b8], R29 ;  /* 0x0045b81d01007387 */ /* 0x000ff60000100800 */
[----:B------:R-:W-:Y:S11]  /*32730*/  @!UPT UIADD3 URZ, URZ, URZ, URZ ;  /* 0x0000003f3f3ff290 */ /* 0x000ff6000fffe03f */
[----:B------:R0:W-:Y:S01]  /*32740*/  STL.64 [R1+0x1320], R8 ;  /* 0x0013200801007387 */ /* 0x0001e20000100a00 */
[----:B------:R-:W-:Y:S02]  /*32750*/  STL.64 [R1+0x1328], R10 ;  /* 0x0013280a01007387 */ /* 0x000fe40000100a00 */
[----:B0-----:R-:W-:Y:S02]  /*32760*/  IMAD.MOV.U32 R8, RZ, RZ, R19 ;  /* 0x000000ffff087224 */ /* 0x001fe400078e0013 */
[----:B------:R-:W-:Y:S02]  /*32770*/  IMAD.MOV.U32 R9, RZ, RZ, R18 ;  /* 0x000000ffff097224 */ /* 0x000fe400078e0012 */
[----:B------:R-:W4:Y:S01]  /*32780*/  LDL.LU.64 R18, [R1+0x5018] ;  /* 0x0050180001127983 */ /* 0x000f220000300a00 */
[----:B------:R-:W-:Y:S02]  /*32790*/  STL [R1+0x4f34], R8 ;  /* 0x004f340801007387 */ /* 0x000fe40000100800 */
[----:B------:R3:W-:Y:S02]  /*327a0*/  STL [R1+0x4f30], R9 ;  /* 0x004f300901007387 */ /* 0x0007e40000100800 */
[----:B--2---:R-:W-:-:S02]  /*327b0*/  IMAD.MOV.U32 R2, RZ, RZ, R7 ;  /* 0x000000ffff027224 */ /* 0x004fc400078e0007 */
[----:B------:R-:W-:Y:S01]  /*327c0*/  IMAD.MOV.U32 R3, RZ, RZ, R6 ;  /* 0x000000ffff037224 */ /* 0x000fe200078e0006 */
[C---:B---3--:R-:W-:Y:S11]  /*327d0*/  HMMA.16816.F32.BF16 R8, R20.reuse, R6, R24 ;  /* 0x000000061408723c */ /* 0x048ff60000041818 */
[----:B------:R-:W-:Y:S11]  /*327e0*/  @!UPT UIADD3 URZ, URZ, URZ, URZ ;  /* 0x0000003f3f3ff290 */ /* 0x000ff6000fffe03f */
[----:B------:R-:W-:Y:S01]  /*327f0*/  @!UPT UIADD3 URZ, URZ, URZ, URZ ;  /* 0x0000003f3f3ff290 */ /* 0x000fe2000fffe03f */
[----:B------:R-:W-:Y:S01]  /*32800*/  STL.64 [R1+0x1310], R8 ;  /* 0x0013100801007387 */ /* 0x000fe20000100a00 */
[----:B------:R4:W-:Y:S02]  /*32810*/  STL.64 [R1+0x1318], R10 ;  /* 0x0013180a01007387 */ /* 0x0009e40000100a00 */
[----:B------:R-:W-:Y:S02]  /*32820*/  STL [R1+0x4f3c], R2 ;  /* 0x004f3c0201007387 */ /* 0x000fe40000100800 */
[----:B------:R-:W-:Y:S01]  /*32830*/  STL [R1+0x4f38], R3 ;  /* 0x004f380301007387 */ /* 0x000fe20000100800 */
[----:B------:R-:W2:Y:S01]  /*32840*/  LDL R0, [R1+0x1620] ;  /* 0x0016200001007983 */ /* 0x000ea20000100800 */
[C---:B----4-:R-:W-:Y:S01]  /*32850*/  HMMA.16816.F32.BF16 R8, R20.reuse, R18, R12 ;  /* 0x000000121408723c */ /* 0x050fe2000004180c */
[----:B------:R-:W-:Y:S02]  /*32860*/  IMAD.MOV.U32 R5, RZ, RZ, R18 ;  /* 0x000000ffff057224 */ /* 0x000fe400078e0012 */
[----:B------:R-:W-:Y:S01]  /*32870*/  IMAD.MOV.U32 R4, RZ, RZ, R19 ;  /* 0x000000ffff047224 */ /* 0x000fe200078e0013 */
[----:B--2---:R-:W-:Y:S11]  /*32880*/  STL [R1+0x4f40], R0 ;  /* 0x004f400001007387 */ /* 0x004ff60000100800 */
[----:B------:R-:W-:Y:S08]  /*32890*/  @!UPT UIADD3 URZ, URZ, URZ, URZ ;  /* 0x0000003f3f3ff290 */ /* 0x000ff0000fffe03f */
[----:B------:R-:W-:Y:S02]  /*328a0*/  STL.64 [R1+0x1300], R8 ;  /* 0x0013000801007387 */ /* 0x000fe40000100a00 */
        /* <DEDUP_REMOVED lines=17> */
[----:B------:R-:W4:Y:S01]  /*329c0*/  LDL.LU R8, [R1+0xa80] ;  /* 0x000a800001087983 */ /* 0x000f220000300800 */
[----:B------:R-:W4:Y:S02]  /*329d0*/  LDL.LU R9, [R1+0xa84] ;  /* 0x000a840001097983 */ /* 0x000f240000300800 */
[----:B------:R-:W2:Y:S02]  /*329e0*/  LDL.LU R10, [R1+0xa88] ;  /* 0x000a8800010a7983 */ /* 0x000ea40000300800 */
[----:B------:R-:W2:Y:S02]  /*329f0*/  LDL.LU R11, [R1+0xa8c] ;  /* 0x000a8c00010b7983 */ /* 0x000ea40000300800 */
[----:B--2---:R0:W-:Y:S01]  /*32a00*/  STL.64 [R1+0x4fd8], R10 ;  /* 0x004fd80a01007387 */ /* 0x0041e20000100a00 */
[----:B----4-:R-:W-:Y:S03]  /*32a10*/  STL.64 [R1+0x4fd0], R8 ;  /* 0x004fd00801007387 */ /* 0x010fe60000100a00 */
[----:B0-----:R-:W2:Y:S04]  /*32a20*/  LDL.64 R10, [R1+0x58] ;  /* 0x00005800010a7983 */ /* 0x001ea80000100a00 */
[----:B--2---:R0:W-:Y:S04]  /*32a30*/  STL.64 [R1+0x4fe8], R10 ;  /* 0x004fe80a01007387 */ /* 0x0041e80000100a00 */
[----:B0-----:R-:W2:Y:S04]  /*32a40*/  LDL.64 R10, [R1+0x68] ;  /* 0x00006800010a7983 */ /* 0x001ea80000100a00 */
[----:B--2---:R-:W-:Y:S01]  /*32a50*/  STL.64 [R1+0x5000], R10 ;  /* 0x0050000a01007387 */ /* 0x004fe20000100a00 */
[----:B------:R-:W2:Y:S03]  /*32a60*/  LDL.64 R18, [R1+0x38] ;  /* 0x0000380001127983 */ /* 0x000ea60000100a00 */
[----:B--2---:R0:W-:Y:S04]  /*32a70*/  STL.64 [R1+0x4fc8], R18 ;  /* 0x004fc81201007387 */ /* 0x0041e80000100a00 */
[----:B0-----:R-:W2:Y:S04]  /*32a80*/  LDL.64 R18, [R1+0x48] ;  /* 0x0000480001127983 */ /* 0x001ea80000100a00 */
[----:B--2---:R0:W-:Y:S01]  /*32a90*/  STL.64 [R1+0x4fe0], R18 ;  /* 0x004fe01201007387 */ /* 0x0041e20000100a00 */
[----:B------:R-:W2:Y:S02]  /*32aa0*/  LDL.LU R16, [R1+0xa90] ;  /* 0x000a900001107983 */ /* 0x000ea40000300800 */
[----:B------:R-:W2:Y:S01]  /*32ab0*/  LDL.LU R17, [R1+0xa94] ;  /* 0x000a940001117983 */ /* 0x000ea20000300800 */
[----:B0-----:R-:W4:Y:S01]  /*32ac0*/  LDL.LU R18, [R1+0xa98] ;  /* 0x000a980001127983 */ /* 0x001f220000300800 */
[----:B------:R-:W4:Y:S02]  /*32ad0*/  LDL.LU R19, [R1+0xa9c] ;  /* 0x000a9c0001137983 */ /* 0x000f240000300800 */
[----:B------:R-:W2:Y:S02]  /*32ae0*/  LDL.LU R24, [R1+0xad0] ;  /* 0x000ad00001187983 */ /* 0x000ea40000300800 */
[----:B------:R-:W2:Y:S01]  /*32af0*/  LDL.LU R25, [R1+0xad4] ;  /* 0x000ad40001197983 */ /* 0x000ea20000300800 */
[----:B------:R-:W2:Y:S01]  /*32b00*/  LDL.LU R26, [R1+0xad8] ;  /* 0x000ad800011a7983 */ /* 0x000ea20000300800 */
[----:B------:R-:W2:Y:S03]  /*32b10*/  LDL.LU R27, [R1+0xadc] ;  /* 0x000adc00011b7983 */ /* 0x000ea60000300800 */
[----:B--2---:R0:W-:Y:S01]  /*32b20*/  STL.64 [R1+0x5010], R26 ;  /* 0x0050101a01007387 */ /* 0x0041e20000100a00 */
[----:B------:R-:W-:Y:S02]  /*32b30*/  STL.64 [R1+0x5008], R24 ;  /* 0x0050081801007387 */ /* 0x000fe40000100a00 */
[----:B------:R-:W2:Y:S01]  /*32b40*/  LDL.64 R10, [R1+0x78] ;  /* 0x00007800010a7983 */ /* 0x000ea20000100a00 */
[----:B0-----:R-:W2:Y:S01]  /*32b50*/  LDL.64 R26, [R1+0x88] ;  /* 0x00008800011a7983 */ /* 0x001ea20000100a00 */
[----:B----4-:R-:W-:Y:S02]  /*32b60*/  STL.64 [R1+0x4ff8], R18 ;  /* 0x004ff81201007387 */ /* 0x010fe40000100a00 */
[----:B------:R0:W-:Y:S02]  /*32b70*/  STL.64 [R1+0x4ff0], R16 ;  /* 0x004ff01001007387 */ /* 0x0001e40000100a00 */
[----:B0-----:R-:W4:Y:S01]  /*32b80*/  LDL.LU R16, [R1+0xaa0] ;  /* 0x000aa00001107983 */ /* 0x001f220000300800 */
[----:B------:R-:W4:Y:S02]  /*32b90*/  LDL.LU R17, [R1+0xaa4] ;  /* 0x000aa40001117983 */ /* 0x000f240000300800 */
[----:B------:R-:W4:Y:S02]  /*32ba0*/  LDL.LU R18, [R1+0xaa8] ;  /* 0x000aa80001127983 */ /* 0x000f240000300800 */
[----:B------:R-:W4:Y:S01]  /*32bb0*/  LDL.LU R19, [R1+0xaac] ;  /* 0x000aac0001137983 */ /* 0x000f220000300800 */
[----:B---3--:R-:W-:Y:S01]  /*32bc0*/  STL.64 [R1+0x4f90], R14 ;  /* 0x004f900e01007387 */ /* 0x008fe20000100a00 */
[----:B------:R0:W-:Y:S03]  /*32bd0*/  STL.64 [R1+0x4f88], R12 ;  /* 0x004f880c01007387 */ /* 0x0001e60000100a00 */
[----:B0-----:R-:W3:Y:S01]  /*32be0*/  LDL.LU R12, [R1+0xa40] ;  /* 0x000a4000010c7983 */ /* 0x001ee20000300800 */
[----:B------:R-:W3:Y:S02]  /*32bf0*/  LDL.LU R13, [R1+0xa44] ;  /* 0x000a4400010d7983 */ /* 0x000ee40000300800 */
[----:B------:R-:W2:Y:S02]  /*32c00*/  LDL.LU R14, [R1+0xa48] ;  /* 0x000a4800010e7983 */ /* 0x000ea40000300800 */
[----:B------:R-:W2:Y:S02]  /*32c10*/  LDL.LU R15, [R1+0xa4c] ;  /* 0x000a4c00010f7983 */ /* 0x000ea40000300800 */
[----:B--2---:R-:W-:Y:S01]  /*32c20*/  STL.64 [R1+0x4fa8], R14 ;  /* 0x004fa80e01007387 */ /* 0x004fe20000100a00 */
[----:B---3--:R0:W-:Y:S03]  /*32c30*/  STL.64 [R1+0x4fa0], R12 ;  /* 0x004fa00c01007387 */ /* 0x0081e60000100a00 */
        /* <DEDUP_REMOVED lines=15> */
[----:B------:R-:W3:Y:S02]  /*32d30*/  LDL.LU R7, [R1+0xaec] ;  /* 0x000aec0001077983 */ /* 0x000ee40000300800 */
        /* <DEDUP_REMOVED lines=9> */
[----:B------:R-:W-:Y:S01]  /*32dd0*/  STL [R1+0x4f4c], R7 ;  /* 0x004f4c0701007387 */ /* 0x000fe20000100800 */
[C---:B---3--:R-:W-:Y:S11]  /*32de0*/  HMMA.16816.F32.BF16 R24, R20.reuse, R10, R24 ;  /* 0x0000000a1418723c */ /* 0x048ff60000041818 */
[----:B------:R-:W-:Y:S11]  /*32df0*/  @!UPT UIADD3 URZ, URZ, URZ, URZ ;  /* 0x0000003f3f3ff290 */ /* 0x000ff6000fffe03f */
[----:B------:R-:W-:Y:S01]  /*32e00*/  @!UPT UIADD3 URZ, URZ, URZ, URZ ;  /* 0x0000003f3f3ff290 */ /* 0x000fe2000fffe03f */
[----:B------:R0:W-:Y:S01]  /*32e10*/  STL.64 [R1+0x12e0], R24 ;  /* 0x0012e01801007387 */ /* 0x0001e20000100a00 */
[----:B------:R1:W-:Y:S02]  /*32e20*/  STL.64 [R1+0x12e8], R26 ;  /* 0x0012e81a01007387 */ /* 0x0003e40000100a00 */
[----:B0-----:R-:W-:Y:S02]  /*32e30*/  IMAD.MOV.U32 R25, RZ, RZ, R10 ;  /* 0x000000ffff197224 */ /* 0x001fe400078e000a */
[----:B------:R-:W-:Y:S02]  /*32e40*/  IMAD.MOV.U32 R24, RZ, RZ, R11 ;  /* 0x000000ffff187224 */ /* 0x000fe400078e000b */
[----:B------:R-:W4:Y:S02]  /*32e50*/  LDL.LU.64 R10, [R1+0x5000] ;  /* 0x00500000010a7983 */ /* 0x000f240000300a00 */
[----:B----4-:R-:W-:Y:S01]  /*32e60*/  HMMA.16816.F32.BF16 R16, R20, R10, R16 ;  /* 0x0000000a1410723c */ /* 0x010fe20000041810 */
[----:B-1----:R-:W-:-:S02]  /*32e70*/  IMAD.MOV.U32 R27, RZ, RZ, R10 ;  /* 0x000000ffff1b7224 */ /* 0x002fc400078e000a */
[----:B------:R-:W-:Y:S11]  /*32e80*/  IMAD.MOV.U32 R26, RZ, RZ, R11 ;  /* 0x000000ffff1a7224 */ /* 0x000ff600078e000b */
[----:B------:R-:W-:Y:S09]  /*32e90*/  @!UPT UIADD3 URZ, URZ, URZ, URZ ;  /* 0x0000003f3f3ff290 */ /* 0x000ff2000fffe03f */
[----:B------:R-:W-:Y:S01]  /*32ea0*/  STL.64 [R1+0x12d0], R16 ;  /* 0x0012d01001007387 */ /* 0x000fe20000100a00 */
[----:B------:R0:W-:Y:S03]  /*32eb0*/  STL.64 [R1+0x12d8], R18 ;  /* 0x0012d81201007387 */ /* 0x0001e60000100a00 */
[----:B0-----:R-:W3:Y:S01]  /*32ec0*/  LDL.LU.64 R18, [R1+0x4ff8] ;  /* 0x004ff80001127983 */ /* 0x001ee20000300a00 */
[----:B------:R-:W3:Y:S02]  /*32ed0*/  LDL.LU.64 R16, [R1+0x4ff0] ;  /* 0x004ff00001107983 */ /* 0x000ee40000300a00 */
[----:B------:R-:W3:Y:S02]  /*32ee0*/  LDL.LU.64 R10, [R1+0x4fe8] ;  /* 0x004fe800010a7983 */ /* 0x000ee40000300a00 */
[----:B---3--:R-:W-:Y:S01]  /*32ef0*/  HMMA.16816.F32.BF16 R16, R20, R10, R16 ;  /* 0x0000000a1410723c */ /* 0x008fe20000041810 */
[----:B------:R-:W-:-:S02]  /*32f00*/  IMAD.MOV.U32 R29, RZ, RZ, R10 ;  /* 0x000000ffff1d7224 */ /* 0x000fc400078e000a */
[----:B------:R-:W-:Y:S11]  /*32f10*/  IMAD.MOV.U32 R28, RZ, RZ, R11 ;  /* 0x000000ffff1c7224 */ /* 0x000ff600078e000b */
[----:B------:R-:W-:Y:S09]  /*32f20*/  @!UPT UIADD3 URZ, URZ, URZ, URZ ;  /* 0x0000003f3f3ff290 */ /* 0x000ff2000fffe03f */
[----:B------:R-:W-:Y:S01]  /*32f30*/  STL.64 [R1+0x12c0], R16 ;  /* 0x0012c01001007387 */ /* 0x000fe20000100a00 */
[----:B------:R0:W-:Y:S03]  /*32f40*/  STL.64 [R1+0x12c8], R18 ;  /* 0x0012c81201007387 */ /* 0x0001e60000100a00 */
[----:B0-----:R-:W3:Y:S01]  /*32f50*/  LDL.LU.64 R18, [R1+0x4fe0] ;  /* 0x004fe00001127983 */ /* 0x001ee20000300a00 */
[----:B------:R-:W3:Y:S02]  /*32f60*/  LDL.LU.64 R10, [R1+0x4fd8] ;  /* 0x004fd800010a7983 */ /* 0x000ee40000300a00 */
        /* <DEDUP_REMOVED lines=196> */
[----:B------:R0:W-:Y:S02]  /*33bb0*/  STL.64 [R1+0x4dd0], R10 ;  /* 0x004dd00a01007387 */ /* 0x0001e40000100a00 */
[----:B------:R-:W-:Y:S01]  /*33bc0*/  IMAD.MOV.U32 R18, RZ, RZ, R9 ;  /* 0x000000ffff127224 */ /* 0x000fe200078e0009 */
[----:B------:R-:W3:Y:S01]  /*33bd0*/  LDL.LU R8, [R1+0x900] ;  /* 0x0009000001087983 */ /* 0x000ee20000300800 */
[----:B------:R-:W3:Y:S03]  /*33be0*/  LDL.LU R9, [R1+0x904] ;  /* 0x0009040001097983 */ /* 0x000ee60000300800 */
[----:B0-----:R-:W3:Y:S01]  /*33bf0*/  LDL.LU R10, [R1+0x908] ;  /* 0x00090800010a7983 */ /* 0x001ee20000300800 */
[----:B------:R-:W3:Y:S01]  /*33c00*/  LDL.LU R11, [R1+0x90c] ;  /* 0x00090c00010b7983 */ /* 0x000ee20000300800 */
[----:B--2---:R-:W-:Y:S02]  /*33c10*/  HMMA.16816.F32.BF16 R20, R20, R6, R24 ;  /* 0x000000061414723c */ /* 0x004fe40000041818 */
[----:B------:R-:W3:Y:S01]  /*33c20*/  LDL.LU.64 R26, [R1+0x4f10] ;  /* 0x004f1000011a7983 */ /* 0x000ee20000300a00 */
[----:B------:R-:W3:Y:S11]  /*33c30*/  LDL.LU.64 R24, [R1+0x4f08] ;  /* 0x004f080001187983 */ /* 0x000ef60000300a00 */
[----:B------:R-:W-:Y:S09]  /*33c40*/  @!UPT UIADD3 URZ, URZ, URZ, URZ ;  /* 0x0000003f3f3ff290 */ /* 0x000ff2000fffe03f */
        /* <DEDUP_REMOVED lines=141> */
[----:B------:R-:W4:Y:S04]  /*34520*/  LDSM.16.MT88.4 R20, [R0+0x4000] ;  /* 0x004000000014783b */ /* 0x000f280000004200 */
[----:B-1----:R-:W2:Y:S01]  /*34530*/  LDL.64 R6, [R1+0xa8] ;  /* 0x0000a80001067983 */ /* 0x002ea20000100a00 */
[----:B------:R-:W-:Y:S04]  /*34540*/  STL [R1+0x4cd0], R0 ;  /* 0x004cd00001007387 */ /* 0x000fe80000100800 */
[----:B0-----:R-:W-:Y:S01]  /*34550*/  STL.64 [R1+0x4cb0], R26 ;  /* 0x004cb01a01007387 */ /* 0x001fe20000100a00 */
[----:B------:R0:W-:Y:S03]  /*34560*/  STL.64 [R1+0x4ca8], R24 ;  /* 0x004ca81801007387 */ /* 0x0001e60000100a00 */
[----:B0-----:R-:W2:Y:S01]  /*34570*/  LDL.LU R24, [R1+0x8e0] ;  /* 0x0008e00001187983 */ /* 0x001ea20000300800 */
[----:B------:R-:W2:Y:S02]  /*34580*/  LDL.LU R25, [R1+0x8e4] ;  /* 0x0008e40001197983 */ /* 0x000ea40000300800 */
[----:B------:R-:W2:Y:S02]  /*34590*/  LDL.LU R26, [R1+0x8e8] ;  /* 0x0008e800011a7983 */ /* 0x000ea40000300800 */
[----:B------:R-:W2:Y:S01]  /*345a0*/  LDL.LU R27, [R1+0x8ec] ;  /* 0x0008ec00011b7983 */ /* 0x000ea20000300800 */
[C---:B----4-:R-:W-:Y:S11]  /*345b0*/  HMMA.16816.F32.BF16 R8, R20.reuse, R18, R8 ;  /* 0x000000121408723c */ /* 0x050ff60000041808 */
[----:B------:R-:W-:Y:S11]  /*345c0*/  @!UPT UIADD3 URZ, URZ, URZ, URZ ;  /* 0x0000003f3f3ff290 */ /* 0x000ff6000fffe03f */
[----:B------:R-:W-:Y:S01]  /*345d0*/  @!UPT UIADD3 URZ, URZ, URZ, URZ ;  /* 0x0000003f3f3ff290 */ /* 0x000fe2000fffe03f */
[----:B------:R0:W-:Y:S01]  /*345e0*/  STL.64 [R1+0x15a0], R8 ;  /* 0x0015a00801007387 */ /* 0x0001e20000100a00 */
[----:B------:R-:W-:Y:S02]  /*345f0*/  STL.64 [R1+0x15a8], R10 ;  /* 0x0015a80a01007387 */ /* 0x000fe40000100a00 */
[----:B0-----:R-:W-:Y:S02]  /*34600*/  IMAD.MOV.U32 R9, RZ, RZ, R18 ;  /* 0x000000ffff097224 */ /* 0x001fe400078e0012 */
[----:B------:R-:W-:Y:S02]  /*34610*/  IMAD.MOV.U32 R8, RZ, RZ, R19 ;  /* 0x000000ffff087224 */ /* 0x000fe400078e0013 */
[----:B------:R-:W3:Y:S03]  /*34620*/  LDL.LU.64 R18, [R1+0x4db8] ;  /* 0x004db80001127983 */ /* 0x000ee60000300a00 */
[----:B------:R-:W-:Y:S02]  /*34630*/  STL [R1+0x4cd8], R8 ;  /* 0x004cd80801007387 */ /* 0x000fe40000100800 */
[----:B------:R2:W-:Y:S02]  /*34640*/  STL [R1+0x4cd4], R9 ;  /* 0x004cd40901007387 */ /* 0x0005e40000100800 */
[----:B--2---:R-:W-:Y:S01]  /*34650*/  HMMA.16816.F32.BF16 R8, R20, R6, R24 ;  /* 0x000000061408723c */ /* 0x004fe20000041818 */
[----:B------:R-:W-:-:S02]  /*34660*/  IMAD.MOV.U32 R2, RZ, RZ, R7 ;  /* 0x000000ffff027224 */ /* 0x000fc400078e0007 */
[----:B------:R-:W-:Y:S11]  /*34670*/  IMAD.MOV.U32 R3, RZ, RZ, R6 ;  /* 0x000000ffff037224 */ /* 0x000ff600078e0006 */
[----:B------:R-:W-:Y:S09]  /*34680*/  @!UPT UIADD3 URZ, URZ, URZ, URZ ;  /* 0x0000003f3f3ff290 */ /* 0x000ff2000fffe03f */
[----:B------:R-:W-:Y:S01]  /*34690*/  STL.64 [R1+0x1590], R8 ;  /* 0x0015900801007387 */ /* 0x000fe20000100a00 */
[----:B------:R3:W-:Y:S02]  /*346a0*/  STL.64 [R1+0x1598], R10 ;  /* 0x0015980a01007387 */ /* 0x0007e40000100a00 */
[----:B------:R-:W-:Y:S01]  /*346b0*/  STL [R1+0x4ce0], R2 ;  /* 0x004ce00201007387 */ /* 0x000fe20000100800 */
[C---:B---3--:R-:W-:Y:S01]  /*346c0*/  HMMA.16816.F32.BF16 R8, R20.reuse, R18, R12 ;  /* 0x000000121408723c */ /* 0x048fe2000004180c */
[----:B------:R-:W-:Y:S01]  /*346d0*/  STL [R1+0x4cdc], R3 ;  /* 0x004cdc0301007387 */ /* 0x000fe20000100800 */
[----:B------:R-:W-:Y:S02]  /*346e0*/  IMAD.MOV.U32 R5, RZ, RZ, R18 ;  /* 0x000000ffff057224 */ /* 0x000fe400078e0012 */
[----:B------:R-:W-:Y:S11]  /*346f0*/  IMAD.MOV.U32 R4, RZ, RZ, R19 ;  /* 0x000000ffff047224 */ /* 0x000ff600078e0013 */
[----:B------:R-:W-:Y:S08]  /*34700*/  @!UPT UIADD3 URZ, URZ, URZ, URZ ;  /* 0x0000003f3f3ff290 */ /* 0x000ff0000fffe03f */
        /* <DEDUP_REMOVED lines=450> */
[----:B------:R0:W-:Y:S01]  /*36330*/  STL.64 [R1+0x4a50], R6 ;  /* 0x004a500601007387 */ /* 0x0001e20000100a00 */
[----:B--2---:R-:W-:Y:S03]  /*36340*/  STL.64 [R1+0x4a48], R4 ;  /* 0x004a480401007387 */ /* 0x004fe60000100a00 */
[----:B------:R-:W1:Y:S11]  /*36350*/  LDSM.16.MT88.4 R24, [R0+0x4180] ;  /* 0x004180000018783b */ /* 0x000e760000004200 */
[----:B------:R-:W-:Y:S06]  /*36360*/  @!UPT UIADD3 URZ, URZ, URZ, URZ ;  /* 0x0000003f3f3ff290 */ /* 0x000fec000fffe03f */
[----:B------:R-:W-:Y:S01]  /*36370*/  STL.64 [R1+0xcd0], R20 ;  /* 0x000cd01401007387 */ /* 0x000fe20000100a00 */
[----:B------:R-:W-:Y:S02]  /*36380*/  STL.64 [R1+0xcd8], R22 ;  /* 0x000cd81601007387 */ /* 0x000fe40000100a00 */
[----:B------:R-:W4:Y:S04]  /*36390*/  LDSM.16.MT88.4 R20, [R0+0x4100] ;  /* 0x004100000014783b */ /* 0x000f280000004200 */
[----:B0-----:R-:W2:Y:S01]  /*363a0*/  LDL.64 R6, [R1+0xa8] ;  /* 0x0000a80001067983 */ /* 0x001ea20000100a00 */
[----:B-1----:R0:W-:Y:S01]  /*363b0*/  STL [R1+0x4a70], R24 ;  /* 0x004a701801007387 */ /* 0x0021e20000100800 */
[----:B------:R1:W-:Y:S02]  /*363c0*/  STL [R1+0x4a6c], R25 ;  /* 0x004a6c1901007387 */ /* 0x0003e40000100800 */
[----:B------:R3:W-:Y:S02]  /*363d0*/  STL [R1+0x4a68], R26 ;  /* 0x004a681a01007387 */ /* 0x0007e40000100800 */
[----:B------:R3:W-:Y:S01]  /*363e0*/  STL [R1+0x4a64], R27 ;  /* 0x004a641b01007387 */ /* 0x0007e20000100800 */
[----:B0-----:R-:W2:Y:S01]  /*363f0*/  LDL.LU R24, [R1+0x6a0] ;  /* 0x0006a00001187983 */ /* 0x001ea20000300800 */
[----:B-1----:R-:W2:Y:S02]  /*36400*/  LDL.LU R25, [R1+0x6a4] ;  /* 0x0006a40001197983 */ /* 0x002ea40000300800 */
[----:B---3--:R-:W3:Y:S02]  /*36410*/  LDL.LU R26, [R1+0x6a8] ;  /* 0x0006a800011a7983 */ /* 0x008ee40000300800 */
        /* <DEDUP_REMOVED lines=8> */
[----:B------:R-:W4:Y:S03]  /*364a0*/  LDL.LU.64 R18, [R1+0x4b58] ;  /* 0x004b580001127983 */ /* 0x000f260000300a00 */
        /* <DEDUP_REMOVED lines=8> */
[----:B------:R-:W-:Y:S02]  /*36530*/  STL.64 [R1+0xcc8], R10 ;  /* 0x000cc80a01007387 */ /* 0x000fe40000100a00 */
[----:B------:R-:W-:Y:S01]  /*36540*/  STL [R1+0x4a80], R2 ;  /* 0x004a800201007387 */ /* 0x000fe20000100800 */
[C---:B----4-:R-:W-:Y:S01]  /*36550*/  HMMA.16816.F32.BF16 R4, R20.reuse, R18, R12 ;  /* 0x000000121404723c */ /* 0x050fe2000004180c */
        /* <DEDUP_REMOVED lines=35> */
[----:B------:R-:W2:Y:S01]  /*36790*/  LDL.LU R27, [R1+0x65c] ;  /* 0x00065c00011b7983 */ /* 0x000ea20000300800 */
[----:B------:R-:W2:Y:S01]  /*367a0*/  LDL.LU R8, [R1+0x660] ;  /* 0x0006600001087983 */ /* 0x000ea20000300800 */
[----:B------:R-:W2:Y:S02]  /*367b0*/  LDL.LU R9, [R1+0x664] ;  /* 0x0006640001097983 */ /* 0x000ea40000300800 */
[----:B------:R-:W2:Y:S02]  /*367c0*/  LDL.LU R10, [R1+0x668] ;  /* 0x00066800010a7983 */ /* 0x000ea40000300800 */
[----:B------:R-:W2:Y:S01]  /*367d0*/  LDL.LU R11, [R1+0x66c] ;  /* 0x00066c00010b7983 */ /* 0x000ea20000300800 */
[----:B------:R-:W3:Y:S01]  /*367e0*/  LDL.LU R4, [R1+0x680] ;  /* 0x0006800001047983 */ /* 0x000ee20000300800 */
[----:B------:R-:W3:Y:S02]  /*367f0*/  LDL.LU R5, [R1+0x684] ;  /* 0x0006840001057983 */ /* 0x000ee40000300800 */
[----:B------:R-:W3:Y:S02]  /*36800*/  LDL.LU R6, [R1+0x688] ;  /* 0x0006880001067983 */ /* 0x000ee40000300800 */
[----:B------:R-:W3:Y:S01]  /*36810*/  LDL.LU R7, [R1+0x68c] ;  /* 0x00068c0001077983 */ /* 0x000ee20000300800 */
[----:B--2---:R0:W-:Y:S01]  /*36820*/  STL.64 [R1+0x4b40], R10 ;  /* 0x004b400a01007387 */ /* 0x0041e20000100a00 */
[----:B------:R-:W-:Y:S03]  /*36830*/  STL.64 [R1+0x4b38], R8 ;  /* 0x004b380801007387 */ /* 0x000fe60000100a00 */
[----:B0-----:R-:W2:Y:S04]  /*36840*/  LDL.64 R10, [R1+0x78] ;  /* 0x00007800010a7983 */ /* 0x001ea80000100a00 */
[----:B--2---:R0:W-:Y:S04]  /*36850*/  STL.64 [R1+0x4b50], R10 ;  /* 0x004b500a01007387 */ /* 0x0041e80000100a00 */
[----:B0-----:R-:W2:Y:S01]  /*36860*/  LDL.64 R10, [R1+0x88] ;  /* 0x00008800010a7983 */ /* 0x001ea20000100a00 */
[----:B------:R0:W-:Y:S02]  /*36870*/  STL.64 [R1+0x4b30], R26 ;  /* 0x004b301a01007387 */ /* 0x0001e40000100a00 */
[----:B----4-:R1:W-:Y:S01]  /*36880*/  STL.64 [R1+0x4b28], R24 ;  /* 0x004b281801007387 */ /* 0x0103e20000100a00 */
[----:B0-----:R-:W4:Y:S04]  /*36890*/  LDL.64 R26, [R1+0x68] ;  /* 0x00006800011a7983 */ /* 0x001f280000100a00 */
[----:B----4-:R0:W-:Y:S01]  /*368a0*/  STL.64 [R1+0x4b48], R26 ;  /* 0x004b481a01007387 */ /* 0x0101e20000100a00 */
[----:B-1----:R-:W4:Y:S02]  /*368b0*/  LDL.LU R24, [R1+0x670] ;  /* 0x0006700001187983 */ /* 0x002f240000300800 */
[----:B------:R-:W4:Y:S01]  /*368c0*/  LDL.LU R25, [R1+0x674] ;  /* 0x0006740001197983 */ /* 0x000f220000300800 */
[----:B0-----:R-:W4:Y:S01]  /*368d0*/  LDL.LU R26, [R1+0x678] ;  /* 0x00067800011a7983 */ /* 0x001f220000300800 */
[----:B------:R-:W4:Y:S02]  /*368e0*/  LDL.LU R27, [R1+0x67c] ;  /* 0x00067c00011b7983 */ /* 0x000f240000300800 */
[----:B------:R-:W4:Y:S02]  /*368f0*/  LDL.64 R18, [R1+0x58] ;  /* 0x0000580001127983 */ /* 0x000f240000100a00 */
[----:B---3--:R-:W-:Y:S01]  /*36900*/  STL.64 [R1+0x4ae8], R14 ;  /* 0x004ae80e01007387 */ /* 0x008fe20000100a00 */
[----:B------:R0:W-:Y:S04]  /*36910*/  STL.64 [R1+0x4ae0], R12 ;  /* 0x004ae00c01007387 */ /* 0x0001e80000100a00 */
[----:B0-----:R-:W3:Y:S01]  /*36920*/  LDL.LU R12, [R1+0x620] ;  /* 0x00062000010c7983 */ /* 0x001ee20000300800 */
[----:B------:R-:W3:Y:S02]  /*36930*/  LDL.LU R13, [R1+0x624] ;  /* 0x00062400010d7983 */ /* 0x000ee40000300800 */
[----:B------:R-:W3:Y:S02]  /*36940*/  LDL.LU R14, [R1+0x628] ;  /* 0x00062800010e7983 */ /* 0x000ee40000300800 */
[----:B------:R-:W3:Y:S01]  /*36950*/  LDL.LU R15, [R1+0x62c] ;  /* 0x00062c00010f7983 */ /* 0x000ee20000300800 */
[----:B--2---:R-:W-:Y:S01]  /*36960*/  HMMA.16816.F32.BF16 R4, R20, R10, R4 ;  /* 0x0000000a1404723c */ /* 0x004fe20000041804 */
[----:B---3--:R-:W-:Y:S01]  /*36970*/  STL.64 [R1+0x4b00], R14 ;  /* 0x004b000e01007387 */ /* 0x008fe20000100a00 */
[----:B------:R0:W-:Y:S03]  /*36980*/  STL.64 [R1+0x4af8], R12 ;  /* 0x004af80c01007387 */ /* 0x0001e60000100a00 */
        /* <DEDUP_REMOVED lines=10> */
[----:B------:R-:W-:Y:S01]  /*36a30*/  STL [R1+0x4a88], R28 ;  /* 0x004a881c01007387 */ /* 0x000fe20000100800 */
[----:B------:R-:W-:Y:S02]  /*36a40*/  STL [R1+0x4a84], R29 ;  /* 0x004a841d01007387 */ /* 0x000fe40000100800 */
[----:B------:R0:W-:Y:S02]  /*36a50*/  STL.64 [R1+0xca0], R4 ;  /* 0x000ca00401007387 */ /* 0x0001e40000100a00 */
[----:B------:R1:W-:Y:S02]  /*36a60*/  STL.64 [R1+0xca8], R6 ;  /* 0x000ca80601007387 */ /* 0x0003e40000100a00 */
[----:B0-----:R-:W-:-:S02]  /*36a70*/  IMAD.MOV.U32 R5, RZ, RZ, R10 ;  /* 0x000000ffff057224 */ /* 0x001fc400078e000a */
[----:B------:R-:W-:Y:S02]  /*36a80*/  IMAD.MOV.U32 R4, RZ, RZ, R11 ;  /* 0x000000ffff047224 */ /* 0x000fe400078e000b */
[----:B------:R-:W4:Y:S01]  /*36a90*/  LDL.LU.64 R10, [R1+0x4b50] ;  /* 0x004b5000010a7983 */ /* 0x000f220000300a00 */
[----:B------:R-:W-:Y:S01]  /*36aa0*/  STL [R1+0x4a8c], R5 ;  /* 0x004a8c0501007387 */ /* 0x000fe20000100800 */
[C---:B----4-:R-:W-:Y:S01]  /*36ab0*/  HMMA.16816.F32.BF16 R24, R20.reuse, R10, R24 ;  /* 0x0000000a1418723c */ /* 0x050fe20000041818 */
[----:B-1----:R-:W-:Y:S02]  /*36ac0*/  IMAD.MOV.U32 R7, RZ, RZ, R10 ;  /* 0x000000ffff077224 */ /* 0x002fe400078e000a */
        /* <DEDUP_REMOVED lines=16> */
[----:B------:R-:W-:Y:S01]  /*36bd0*/  IMAD.MOV.U32 R0, RZ, RZ, R19 ;  /* 0x000000ffff007224 */ /* 0x000fe200078e0013 */
[C---:B---3--:R-:W-:Y:S11]  /*36be0*/  HMMA.16816.F32.BF16 R24, R20.reuse, R18, R24 ;  /* 0x000000121418723c */ /* 0x048ff60000041818 */
[----:B------:R-:W-:Y:S11]  /*36bf0*/  @!UPT UIADD3 URZ, URZ, URZ, URZ ;  /* 0x0000003f3f3ff290 */ /* 0x000ff6000fffe03f */
[----:B------:R-:W-:Y:S01]  /*36c00*/  @!UPT UIADD3 URZ, URZ, URZ, URZ ;  /* 0x0000003f3f3ff290 */ /* 0x000fe2000fffe03f */
[----:B------:R-:W-:Y:S01]  /*36c10*/  STL.64 [R1+0xc70], R24 ;  /* 0x000c701801007387 */ /* 0x000fe20000100a00 */
[----:B------:R0:W-:Y:S02]  /*36c20*/  STL.64 [R1+0xc78], R26 ;  /* 0x000c781a01007387 */ /* 0x0001e40000100a00 */
[----:B0-----:R-:W-:Y:S02]  /*36c30*/  IMAD.MOV.U32 R27, RZ, RZ, R18 ;  /* 0x000000ffff1b7224 */ /* 0x001fe400078e0012 */
        /* <DEDUP_REMOVED lines=146> */
[----:B------:R-:W-:Y:S02]  /*37560*/  IMAD.MOV.U32 R19, RZ, RZ, R4 ;  /* 0x000000ffff137224 */ /* 0x000fe400078e0004 */
[----:B------:R-:W3:Y:S01]  /*37570*/  LDL.LU R4, [R1+0x5d0] ;  /* 0x0005d00001047983 */ /* 0x000ee20000300800 */
[----:B------:R-:W3:Y:S02]  /*37580*/  LDL.LU R5, [R1+0x5d4] ;  /* 0x0005d40001057983 */ /* 0x000ee40000300800 */
[----:B------:R-:W3:Y:S02]  /*37590*/  LDL.LU R6, [R1+0x5d8] ;  /* 0x0005d80001067983 */ /* 0x000ee40000300800 */
[----:B------:R-:W3:Y:S01]  /*375a0*/  LDL.LU R7, [R1+0x5dc] ;  /* 0x0005dc0001077983 */ /* 0x000ee20000300800 */
[----:B------:R-:W-:Y:S04]  /*375b0*/  STL.64 [R1+0x4a18], R18 ;  /* 0x004a181201007387 */ /* 0x000fe80000100a00 */
[----:B----4-:R-:W-:Y:S01]  /*375c0*/  STL.64 [R1+0x49e0], R14 ;  /* 0x0049e00e01007387 */ /* 0x010fe20000100a00 */
[----:B--2---:R0:W-:Y:S03]  /*375d0*/  STL.64 [R1+0x49d8], R12 ;  /* 0x0049d80c01007387 */ /* 0x0041e60000100a00 */
[----:B0-----:R-:W2:Y:S01]  /*375e0*/  LDL.LU R12, [R1+0x380] ;  /* 0x00038000010c7983 */ /* 0x001ea20000300800 */
[----:B------:R-:W2:Y:S02]  /*375f0*/  LDL.LU R13, [R1+0x384] ;  /* 0x00038400010d7983 */ /* 0x000ea40000300800 */
[----:B------:R-:W4:Y:S02]  /*37600*/  LDL.LU R14, [R1+0x388] ;  /* 0x00038800010e7983 */ /* 0x000f240000300800 */
[----:B------:R-:W4:Y:S02]  /*37610*/  LDL.LU R15, [R1+0x38c] ;  /* 0x00038c00010f7983 */ /* 0x000f240000300800 */
[----:B---3--:R-:W-:-:S02]  /*37620*/  IMAD.MOV.U32 R18, RZ, RZ, R29 ;  /* 0x000000ffff127224 */ /* 0x008fc400078e001d */
[----:B------:R-:W-:-:S05]  /*37630*/  IMAD.MOV.U32 R19, RZ, RZ, R28 ;  /* 0x000000ffff137224 */ /* 0x000fca00078e001c */
[----:B------:R-:W-:Y:S04]  /*37640*/  STL.64 [R1+0x4a30], R18 ;  /* 0x004a301201007387 */ /* 0x000fe80000100a00 */
[----:B----4-:R-:W-:Y:S01]  /*37650*/  STL.64 [R1+0x49f8], R14 ;  /* 0x0049f80e01007387 */ /* 0x010fe20000100a00 */
        /* <DEDUP_REMOVED lines=11> */
[----:B------:R-:W-:Y:S01]  /*37710*/  HMMA.16816.F32.BF16 R4, R20, R10, R4 ;  /* 0x0000000a1404723c */ /* 0x000fe20000041804 */
[----:B---3--:R-:W-:Y:S01]  /*37720*/  STL.64 [R1+0x4a28], R14 ;  /* 0x004a280e01007387 */ /* 0x008fe20000100a00 */
[----:B--2---:R0:W-:Y:S03]  /*37730*/  STL.64 [R1+0x4a20], R12 ;  /* 0x004a200c01007387 */ /* 0x0041e60000100a00 */
[----:B0-----:R-:W2:Y:S01]  /*37740*/  LDL.LU R12, [R1+0x3b0] ;  /* 0x0003b000010c7983 */ /* 0x001ea20000300800 */
[----:B------:R-:W2:Y:S02]  /*37750*/  LDL.LU R13, [R1+0x3b4] ;  /* 0x0003b400010d7983 */ /* 0x000ea40000300800 */
[----:B------:R-:W3:Y:S02]  /*37760*/  LDL.LU R14, [R1+0x3b8] ;  /* 0x0003b800010e7983 */ /* 0x000ee40000300800 */
[----:B------:R-:W3:Y:S02]  /*37770*/  LDL.LU R15, [R1+0x3bc] ;  /* 0x0003bc00010f7983 */ /* 0x000ee40000300800 */
        /* <DEDUP_REMOVED lines=8> */
[----:B------:R-:W-:Y:S01]  /*37800*/  STL.64 [R1+0xbb0], R4 ;  /* 0x000bb00401007387 */ /* 0x000fe20000100a00 */
[----:B------:R0:W-:Y:S03]  /*37810*/  STL.64 [R1+0xbb8], R6 ;  /* 0x000bb80601007387 */ /* 0x0001e60000100a00 */
[----:B0-----:R-:W3:Y:S01]  /*37820*/  LDL.LU.64 R6, [R1+0x4a50] ;  /* 0x004a500001067983 */ /* 0x001ee20000300a00 */
[----:B------:R-:W4:Y:S02]  /*37830*/  LDL.LU.64 R4, [R1+0x4a48] ;  /* 0x004a480001047983 */ /* 0x000f240000300a00 */
[----:B------:R0:W-:Y:S02]  /*37840*/  STL.64 [R1+0x4920], R10 ;  /* 0x0049200a01007387 */ /* 0x0001e40000100a00 */
[----:B------:R-:W3:Y:S01]  /*37850*/  LDL.LU R8, [R1+0x3e0] ;  /* 0x0003e00001087983 */ /* 0x000ee20000300800 */
[----:B------:R-:W3:Y:S04]  /*37860*/  LDL.LU R9, [R1+0x3e4] ;  /* 0x0003e40001097983 */ /* 0x000ee80000300800 */
[----:B0-----:R-:W3:Y:S01]  /*37870*/  LDL.LU R10, [R1+0x3e8] ;  /* 0x0003e800010a7983 */ /* 0x001ee20000300800 */
[----:B------:R-:W3:Y:S01]  /*37880*/  LDL.LU R11, [R1+0x3ec] ;  /* 0x0003ec00010b7983 */ /* 0x000ee20000300800 */
[----:B--2---:R-:W-:Y:S08]  /*37890*/  HMMA.16816.F32.BF16 R16, R24, R18, R12 ;  /* 0x000000121810723c */ /* 0x004ff0000004180c */
[----:B---3--:R-:W-:Y:S11]  /*378a0*/  HMMA.16816.F32.BF16 R8, R20, R6, R8 ;  /* 0x000000061408723c */ /* 0x008ff60000041808 */
[----:B------:R-:W-:Y:S11]  /*378b0*/  @!UPT UIADD3 URZ, URZ, URZ, URZ ;  /* 0x0000003f3f3ff290 */ /* 0x000ff6000fffe03f */
[----:B------:R-:W-:Y:S01]  /*378c0*/  @!UPT UIADD3 URZ, URZ, URZ, URZ ;  /* 0x0000003f3f3ff290 */ /* 0x000fe2000fffe03f */
[----:B------:R0:W-:Y:S01]  /*378d0*/  STL.64 [R1+0xba0], R8 ;  /* 0x000ba00801007387 */ /* 0x0001e20000100a00 */
[----:B------:R1:W-:Y:S03]  /*378e0*/  STL.64 [R1+0xba8], R10 ;  /* 0x000ba80a01007387 */ /* 0x0003e60000100a00 */
[----:B0-----:R-:W2:Y:S01]  /*378f0*/  LDL.LU R8, [R1+0x300] ;  /* 0x0003000001087983 */ /* 0x001ea20000300800 */
[----:B------:R-:W2:Y:S02]  /*37900*/  LDL.LU R9, [R1+0x304] ;  /* 0x0003040001097983 */ /* 0x000ea40000300800 */
[----:B-1----:R-:W2:Y:S02]  /*37910*/  LDL.LU R10, [R1+0x308] ;  /* 0x00030800010a7983 */ /* 0x002ea40000300800 */
[----:B------:R-:W2:Y:S01]  /*37920*/  LDL.LU R11, [R1+0x30c] ;  /* 0x00030c00010b7983 */ /* 0x000ea20000300800 */
[----:B------:R-:W-:Y:S01]  /*37930*/  STL.64 [R1+0x4918], R6 ;  /* 0x0049180601007387 */ /* 0x000fe20000100a00 */
[----:B----4-:R0:W-:Y:S03]  /*37940*/  STL.64 [R1+0x4910], R4 ;  /* 0x0049100401007387 */ /* 0x0101e60000100a00 */
[----:B0-----:R-:W3:Y:S01]  /*37950*/  LDL.LU R4, [R1+0x3c0] ;  /* 0x0003c00001047983 */ /* 0x001ee20000300800 */
[----:B------:R-:W3:Y:S02]  /*37960*/  LDL.LU R5, [R1+0x3c4] ;  /* 0x0003c40001057983 */ /* 0x000ee40000300800 */
[----:B------:R-:W3:Y:S02]  /*37970*/  LDL.LU R6, [R1+0x3c8] ;  /* 0x0003c80001067983 */ /* 0x000ee40000300800 */
[----:B------:R-:W3:Y:S01]  /*37980*/  LDL.LU R7, [R1+0x3cc] ;  /* 0x0003cc0001077983 */ /* 0x000ee20000300800 */
[----:B------:R-:W4:Y:S01]  /*37990*/  LDL.LU.64 R14, [R1+0x4a40] ;  /* 0x004a4000010e7983 */ /* 0x000f220000300a00 */
[----:B------:R-:W4:Y:S02]  /*379a0*/  LDL.LU.64 R12, [R1+0x4a38] ;  /* 0x004a3800010c7983 */ /* 0x000f240000300a00 */
[----:B------:R-:W-:Y:S02]  /*379b0*/  STL.64 [R1+0xb90], R16 ;  /* 0x000b901001007387 */ /* 0x000fe40000100a00 */
[----:B------:R0:W-:Y:S02]  /*379c0*/  STL.64 [R1+0xb98], R18 ;  /* 0x000b981201007387 */ /* 0x0001e40000100a00 */
[----:B0-----:R-:W4:Y:S01]  /*379d0*/  LDL.LU.64 R18, [R1+0x4a30] ;  /* 0x004a300001127983 */ /* 0x001f220000300a00 */
[----:B------:R-:W-:-:S02]  /*379e0*/  IMAD.MOV.U32 R22, RZ, RZ, R3 ;  /* 0x000000ffff167224 */ /* 0x000fc400078e0003 */
[----:B------:R-:W-:-:S07]  /*379f0*/  IMAD.MOV.U32 R23, RZ, RZ, R2 ;  /* 0x000000ffff177224 */ /* 0x000fce00078e0002 */
[C---:B---3--:R-:W-:Y:S01]  /*37a00*/  HMMA.16816.F32.BF16 R20, R24.reuse, R22, R4 ;  /* 0x000000161814723c */ /* 0x048fe20000041804 */
[----:B------:R-:W3:Y:S07]  /*37a10*/  LDL.LU R4, [R1+0x2f0] ;  /* 0x0002f00001047983 */ /* 0x000eee0000300800 */
[C---:B----4-:R-:W-:Y:S11]  /*37a20*/  HMMA.16816.F32.BF16 R16, R24.reuse, R18, R12 ;  /* 0x000000121810723c */ /* 0x050ff6000004180c */
[----:B------:R-:W-:Y:S04]  /*37a30*/  @!UPT UIADD3 URZ, URZ, URZ, URZ ;  /* 0x0000003f3f3ff290 */ /* 0x000fe8000fffe03f */
[----:B------:R0:W-:Y:S01]  /*37a40*/  STL.64 [R1+0xb80], R20 ;  /* 0x000b801401007387 */ /* 0x0001e20000100a00 */
[----:B------:R1:W-:Y:S02]  /*37a50*/  STL.64 [R1+0xb88], R22 ;  /* 0x000b881601007387 */ /* 0x0003e40000100a00 */
[----:B------:R-:W3:Y:S02]  /*37a60*/  LDL.LU R5, [R1+0x2f4] ;  /* 0x0002f40001057983 */ /* 0x000ee40000300800 */
[----:B------:R-:W3:Y:S01]  /*37a70*/  LDL.LU R6, [R1+0x2f8] ;  /* 0x0002f80001067983 */ /* 0x000ee20000300800 */
[----:B------:R-:W3:Y:S04]  /*37a80*/  LDL.LU R7, [R1+0x2fc] ;  /* 0x0002fc0001077983 */ /* 0x000ee80000300800 */
[----:B0-----:R-:W4:Y:S01]  /*37a90*/  LDL.LU R20, [R1+0xe0] ;  /* 0x0000e00001147983 */ /* 0x001f220000300800 */
[----:B------:R-:W4:Y:S02]  /*37aa0*/  LDL.LU R21, [R1+0xe4] ;  /* 0x0000e40001157983 */ /* 0x000f240000300800 */
[----:B-1----:R-:W4:Y:S02]  /*37ab0*/  LDL.LU R22, [R1+0xe8] ;  /* 0x0000e80001167983 */ /* 0x002f240000300800 */
[----:B------:R-:W4:Y:S01]  /*37ac0*/  LDL.LU R23, [R1+0xec] ;  /* 0x0000ec0001177983 */ /* 0x000f220000300800 */
[----:B------:R-:W2:Y:S01]  /*37ad0*/  LDL.LU.64 R14, [R1+0x4a28] ;  /* 0x004a2800010e7983 */ /* 0x000ea20000300a00 */
[----:B------:R-:W2:Y:S02]  /*37ae0*/  LDL.LU.64 R12, [R1+0x4a20] ;  /* 0x004a2000010c7983 */ /* 0x000ea40000300a00 */
[----:B------:R-:W-:Y:S02]  /*37af0*/  STL.64 [R1+0xb70], R16 ;  /* 0x000b701001007387 */ /* 0x000fe40000100a00 */
[----:B------:R0:W-:Y:S02]  /*37b00*/  STL.64 [R1+0xb78], R18 ;  /* 0x000b781201007387 */ /* 0x0001e40000100a00 */
        /* <DEDUP_REMOVED lines=73> */
[----:B---3--:R1:W-:Y:S01]  /*37fa0*/  STL.64 [R1+0x4850], R16 ;  /* 0x0048501001007387 */ /* 0x0083e20000100a00 */
[----:B0-----:R-:W3:Y:S01]  /*37fb0*/  LDL.64 R18, [R1+0x98] ;  /* 0x0000980001127983 */ /* 0x001ee20000100a00 */
[C---:B--2---:R-:W-:Y:S03]  /*37fc0*/  HMMA.16816.F32.BF16 R8, R24.reuse, R14, R8 ;  /* 0x0000000e1808723c */ /* 0x044fe60000041808 */
[----:B---3--:R0:W-:Y:S01]  /*37fd0*/  STL.64 [R1+0x4908], R18 ;  /* 0x0049081201007387 */ /* 0x0081e20000100a00 */
[----:B-1----:R-:W2:Y:S02]  /*37fe0*/  LDL.LU R16, [R1+0x5c0] ;  /* 0x0005c00001107983 */ /* 0x002ea40000300800 */
[----:B------:R-:W2:Y:S01]  /*37ff0*/  LDL.LU R17, [R1+0x5c4] ;  /* 0x0005c40001117983 */ /* 0x000ea20000300800 */
[----:B0-----:R-:W2:Y:S01]  /*38000*/  LDL.LU R18, [R1+0x5c8] ;  /* 0x0005c80001127983 */ /* 0x001ea20000300800 */
[----:B------:R-:W2:Y:S11]  /*38010*/  LDL.LU R19, [R1+0x5cc] ;  /* 0x0005cc0001137983 */ /* 0x000eb60000300800 */
[----:B------:R-:W-:Y:S04]  /*38020*/  @!UPT UIADD3 URZ, URZ, URZ, URZ ;  /* 0x0000003f3f3ff290 */ /* 0x000fe8000fffe03f */
        /* <DEDUP_REMOVED lines=16> */
[----:B------:R-:W-:Y:S02]  /*38130*/  STL [R1+0x481c], R10 ;  /* 0x00481c0a01007387 */ /* 0x000fe40000100800 */
[----:B------:R0:W-:Y:S02]  /*38140*/  STL [R1+0x4818], R11 ;  /* 0x0048180b01007387 */ /* 0x0001e40000100800 */
[----:B0-----:R-:W4:Y:S01]  /*38150*/  LDL.64 R10, [R1+0xa8] ;  /* 0x0000a800010a7983 */ /* 0x001f220000100a00 */
[----:B---3--:R-:W-:Y:S03]  /*38160*/  HMMA.16816.F32.BF16 R20, R24, R6, R20 ;  /* 0x000000061814723c */ /* 0x008fe60000041814 */
[----:B------:R-:W0:Y:S04]  /*38170*/  LDSM.16.MT88.4 R24, [R0+0x4280] ;  /* 0x004280000018783b */ /* 0x000e280000004200 */
[----:B------:R-:W-:Y:S01]  /*38180*/  STL.64 [R1+0x4810], R6 ;  /* 0x0048100601007387 */ /* 0x000fe20000100a00 */
[----:B--2---:R1:W-:Y:S11]  /*38190*/  STL.64 [R1+0x4808], R4 ;  /* 0x0048080401007387 */ /* 0x0043f60000100a00 */
[----:B------:R-:W-:Y:S04]  /*381a0*/  @!UPT UIADD3 URZ, URZ, URZ, URZ ;  /* 0x0000003f3f3ff290 */ /* 0x000fe8000fffe03f */
[----:B------:R-:W-:Y:S01]  /*381b0*/  STL.64 [R1+0xa90], R20 ;  /* 0x000a901401007387 */ /* 0x000fe20000100a00 */
[----:B------:R-:W-:Y:S02]  /*381c0*/  STL.64 [R1+0xa98], R22 ;  /* 0x000a981601007387 */ /* 0x000fe40000100a00 */
[----:B-1----:R-:W4:Y:S02]  /*381d0*/  LDL.LU R4, [R1+0x5b0] ;  /* 0x0005b00001047983 */ /* 0x002f240000300800 */
[----:B------:R-:W4:Y:S01]  /*381e0*/  LDL.LU R5, [R1+0x5b4] ;  /* 0x0005b40001057983 */ /* 0x000f220000300800 */
[----:B------:R-:W4:Y:S01]  /*381f0*/  LDL.LU R6, [R1+0x5b8] ;  /* 0x0005b80001067983 */ /* 0x000f220000300800 */
[----:B------:R-:W4:Y:S02]  /*38200*/  LDL.LU R7, [R1+0x5bc] ;  /* 0x0005bc0001077983 */ /* 0x000f240000300800 */
[----:B------:R-:W-:Y:S01]  /*38210*/  STL [R1+0x4820], R0 ;  /* 0x0048200001007387 */ /* 0x000fe20000100800 */
[----:B------:R-:W1:Y:S04]  /*38220*/  LDSM.16.MT88.4 R20, [R0+0x4200] ;  /* 0x004200000014783b */ /* 0x000e680000004200 */
[----:B0-----:R0:W-:Y:S01]  /*38230*/  STL.64 [R1+0x4800], R26 ;  /* 0x0048001a01007387 */ /* 0x0011e20000100a00 */
[----:B------:R-:W-:Y:S03]  /*38240*/  STL.64 [R1+0x47f8], R24 ;  /* 0x0047f81801007387 */ /* 0x000fe60000100a00 */
[----:B0-----:R-:W1:Y:S02]  /*38250*/  LDL.64 R26, [R1+0xb8] ;  /* 0x0000b800011a7983 */ /* 0x001e640000100a00 */
[C---:B-1----:R-:W-:Y:S11]  /*38260*/  HMMA.16816.F32.BF16 R16, R20.reuse, R26, R16 ;  /* 0x0000001a1410723c */ /* 0x042ff60000041810 */
[----:B------:R-:W-:Y:S11]  /*38270*/  @!UPT UIADD3 URZ, URZ, URZ, URZ ;  /* 0x0000003f3f3ff290 */ /* 0x000ff6000fffe03f */
[----:B------:R-:W-:Y:S01]  /*38280*/  @!UPT UIADD3 URZ, URZ, URZ, URZ ;  /* 0x0000003f3f3ff290 */ /* 0x000fe2000fffe03f */
[----:B------:R-:W-:Y:S01]  /*38290*/  STL.64 [R1+0xaa0], R16 ;  /* 0x000aa01001007387 */ /* 0x000fe20000100a00 */
[----:B------:R0:W-:Y:S03]  /*382a0*/  STL.64 [R1+0xaa8], R18 ;  /* 0x000aa81201007387 */ /* 0x0001e60000100a00 */
[----:B0-----:R-:W2:Y:S01]  /*382b0*/  LDL.LU.64 R18, [R1+0x4908] ;  /* 0x0049080001127983 */ /* 0x001ea20000300a00 */
[----:B------:R-:W-:Y:S02]  /*382c0*/  IMAD.MOV.U32 R3, RZ, RZ, R26 ;  /* 0x000000ffff037224 */ /* 0x000fe400078e001a */
[----:B------:R-:W-:Y:S02]  /*382d0*/  IMAD.MOV.U32 R2, RZ, RZ, R27 ;  /* 0x000000ffff027224 */ /* 0x000fe400078e001b */
[----:B----4-:R-:W-:Y:S07]  /*382e0*/  HMMA.16816.F32.BF16 R24, R20, R10, R4 ;  /* 0x0000000a1418723c */ /* 0x010fee0000041804 */
[----:B------:R-:W-:-:S02]  /*382f0*/  IMAD.MOV.U32 R5, RZ, RZ, R10 ;  /* 0x000000ffff057224 */ /* 0x000fc400078e000a */
[----:B------:R-:W-:Y:S01]  /*38300*/  IMAD.MOV.U32 R4, RZ, RZ, R11 ;  /* 0x000000ffff047224 */ /* 0x000fe200078e000b */
[----:B------:R-:W-:Y:S01]  /*38310*/  STL [R1+0x4828], R2 ;  /* 0x0048280201007387 */ /* 0x000fe20000100800 */
[----:B------:R-:W-:Y:S11]  /*38320*/  STL [R1+0x4824], R3 ;  /* 0x0048240301007387 */ /* 0x000ff60000100800 */
[----:B------:R-:W-:Y:S01]  /*38330*/  @!UPT UIADD3 URZ, URZ, URZ, URZ ;  /* 0x0000003f3f3ff290 */ /* 0x000fe2000fffe03f */
[----:B------:R-:W-:Y:S01]  /*38340*/  STL.64 [R1+0xa80], R24 ;  /* 0x000a801801007387 */ /* 0x000fe20000100a00 */
[----:B------:R-:W-:Y:S02]  /*38350*/  STL.64 [R1+0xa88], R26 ;  /* 0x000a881a01007387 */ /* 0x000fe40000100a00 */
[----:B------:R-:W-:Y:S02]  /*38360*/  STL [R1+0x4830], R4 ;  /* 0x0048300401007387 */ /* 0x000fe40000100800 */
[----:B------:R-:W-:Y:S01]  /*38370*/  STL [R1+0x482c], R5 ;  /* 0x00482c0501007387 */ /* 0x000fe20000100800 */
[C---:B--2---:R-:W-:Y:S01]  /*38380*/  HMMA.16816.F32.BF16 R8, R20.reuse, R18, R12 ;  /* 0x000000121408723c */ /* 0x044fe2000004180c */
[----:B------:R-:W-:Y:S02]  /*38390*/  IMAD.MOV.U32 R7, RZ, RZ, R18 ;  /* 0x000000ffff077224 */ /* 0x000fe400078e0012 */
[----:B------:R-:W-:Y:S11]  /*383a0*/  IMAD.MOV.U32 R6, RZ, RZ, R19 ;  /* 0x000000ffff067224 */ /* 0x000ff600078e0013 */
[----:B------:R-:W-:Y:S09]  /*383b0*/  @!UPT UIADD3 URZ, URZ, URZ, URZ ;  /* 0x0000003f3f3ff290 */ /* 0x000ff2000fffe03f */
        /* <DEDUP_REMOVED lines=34> */
[----:B------:R-:W3:Y:S01]  /*385e0*/  LDL.LU R8, [R1+0x590] ;  /* 0x0005900001087983 */ /* 0x000ee20000300800 */
[----:B------:R-:W3:Y:S02]  /*385f0*/  LDL.LU R9, [R1+0x594] ;  /* 0x0005940001097983 */ /* 0x000ee40000300800 */
[----:B------:R-:W3:Y:S02]  /*38600*/  LDL.LU R10, [R1+0x598] ;  /* 0x00059800010a7983 */ /* 0x000ee40000300800 */
[----:B------:R-:W3:Y:S01]  /*38610*/  LDL.LU R11, [R1+0x59c] ;  /* 0x00059c00010b7983 */ /* 0x000ee20000300800 */
[----:B--2---:R0:W-:Y:S01]  /*38620*/  STL.64 [R1+0x4900], R26 ;  /* 0x0049001a01007387 */ /* 0x0041e20000100a00 */
[----:B----4-:R-:W-:Y:S02]  /*38630*/  STL.64 [R1+0x48f8], R24 ;  /* 0x0048f81801007387 */ /* 0x010fe40000100a00 */
[----:B------:R-:W2:Y:S01]  /*38640*/  LDL.64 R18, [R1+0x68] ;  /* 0x0000680001127983 */ /* 0x000ea20000100a00 */
[----:B0-----:R-:W4:Y:S04]  /*38650*/  LDL.64 R26, [R1+0x88] ;  /* 0x00008800011a7983 */ /* 0x001f280000100a00 */
[----:B--2---:R0:W-:Y:S04]  /*38660*/  STL.64 [R1+0x48f0], R18 ;  /* 0x0048f01201007387 */ /* 0x0041e80000100a00 */
[----:B0-----:R-:W2:Y:S01]  /*38670*/  LDL.64 R18, [R1+0x78] ;  /* 0x0000780001127983 */ /* 0x001ea20000100a00 */
[----:B---3--:R-:W-:Y:S02]  /*38680*/  STL.64 [R1+0x48a0], R14 ;  /* 0x0048a00e01007387 */ /* 0x008fe40000100a00 */
[----:B------:R0:W-:Y:S02]  /*38690*/  STL.64 [R1+0x4898], R12 ;  /* 0x0048980c01007387 */ /* 0x0001e40000100a00 */
        /* <DEDUP_REMOVED lines=9> */
[----:B------:R-:W3:Y:S01]  /*38730*/  LDL.LU R15, [R1+0x55c] ;  /* 0x00055c00010f7983 */ /* 0x000ee20000300800 */
[----:B----4-:R-:W-:Y:S01]  /*38740*/  HMMA.16816.F32.BF16 R8, R20, R26, R8 ;  /* 0x0000001a1408723c */ /* 0x010fe20000041808 */
        /* <DEDUP_REMOVED lines=13> */
[----:B------:R1:W-:Y:S02]  /*38820*/  STL [R1+0x4834], R7 ;  /* 0x0048340701007387 */ /* 0x0003e40000100800 */
[----:B------:R-:W3:Y:S02]  /*38830*/  LDL.LU R4, [R1+0x530] ;  /* 0x0005300001047983 */ /* 0x000ee40000300800 */
[----:B------:R-:W3:Y:S01]  /*38840*/  LDL.LU R5, [R1+0x534] ;  /* 0x0005340001057983 */ /* 0x000ee20000300800 */
[----:B0-----:R-:W3:Y:S01]  /*38850*/  LDL.LU R6, [R1+0x538] ;  /* 0x0005380001067983 */ /* 0x001ee20000300800 */
[----:B-1----:R-:W3:Y:S02]  /*38860*/  LDL.LU R7, [R1+0x53c] ;  /* 0x00053c0001077983 */ /* 0x002ee40000300800 */
[----:B------:R0:W-:Y:S02]  /*38870*/  STL.64 [R1+0xa60], R8 ;  /* 0x000a600801007387 */ /* 0x0001e40000100a00 */
[----:B------:R-:W-:Y:S02]  /*38880*/  STL.64 [R1+0xa68], R10 ;  /* 0x000a680a01007387 */ /* 0x000fe40000100a00 */
[----:B0-----:R-:W-:-:S02]  /*38890*/  IMAD.MOV.U32 R9, RZ, RZ, R26 ;  /* 0x000000ffff097224 */ /* 0x001fc400078e001a */
[----:B------:R-:W-:Y:S02]  /*388a0*/  IMAD.MOV.U32 R8, RZ, RZ, R27 ;  /* 0x000000ffff087224 */ /* 0x000fe400078e001b */
[----:B------:R-:W4:Y:S01]  /*388b0*/  LDL.LU.64 R26, [R1+0x4900] ;  /* 0x00490000011a7983 */ /* 0x000f220000300a00 */
[----:B------:R-:W4:Y:S02]  /*388c0*/  LDL.LU.64 R24, [R1+0x48f8] ;  /* 0x0048f80001187983 */ /* 0x000f240000300a00 */
[----:B------:R-:W-:Y:S01]  /*388d0*/  STL [R1+0x483c], R9 ;  /* 0x00483c0901007387 */ /* 0x000fe20000100800 */
[C---:B----4-:R-:W-:Y:S11]  /*388e0*/  HMMA.16816.F32.BF16 R24, R20.reuse, R18, R24 ;  /* 0x000000121418723c */ /* 0x050ff60000041818 */
[----:B------:R-:W-:Y:S11]  /*388f0*/  @!UPT UIADD3 URZ, URZ, URZ, URZ ;  /* 0x0000003f3f3ff290 */ /* 0x000ff6000fffe03f */
[----:B------:R-:W-:Y:S01]  /*38900*/  @!UPT UIADD3 URZ, URZ, URZ, URZ ;  /* 0x0000003f3f3ff290 */ /* 0x000fe2000fffe03f */
[----:B------:R0:W-:Y:S01]  /*38910*/  STL.64 [R1+0xa50], R24 ;  /* 0x000a501801007387 */ /* 0x0001e20000100a00 */
[----:B------:R1:W-:Y:S02]  /*38920*/  STL.64 [R1+0xa58], R26 ;  /* 0x000a581a01007387 */ /* 0x0003e40000100a00 */
[----:B0-----:R-:W-:Y:S02]  /*38930*/  IMAD.MOV.U32 R25, RZ, RZ, R18 ;  /* 0x000000ffff197224 */ /* 0x001fe400078e0012 */
[----:B------:R-:W-:Y:S02]  /*38940*/  IMAD.MOV.U32 R24, RZ, RZ, R19 ;  /* 0x000000ffff187224 */ /* 0x000fe400078e0013 */
[----:B------:R-:W2:Y:S02]  /*38950*/  LDL.LU.64 R18, [R1+0x48f0] ;  /* 0x0048f00001127983 */ /* 0x000ea40000300a00 */
[----:B--2---:R-:W-:Y:S01]  /*38960*/  HMMA.16816.F32.BF16 R12, R20, R18, R12 ;  /* 0x00000012140c723c */ /* 0x004fe2000004180c */
[----:B-1----:R-:W-:-:S02]  /*38970*/  IMAD.MOV.U32 R27, RZ, RZ, R18 ;  /* 0x000000ffff1b7224 */ /* 0x002fc400078e0012 */
        /* <DEDUP_REMOVED lines=34> */
[C---:B---3--:R-:W-:Y:S01]  /*38ba0*/  HMMA.16816.F32.BF16 R4, R20.reuse, R18, R4 ;  /* 0x000000121404723c */ /* 0x048fe20000041804 */
[----:B------:R-:W-:Y:S11]  /*38bb0*/  IMAD.MOV.U32 R2, RZ, RZ, R19 ;  /* 0x000000ffff027224 */ /* 0x000ff600078e0013 */
[----:B------:R-:W-:Y:S11]  /*38bc0*/  @!UPT UIADD3 URZ, URZ, URZ, URZ ;  /* 0x0000003f3f3ff290 */ /* 0x000ff6000fffe03f */
        /* <DEDUP_REMOVED lines=135> */
[----:B------:R-:W-:-:S02]  /*39440*/  IMAD.MOV.U32 R18, RZ, RZ, R5 ;  /* 0x000000ffff127224 */ /* 0x000fc400078e0005 */
[----:B------:R-:W-:Y:S02]  /*39450*/  IMAD.MOV.U32 R19, RZ, RZ, R4 ;  /* 0x000000ffff137224 */ /* 0x000fe400078e0004 */
[----:B------:R-:W4:Y:S01]  /*39460*/  LDL.LU R4, [R1+0x4e0] ;  /* 0x0004e00001047983 */ /* 0x000f220000300800 */
[----:B------:R-:W4:Y:S02]  /*39470*/  LDL.LU R5, [R1+0x4e4] ;  /* 0x0004e40001057983 */ /* 0x000f240000300800 */
[----:B------:R-:W4:Y:S02]  /*39480*/  LDL.LU R6, [R1+0x4e8] ;  /* 0x0004e80001067983 */ /* 0x000f240000300800 */
[----:B------:R-:W4:Y:S01]  /*39490*/  LDL.LU R7, [R1+0x4ec] ;  /* 0x0004ec0001077983 */ /* 0x000f220000300800 */
[----:B------:R-:W-:Y:S01]  /*394a0*/  STL.64 [R1+0x47e0], R18 ;  /* 0x0047e01201007387 */ /* 0x000fe20000100a00 */
[----:B------:R-:W4:Y:S02]  /*394b0*/  LDL.LU R24, [R1+0x2e0] ;  /* 0x0002e00001187983 */ /* 0x000f240000300800 */
[----:B------:R-:W4:Y:S02]  /*394c0*/  LDL.LU R25, [R1+0x2e4] ;  /* 0x0002e40001197983 */ /* 0x000f240000300800 */
[----:B------:R-:W4:Y:S01]  /*394d0*/  LDL.LU R26, [R1+0x2e8] ;  /* 0x0002e800011a7983 */ /* 0x000f220000300800 */
[----:B------:R-:W4:Y:S04]  /*394e0*/  LDL.LU R27, [R1+0x2ec] ;  /* 0x0002ec00011b7983 */ /* 0x000f280000300800 */
        /* <DEDUP_REMOVED lines=12> */
[C---:B----4-:R-:W-:Y:S01]  /*395b0*/  HMMA.16816.F32.BF16 R4, R20.reuse, R10, R4 ;  /* 0x0000000a1404723c */ /* 0x050fe20000041804 */
        /* <DEDUP_REMOVED lines=11> */
[----:B------:R-:W2:Y:S02]  /*39670*/  LDL.LU R15, [R1+0x2dc] ;  /* 0x0002dc00010f7983 */ /* 0x000ea40000300800 */
        /* <DEDUP_REMOVED lines=11> */
[----:B------:R-:W2:Y:S02]  /*39730*/  LDL.LU.64 R24, [R1+0x47f8] ;  /* 0x0047f80001187983 */ /* 0x000ea40000300a00 */
[----:B------:R-:W-:-:S02]  /*39740*/  IMAD.MOV.U32 R18, RZ, RZ, R3 ;  /* 0x000000ffff127224 */ /* 0x000fc400078e0003 */
[----:B------:R-:W-:Y:S01]  /*39750*/  IMAD.MOV.U32 R19, RZ, RZ, R2 ;  /* 0x000000ffff137224 */ /* 0x000fe200078e0002 */
[----:B------:R-:W-:Y:S01]  /*39760*/  STL.64 [R1+0x46b0], R6 ;  /* 0x0046b00601007387 */ /* 0x000fe20000100a00 */
[----:B----4-:R0:W-:Y:S11]  /*39770*/  STL.64 [R1+0x46a8], R4 ;  /* 0x0046a80401007387 */ /* 0x0101f60000100a00 */
[----:B------:R-:W-:Y:S03]  /*39780*/  @!UPT UIADD3 URZ, URZ, URZ, URZ ;  /* 0x0000003f3f3ff290 */ /* 0x000fe6000fffe03f */
[----:B------:R1:W-:Y:S01]  /*39790*/  STL.64 [R1+0x9a0], R20 ;  /* 0x0009a01401007387 */ /* 0x0003e20000100a00 */
[----:B------:R3:W-:Y:S02]  /*397a0*/  STL.64 [R1+0x9a8], R22 ;  /* 0x0009a81601007387 */ /* 0x0007e40000100a00 */
[----:B0-----:R-:W4:Y:S02]  /*397b0*/  LDL.LU R4, [R1+0x1f0] ;  /* 0x0001f00001047983 */ /* 0x001f240000300800 */
[----:B------:R-:W4:Y:S01]  /*397c0*/  LDL.LU R5, [R1+0x1f4] ;  /* 0x0001f40001057983 */ /* 0x000f220000300800 */
[----:B------:R-:W4:Y:S01]  /*397d0*/  LDL.LU R6, [R1+0x1f8] ;  /* 0x0001f80001067983 */ /* 0x000f220000300800 */
[----:B------:R-:W4:Y:S03]  /*397e0*/  LDL.LU R7, [R1+0x1fc] ;  /* 0x0001fc0001077983 */ /* 0x000f260000300800 */
[----:B-1----:R-:W4:Y:S01]  /*397f0*/  LDL.LU R20, [R1+0xd0] ;  /* 0x0000d00001147983 */ /* 0x002f220000300800 */
[----:B------:R-:W4:Y:S02]  /*39800*/  LDL.LU R21, [R1+0xd4] ;  /* 0x0000d40001157983 */ /* 0x000f240000300800 */
[----:B---3--:R-:W3:Y:S02]  /*39810*/  LDL.LU R22, [R1+0xd8] ;  /* 0x0000d80001167983 */ /* 0x008ee40000300800 */
[----:B------:R-:W3:Y:S01]  /*39820*/  LDL.LU R23, [R1+0xdc] ;  /* 0x0000dc0001177983 */ /* 0x000ee20000300800 */
        /* <DEDUP_REMOVED lines=94> */
[----:B0-----:R-:W3:Y:S01]  /*39e10*/  LDL.LU.64 R18, [R1+0x98] ;  /* 0x0000980001127983 */ /* 0x001ee20000300a00 */
[C---:B--2---:R-:W-:Y:S03]  /*39e20*/  HMMA.16816.F32.BF16 R8, R24.reuse, R14, R8 ;  /* 0x0000000e1808723c */ /* 0x044fe60000041808 */
[----:B---3--:R0:W-:Y:S04]  /*39e30*/  STL.64 [R1+0x46a0], R18 ;  /* 0x0046a01201007387 */ /* 0x0081e80000100a00 */
[----:B0-----:R-:W2:Y:S11]  /*39e40*/  LDL.LU.64 R18, [R1+0xb8] ;  /* 0x0000b80001127983 */ /* 0x001eb60000300a00 */
        /* <DEDUP_REMOVED lines=19> */
[----:B0-----:R-:W4:Y:S01]  /*39f80*/  LDL.LU.64 R10, [R1+0xa8] ;  /* 0x0000a800010a7983 */ /* 0x001f220000300a00 */
        /* <DEDUP_REMOVED lines=10> */
[----:B------:R-:W4:Y:S03]  /*3a030*/  LDL.LU R7, [R1+0x4cc] ;  /* 0x0004cc0001077983 */ /* 0x000f260000300800 */
[----:B------:R-:W1:Y:S04]  /*3a040*/  LDSM.16.MT88.4 R20, [R0+0x4300] ;  /* 0x004300000014783b */ /* 0x000e680000004200 */
[----:B0-----:R-:W-:Y:S01]  /*3a050*/  STL.64 [R1+0x4588], R26 ;  /* 0x0045881a01007387 */ /* 0x001fe20000100a00 */
[----:B------:R0:W-:Y:S03]  /*3a060*/  STL.64 [R1+0x4580], R24 ;  /* 0x0045801801007387 */ /* 0x0001e60000100a00 */
[----:B0-----:R-:W1:Y:S01]  /*3a070*/  LDL.LU R24, [R1+0x4d0] ;  /* 0x0004d00001187983 */ /* 0x001e620000300800 */
[----:B------:R-:W1:Y:S02]  /*3a080*/  LDL.LU R25, [R1+0x4d4] ;  /* 0x0004d40001197983 */ /* 0x000e640000300800 */
[----:B------:R-:W1:Y:S02]  /*3a090*/  LDL.LU R26, [R1+0x4d8] ;  /* 0x0004d800011a7983 */ /* 0x000e640000300800 */
[----:B------:R-:W1:Y:S02]  /*3a0a0*/  LDL.LU R27, [R1+0x4dc] ;  /* 0x0004dc00011b7983 */ /* 0x000e640000300800 */
[C---:B-1----:R-:W-:Y:S11]  /*3a0b0*/  HMMA.16816.F32.BF16 R24, R20.reuse, R18, R24 ;  /* 0x000000121418723c */ /* 0x042ff60000041818 */
[----:B------:R-:W-:Y:S11]  /*3a0c0*/  @!UPT UIADD3 URZ, URZ, URZ, URZ ;  /* 0x0000003f3f3ff290 */ /* 0x000ff6000fffe03f */
[----:B------:R-:W-:Y:S01]  /*3a0d0*/  @!UPT UIADD3 URZ, URZ, URZ, URZ ;  /* 0x0000003f3f3ff290 */ /* 0x000fe2000fffe03f */
[----:B------:R0:W-:Y:S01]  /*3a0e0*/  STL.64 [R1+0x8a0], R24 ;  /* 0x0008a01801007387 */ /* 0x0001e20000100a00 */
[----:B------:R-:W-:Y:S02]  /*3a0f0*/  STL.64 [R1+0x8a8], R26 ;  /* 0x0008a81a01007387 */ /* 0x000fe40000100a00 */
[----:B0-----:R-:W-:Y:S02]  /*3a100*/  IMAD.MOV.U32 R25, RZ, RZ, R18 ;  /* 0x000000ffff197224 */ /* 0x001fe400078e0012 */
[----:B------:R-:W-:Y:S02]  /*3a110*/  IMAD.MOV.U32 R24, RZ, RZ, R19 ;  /* 0x000000ffff187224 */ /* 0x000fe400078e0013 */
[----:B------:R-:W2:Y:S03]  /*3a120*/  LDL.LU.64 R18, [R1+0x46a0] ;  /* 0x0046a00001127983 */ /* 0x000ea60000300a00 */
[----:B------:R-:W-:Y:S02]  /*3a130*/  STL [R1+0x45c8], R24 ;  /* 0x0045c81801007387 */ /* 0x000fe40000100800 */
[----:B------:R4:W-:Y:S02]  /*3a140*/  STL [R1+0x45c4], R25 ;  /* 0x0045c41901007387 */ /* 0x0009e40000100800 */
[----:B----4-:R-:W-:Y:S07]  /*3a150*/  HMMA.16816.F32.BF16 R24, R20, R10, R4 ;  /* 0x0000000a1418723c */ /* 0x010fee0000041804 */
[----:B------:R-:W-:-:S02]  /*3a160*/  IMAD.MOV.U32 R5, RZ, RZ, R10 ;  /* 0x000000ffff057224 */ /* 0x000fc400078e000a */
[----:B------:R-:W-:Y:S11]  /*3a170*/  IMAD.MOV.U32 R4, RZ, RZ, R11 ;  /* 0x000000ffff047224 */ /* 0x000ff600078e000b */
[----:B------:R-:W-:Y:S03]  /*3a180*/  @!UPT UIADD3 URZ, URZ, URZ, URZ ;  /* 0x0000003f3f3ff290 */ /* 0x000fe6000fffe03f */
        /* <DEDUP_REMOVED lines=11> */
[----:B--2---:R0:W-:Y:S01]  /*3a240*/  STL.64 [R1+0x4610], R18 ;  /* 0x0046101201007387 */ /* 0x0041e20000100a00 */
[----:B------:R-:W2:Y:S02]  /*3a250*/  LDL.LU R12, [R1+0x410] ;  /* 0x00041000010c7983 */ /* 0x000ea40000300800 */
[----:B------:R-:W2:Y:S02]  /*3a260*/  LDL.LU R13, [R1+0x414] ;  /* 0x00041400010d7983 */ /* 0x000ea40000300800 */
[----:B------:R-:W3:Y:S01]  /*3a270*/  LDL.LU R14, [R1+0x418] ;  /* 0x00041800010e7983 */ /* 0x000ee20000300800 */
[----:B------:R-:W3:Y:S04]  /*3a280*/  LDL.LU R15, [R1+0x41c] ;  /* 0x00041c00010f7983 */ /* 0x000ee80000300800 */
[----:B0-----:R-:W4:Y:S04]  /*3a290*/  LDL.LU.64 R18, [R1+0x18] ;  /* 0x0000180001127983 */ /* 0x001f280000300a00 */
[----:B----4-:R0:W-:Y:S04]  /*3a2a0*/  STL.64 [R1+0x4628], R18 ;  /* 0x0046281201007387 */ /* 0x0101e80000100a00 */
[----:B0-----:R-:W4:Y:S04]  /*3a2b0*/  LDL.LU.64 R18, [R1+0x28] ;  /* 0x0000280001127983 */ /* 0x001f280000300a00 */
[----:B----4-:R0:W-:Y:S04]  /*3a2c0*/  STL.64 [R1+0x4630], R18 ;  /* 0x0046301201007387 */ /* 0x0101e80000100a00 */
[----:B0-----:R-:W4:Y:S04]  /*3a2d0*/  LDL.LU.64 R18, [R1+0x38] ;  /* 0x0000380001127983 */ /* 0x001f280000300a00 */
[----:B----4-:R-:W-:Y:S01]  /*3a2e0*/  STL.64 [R1+0x4648], R18 ;  /* 0x0046481201007387 */ /* 0x010fe20000100a00 */
[----:B---3--:R-:W-:Y:S02]  /*3a2f0*/  STL.64 [R1+0x4608], R14 ;  /* 0x0046080e01007387 */ /* 0x008fe40000100a00 */
[----:B--2---:R0:W-:Y:S02]  /*3a300*/  STL.64 [R1+0x4600], R12 ;  /* 0x0046000c01007387 */ /* 0x0041e40000100a00 */
[----:B0-----:R-:W2:Y:S01]  /*3a310*/  LDL.LU R12, [R1+0x420] ;  /* 0x00042000010c7983 */ /* 0x001ea20000300800 */
[----:B------:R-:W2:Y:S02]  /*3a320*/  LDL.LU R13, [R1+0x424] ;  /* 0x00042400010d7983 */ /* 0x000ea40000300800 */
[----:B------:R-:W3:Y:S02]  /*3a330*/  LDL.LU R14, [R1+0x428] ;  /* 0x00042800010e7983 */ /* 0x000ee40000300800 */
[----:B------:R-:W3:Y:S01]  /*3a340*/  LDL.LU R15, [R1+0x42c] ;  /* 0x00042c00010f7983 */ /* 0x000ee20000300800 */
[----:B------:R-:W4:Y:S04]  /*3a350*/  LDL.LU.64 R18, [R1+0x48] ;  /* 0x0000480001127983 */ /* 0x000f280000300a00 */
        /* <DEDUP_REMOVED lines=18> */
[----:B----4-:R-:W-:Y:S03]  /*3a480*/  STL.64 [R1+0x4680], R8 ;  /* 0x0046800801007387 */ /* 0x010fe60000100a00 */
[----:B0-----:R-:W2:Y:S04]  /*3a490*/  LDL.LU.64 R10, [R1+0x78] ;  /* 0x00007800010a7983 */ /* 0x001ea80000300a00 */
[----:B--2---:R0:W-:Y:S04]  /*3a4a0*/  STL.64 [R1+0x4698], R10 ;  /* 0x0046980a01007387 */ /* 0x0041e80000100a00 */
[----:B0-----:R-:W2:Y:S01]  /*3a4b0*/  LDL.LU.64 R10, [R1+0x88] ;  /* 0x00008800010a7983 */ /* 0x001ea20000300a00 */
[----:B------:R-:W4:Y:S03]  /*3a4c0*/  LDL.LU.64 R18, [R1+0x68] ;  /* 0x0000680001127983 */ /* 0x000f260000300a00 */
[----:B----4-:R0:W-:Y:S01]  /*3a4d0*/  STL.64 [R1+0x4690], R18 ;  /* 0x0046901201007387 */ /* 0x0101e20000100a00 */
[----:B------:R-:W4:Y:S02]  /*3a4e0*/  LDL.LU R16, [R1+0x490] ;  /* 0x0004900001107983 */ /* 0x000f240000300800 */
[----:B------:R-:W4:Y:S01]  /*3a4f0*/  LDL.LU R17, [R1+0x494] ;  /* 0x0004940001117983 */ /* 0x000f220000300800 */
[----:B0-----:R-:W4:Y:S01]  /*3a500*/  LDL.LU R18, [R1+0x498] ;  /* 0x0004980001127983 */ /* 0x001f220000300800 */
[----:B------:R-:W4:Y:S02]  /*3a510*/  LDL.LU R19, [R1+0x49c] ;  /* 0x00049c0001137983 */ /* 0x000f240000300800 */
[----:B---3--:R-:W-:Y:S02]  /*3a520*/  STL.64 [R1+0x4640], R14 ;  /* 0x0046400e01007387 */ /* 0x008fe40000100a00 */
[----:B------:R0:W-:Y:S02]  /*3a530*/  STL.64 [R1+0x4638], R12 ;  /* 0x0046380c01007387 */ /* 0x0001e40000100a00 */
        /* <DEDUP_REMOVED lines=23> */
[----:B------:R-:W-:Y:S02]  /*3a6b0*/  STL.64 [R1+0x860], R24 ;  /* 0x0008601801007387 */ /* 0x000fe40000100a00 */
[----:B------:R0:W-:Y:S02]  /*3a6c0*/  STL.64 [R1+0x868], R26 ;  /* 0x0008681a01007387 */ /* 0x0001e40000100a00 */
[----:B0-----:R-:W-:-:S02]  /*3a6d0*/  IMAD.MOV.U32 R27, RZ, RZ, R10 ;  /* 0x000000ffff1b7224 */ /* 0x001fc400078e000a */
[----:B------:R-:W-:Y:S02]  /*3a6e0*/  IMAD.MOV.U32 R26, RZ, RZ, R11 ;  /* 0x000000ffff1a7224 */ /* 0x000fe400078e000b */
[----:B------:R-:W4:Y:S01]  /*3a6f0*/  LDL.LU.64 R10, [R1+0x4698] ;  /* 0x00469800010a7983 */ /* 0x000f220000300a00 */
[----:B------:R-:W-:Y:S01]  /*3a700*/  STL [R1+0x45dc], R27 ;  /* 0x0045dc1b01007387 */ /* 0x000fe20000100800 */
[C---:B----4-:R-:W-:Y:S01]  /*3a710*/  HMMA.16816.F32.BF16 R16, R20.reuse, R10, R16 ;  /* 0x0000000a1410723c */ /* 0x050fe20000041810 */
[----:B------:R-:W-:Y:S02]  /*3a720*/  IMAD.MOV.U32 R2, RZ, RZ, R10 ;  /* 0x000000ffff027224 */ /* 0x000fe400078e000a */
[----:B------:R-:W-:Y:S11]  /*3a730*/  IMAD.MOV.U32 R28, RZ, RZ, R11 ;  /* 0x000000ffff1c7224 */ /* 0x000ff600078e000b */
[----:B------:R-:W-:Y:S09]  /*3a740*/  @!UPT UIADD3 URZ, URZ, URZ, URZ ;  /* 0x0000003f3f3ff290 */ /* 0x000ff2000fffe03f */
[----:B------:R-:W-:Y:S01]  /*3a750*/  STL.64 [R1+0x850], R16 ;  /* 0x0008501001007387 */ /* 0x000fe20000100a00 */
[----:B------:R0:W-:Y:S03]  /*3a760*/  STL.64 [R1+0x858], R18 ;  /* 0x0008581201007387 */ /* 0x0001e60000100a00 */
[----:B0-----:R-:W4:Y:S01]  /*3a770*/  LDL.LU.64 R18, [R1+0x4690] ;  /* 0x0046900001127983 */ /* 0x001f220000300a00 */
[----:B------:R-:W4:Y:S02]  /*3a780*/  LDL.LU.64 R10, [R1+0x4688] ;  /* 0x00468800010a7983 */ /* 0x000f240000300a00 */
[----:B------:R-:W4:Y:S02]  /*3a790*/  LDL.LU.64 R8, [R1+0x4680] ;  /* 0x0046800001087983 */ /* 0x000f240000300a00 */
[C---:B----4-:R-:W-:Y:S01]  /*3a7a0*/  HMMA.16816.F32.BF16 R8, R20.reuse, R18, R8 ;  /* 0x000000121408723c */ /* 0x050fe20000041808 */
[----:B------:R-:W-:Y:S11]  /*3a7b0*/  IMAD.MOV.U32 R0, RZ, RZ, R19 ;  /* 0x000000ffff007224 */ /* 0x000ff600078e0013 */
[----:B------:R-:W-:Y:S11]  /*3a7c0*/  @!UPT UIADD3 URZ, URZ, URZ, URZ ;  /* 0x0000003f3f3ff290 */ /* 0x000ff6000fffe03f */
[----:B------:R0:W-:Y:S01]  /*3a7d0*/  STL.64 [R1+0x840], R8 ;  /* 0x0008400801007387 */ /* 0x0001e20000100a00 */
[----:B------:R-:W-:Y:S02]  /*3a7e0*/  STL.64 [R1+0x848], R10 ;  /* 0x0008480a01007387 */ /* 0x000fe40000100a00 */
        /* <DEDUP_REMOVED lines=77> */
[----:B------:R0:W-:Y:S02]  /*3acc0*/  STL.64 [R1+0x4478], R18 ;  /* 0x0044781201007387 */ /* 0x0001e40000100a00 */
[----:B0-----:R-:W-:-:S02]  /*3acd0*/  IMAD.MOV.U32 R18, RZ, RZ, R7 ;  /* 0x000000ffff127224 */ /* 0x001fc400078e0007 */
[----:B------:R-:W-:Y:S01]  /*3ace0*/  IMAD.MOV.U32 R19, RZ, RZ, R4 ;  /* 0x000000ffff137224 */ /* 0x000fe200078e0004 */
[----:B------:R-:W2:Y:S01]  /*3acf0*/  LDL.LU R7, [R1+0x45d4] ;  /* 0x0045d40001077983 */ /* 0x000ea20000300800 */
[----:B------:R-:W2:Y:S03]  /*3ad00*/  LDL.LU R4, [R1+0x45d0] ;  /* 0x0045d00001047983 */ /* 0x000ea60000300800 */
        /* <DEDUP_REMOVED lines=77> */
[----:B---3--:R-:W-:-:S05]  /*3b1e0*/  IMAD.MOV.U32 R19, RZ, RZ, R6 ;  /* 0x000000ffff137224 */ /* 0x008fca00078e0006 */
        /* <DEDUP_REMOVED lines=8> */
[----:B------:R-:W-:-:S05]  /*3b270*/  IMAD.MOV.U32 R19, RZ, RZ, R4 ;  /* 0x000000ffff137224 */ /* 0x000fca00078e0004 */
[----:B------:R-:W-:Y:S04]  /*3b280*/  STL.64 [R1+0x4568], R18 ;  /* 0x0045681201007387 */ /* 0x000fe80000100a00 */
[----:B---3--:R-:W-:Y:S01]  /*3b290*/  STL.64 [R1+0x4518], R14 ;  /* 0x0045180e01007387 */ /* 0x008fe20000100a00 */
[----:B--2---:R0:W-:Y:S03]  /*3b2a0*/  STL.64 [R1+0x4510], R12 ;  /* 0x0045100c01007387 */ /* 0x0041e60000100a00 */
[----:B0-----:R-:W2:Y:S01]  /*3b2b0*/  LDL.LU R12, [R1+0x190] ;  /* 0x00019000010c7983 */ /* 0x001ea20000300800 */
[----:B------:R-:W2:Y:S02]  /*3b2c0*/  LDL.LU R13, [R1+0x194] ;  /* 0x00019400010d7983 */ /* 0x000ea40000300800 */
[----:B------:R-:W3:Y:S02]  /*3b2d0*/  LDL.LU R14, [R1+0x198] ;  /* 0x00019800010e7983 */ /* 0x000ee40000300800 */
[----:B------:R-:W3:Y:S01]  /*3b2e0*/  LDL.LU R15, [R1+0x19c] ;  /* 0x00019c00010f7983 */ /* 0x000ee20000300800 */
[----:B------:R-:W4:Y:S01]  /*3b2f0*/  LDL.LU R4, [R1+0x3f0] ;  /* 0x0003f00001047983 */ /* 0x000f220000300800 */
[----:B------:R-:W4:Y:S02]  /*3b300*/  LDL.LU R5, [R1+0x3f4] ;  /* 0x0003f40001057983 */ /* 0x000f240000300800 */
[----:B------:R-:W4:Y:S02]  /*3b310*/  LDL.LU R6, [R1+0x3f8] ;  /* 0x0003f80001067983 */ /* 0x000f240000300800 */
[----:B------:R-:W4:Y:S02]  /*3b320*/  LDL.LU R7, [R1+0x3fc] ;  /* 0x0003fc0001077983 */ /* 0x000f240000300800 */
[----:B------:R-:W-:-:S02]  /*3b330*/  IMAD.MOV.U32 R19, RZ, RZ, R24 ;  /* 0x000000ffff137224 */ /* 0x000fc400078e0018 */
[----:B------:R-:W-:Y:S01]  /*3b340*/  IMAD.MOV.U32 R18, RZ, RZ, R25 ;  /* 0x000000ffff127224 */ /* 0x000fe200078e0019 */
[----:B------:R-:W4:Y:S01]  /*3b350*/  LDL.LU R24, [R1+0x1e0] ;  /* 0x0001e00001187983 */ /* 0x000f220000300800 */
[----:B------:R-:W4:Y:S02]  /*3b360*/  LDL.LU R25, [R1+0x1e4] ;  /* 0x0001e40001197983 */ /* 0x000f240000300800 */
[----:B------:R-:W4:Y:S02]  /*3b370*/  LDL.LU R26, [R1+0x1e8] ;  /* 0x0001e800011a7983 */ /* 0x000f240000300800 */
[----:B------:R-:W4:Y:S01]  /*3b380*/  LDL.LU R27, [R1+0x1ec] ;  /* 0x0001ec00011b7983 */ /* 0x000f220000300800 */
        /* <DEDUP_REMOVED lines=29> */
[----:B------:R-:W-:Y:S02]  /*3b560*/  STL.64 [R1+0x4440], R10 ;  /* 0x0044400a01007387 */ /* 0x000fe40000100a00 */
[----:B------:R0:W-:Y:S02]  /*3b570*/  STL.64 [R1+0x4438], R8 ;  /* 0x0044380801007387 */ /* 0x0001e40000100a00 */
[----:B0-----:R-:W2:Y:S01]  /*3b580*/  LDL.LU R8, [R1+0x100] ;  /* 0x0001000001087983 */ /* 0x001ea20000300800 */
[----:B------:R-:W2:Y:S02]  /*3b590*/  LDL.LU R9, [R1+0x104] ;  /* 0x0001040001097983 */ /* 0x000ea40000300800 */
[----:B------:R-:W2:Y:S02]  /*3b5a0*/  LDL.LU R10, [R1+0x108] ;  /* 0x00010800010a7983 */ /* 0x000ea40000300800 */
[----:B------:R-:W2:Y:S01]  /*3b5b0*/  LDL.LU R11, [R1+0x10c] ;  /* 0x00010c00010b7983 */ /* 0x000ea20000300800 */
[----:B---3--:R-:W-:Y:S01]  /*3b5c0*/  HMMA.16816.F32.BF16 R20, R20, R6, R24 ;  /* 0x000000061414723c */ /* 0x008fe20000041818 */
[----:B------:R-:W2:Y:S01]  /*3b5d0*/  LDL.LU.64 R26, [R1+0x4588] ;  /* 0x00458800011a7983 */ /* 0x000ea20000300a00 */
[----:B------:R-:W2:Y:S11]  /*3b5e0*/  LDL.LU.64 R24, [R1+0x4580] ;  /* 0x0045800001187983 */ /* 0x000eb60000300a00 */
[----:B------:R-:W-:Y:S10]  /*3b5f0*/  @!UPT UIADD3 URZ, URZ, URZ, URZ ;  /* 0x0000003f3f3ff290 */ /* 0x000ff4000fffe03f */
[----:B------:R0:W-:Y:S01]  /*3b600*/  STL.64 [R1+0x7a0], R20 ;  /* 0x0007a01401007387 */ /* 0x0001e20000100a00 */
[----:B------:R-:W-:Y:S03]  /*3b610*/  STL.64 [R1+0x7a8], R22 ;  /* 0x0007a81601007387 */ /* 0x000fe60000100a00 */
[----:B0-----:R-:W3:Y:S01]  /*3b620*/  LDL.LU R20, [R1+0xc0] ;  /* 0x0000c00001147983 */ /* 0x001ee20000300800 */
[C---:B--2---:R-:W-:Y:S03]  /*3b630*/  HMMA.16816.F32.BF16 R16, R24.reuse, R18, R12 ;  /* 0x000000121810723c */ /* 0x044fe6000004180c */
[----:B------:R-:W2:Y:S01]  /*3b640*/  LDL.LU.64 R14, [R1+0x4578] ;  /* 0x00457800010e7983 */ /* 0x000ea20000300a00 */
[----:B------:R-:W2:Y:S11]  /*3b650*/  LDL.LU.64 R12, [R1+0x4570] ;  /* 0x00457000010c7983 */ /* 0x000eb60000300a00 */
[----:B------:R-:W-:Y:S08]  /*3b660*/  @!UPT UIADD3 URZ, URZ, URZ, URZ ;  /* 0x0000003f3f3ff290 */ /* 0x000ff0000fffe03f */
        /* <DEDUP_REMOVED lines=38> */
[----:B------:R-:W-:Y:S02]  /*3b8d0*/  IMAD.MOV.U32 R23, RZ, RZ, R0 ;  /* 0x000000ffff177224 */ /* 0x000fe400078e0000 */
[----:B------:R-:W3:Y:S01]  /*3b8e0*/  LDL R0, [R1+0x16c0] ;  /* 0x0016c00001007983 */ /* 0x000ee20000100800 */
        /* <DEDUP_REMOVED lines=43> */
[----:B------:R-:W-:Y:S02]  /*3bba0*/  IMAD.MOV.U32 R22, RZ, RZ, R2 ;  /* 0x000000ffff167224 */ /* 0x000fe400078e0002 */
[----:B------:R-:W3:Y:S01]  /*3bbb0*/  LDL.LU.64 R16, [R1+0x4458] ;  /* 0x0044580001107983 */ /* 0x000ee20000300a00 */
[C---:B--2---:R-:W-:Y:S11]  /*3bbc0*/  HMMA.16816.F32.BF16 R12, R24.reuse, R18, R12 ;  /* 0x00000012180c723c */ /* 0x044ff6000004180c */
[----:B------:R-:W-:Y:S11]  /*3bbd0*/  @!UPT UIADD3 URZ, URZ, URZ, URZ ;  /* 0x0000003f3f3ff290 */ /* 0x000ff6000fffe03f */
[----:B------:R-:W-:Y:S01]  /*3bbe0*/  @!UPT UIADD3 URZ, URZ, URZ, URZ ;  /* 0x0000003f3f3ff290 */ /* 0x000fe2000fffe03f */
[----:B------:R0:W-:Y:S01]  /*3bbf0*/  STL.64 [R1+0x670], R12 ;  /* 0x0006700c01007387 */ /* 0x0001e20000100a00 */
[----:B------:R-:W-:Y:S02]  /*3bc00*/  IMAD.MOV.U32 R28, RZ, RZ, R14 ;  /* 0x000000ffff1c7224 */ /* 0x000fe400078e000e */
[----:B------:R-:W-:Y:S02]  /*3bc10*/  IMAD.MOV.U32 R2, RZ, RZ, R15 ;  /* 0x000000ffff027224 */ /* 0x000fe400078e000f */
[----:B------:R-:W2:Y:S04]  /*3bc20*/  LDL.LU.64 R14, [R1+0x4450] ;  /* 0x00445000010e7983 */ /* 0x000ea80000300a00 */
[----:B0-----:R-:W3:Y:S01]  /*3bc30*/  LDL.LU.64 R12, [R1+0x4448] ;  /* 0x00444800010c7983 */ /* 0x001ee20000300a00 */
[----:B------:R-:W3:Y:S02]  /*3bc40*/  LDL.LU R18, [R1+0xf8] ;  /* 0x0000f80001127983 */ /* 0x000ee40000300800 */
[----:B------:R-:W3:Y:S02]  /*3bc50*/  LDL.LU R19, [R1+0xfc] ;  /* 0x0000fc0001137983 */ /* 0x000ee40000300800 */
[----:B------:R-:W-:Y:S01]  /*3bc60*/  STL [R1+0x3374], R2 ;  /* 0x0033740201007387 */ /* 0x000fe20000100800 */
[----:B------:R-:W-:Y:S01]  /*3bc70*/  STL [R1+0x3370], R28 ;  /* 0x0033701c01007387 */ /* 0x000fe20000100800 */
[C---:B--2---:R-:W-:Y:S11]  /*3bc80*/  HMMA.16816.F32.BF16 R8, R24.reuse, R14, R8 ;  /* 0x0000000e1808723c */ /* 0x044ff60000041808 */
[----:B------:R-:W-:Y:S11]  /*3bc90*/  @!UPT UIADD3 URZ, URZ, URZ, URZ ;  /* 0x0000003f3f3ff290 */ /* 0x000ff6000fffe03f */
[----:B------:R-:W-:Y:S01]  /*3bca0*/  @!UPT UIADD3 URZ, URZ, URZ, URZ ;  /* 0x0000003f3f3ff290 */ /* 0x000fe2000fffe03f */
[----:B------:R-:W-:Y:S01]  /*3bcb0*/  STL.64 [R1+0x660], R8 ;  /* 0x0006600801007387 */ /* 0x000fe20000100a00 */
[----:B------:R0:W-:Y:S03]  /*3bcc0*/  STL.64 [R1+0x668], R10 ;  /* 0x0006680a01007387 */ /* 0x0001e60000100a00 */
[----:B0-----:R-:W3:Y:S01]  /*3bcd0*/  LDL.LU.64 R10, [R1+0x4440] ;  /* 0x00444000010a7983 */ /* 0x001ee20000300a00 */
[----:B------:R-:W2:Y:S01]  /*3bce0*/  LDL.LU.64 R8, [R1+0x4438] ;  /* 0x0044380001087983 */ /* 0x000ea20000300a00 */
[C---:B---3--:R-:W-:Y:S08]  /*3bcf0*/  HMMA.16816.F32.BF16 R16, R24.reuse, R10, R16 ;  /* 0x0000000a1810723c */ /* 0x048ff00000041810 */
[----:B------:R-:W-:Y:S01]  /*3bd00*/  HMMA.16816.F32.BF16 R24, R24, R6, R20 ;  /* 0x000000061818723c */ /* 0x000fe20000041814 */
[----:B------:R-:W-:Y:S11]  /*3bd10*/  LDSM.16.MT88.4 R20, [R29+0x8000] ;  /* 0x008000001d14783b */ /* 0x000ff60000004200 */
[----:B------:R-:W-:Y:S03]  /*3bd20*/  @!UPT UIADD3 URZ, URZ, URZ, URZ ;  /* 0x0000003f3f3ff290 */ /* 0x000fe6000fffe03f */
[----:B------:R-:W-:Y:S01]  /*3bd30*/  STL.64 [R1+0x630], R16 ;  /* 0x0006301001007387 */ /* 0x000fe20000100a00 */
[----:B------:R-:W-:Y:S02]  /*3bd40*/  STL.64 [R1+0x638], R18 ;  /* 0x0006381201007387 */ /* 0x000fe40000100a00 */
[----:B------:R-:W0:Y:S05]  /*3bd50*/  LDSM.16.M88.4 R16, [R0+0x10000] ;  /* 0x010000000010783b */ /* 0x000e2a0000000200 */
[----:B------:R-:W-:Y:S01]  /*3bd60*/  STL.64 [R1+0xe0], R24 ;  /* 0x0000e01801007387 */ /* 0x000fe20000100a00 */
[----:B------:R-:W-:Y:S02]  /*3bd70*/  STL.64 [R1+0xe8], R26 ;  /* 0x0000e81a01007387 */ /* 0x000fe40000100a00 */
[----:B------:R-:W1:Y:S02]  /*3bd80*/  LDSM.16.M88.4 R24, [R0+0x11000] ;  /* 0x011000000018783b */ /* 0x000e640000000200 */
[----:B0-----:R-:W-:Y:S02]  /*3bd90*/  STL.64 [R1+0xb0], R16 ;  /* 0x0000b01001007387 */ /* 0x001fe40000100a00 */
[----:B------:R-:W-:Y:S02]  /*3bda0*/  STL.64 [R1+0xb8], R18 ;  /* 0x0000b81201007387 */ /* 0x000fe40000100a00 */
[----:B------:R-:W0:Y:S04]  /*3bdb0*/  LDSM.16.M88.4 R16, [R0+0x12000] ;  /* 0x012000000010783b */ /* 0x000e280000000200 */
[----:B-1----:R-:W-:Y:S01]  /*3bdc0*/  STL.64 [R1+0xa0], R24 ;  /* 0x0000a01801007387 */ /* 0x002fe20000100a00 */
        /* <DEDUP_REMOVED lines=15> */
[----:B------:R-:W-:-:S02]  /*3bec0*/  IMAD.MOV.U32 R28, RZ, RZ, R16 ;  /* 0x000000ffff1c7224 */ /* 0x000fc400078e0010 */
[----:B------:R-:W-:Y:S02]  /*3bed0*/  STL.64 [R1+0x58], R18 ;  /* 0x0000581201007387 */ /* 0x000fe40000100a00 */
[----:B------:R-:W-:Y:S02]  /*3bee0*/  IMAD.MOV.U32 R2, RZ, RZ, R17 ;  /* 0x000000ffff027224 */ /* 0x000fe400078e0011 */
[----:B------:R-:W0:Y:S04]  /*3bef0*/  LDSM.16.M88.4 R16, [R0+0x18000] ;  /* 0x018000000010783b */ /* 0x000e280000000200 */
[----:B------:R3:W-:Y:S01]  /*3bf00*/  STL [R1+0x4404], R2 ;  /* 0x0044040201007387 */ /* 0x0007e20000100800 */
[----:B------:R0:W-:Y:S02]  /*3bf10*/  STL [R1+0x4400], R28 ;  /* 0x0044001c01007387 */ /* 0x0001e40000100800 */
[----:B-1----:R-:W-:Y:S02]  /*3bf20*/  STL.64 [R1+0x40], R24 ;  /* 0x0000401801007387 */ /* 0x002fe40000100a00 */
[----:B------:R-:W-:Y:S02]  /*3bf30*/  STL.64 [R1+0x48], R26 ;  /* 0x0000481a01007387 */ /* 0x000fe40000100a00 */
[----:B------:R-:W1:Y:S04]  /*3bf40*/  LDSM.16.M88.4 R24, [R0+0x19000] ;  /* 0x019000000018783b */ /* 0x000e680000000200 */
[----:B0-----:R-:W-:Y:S01]  /*3bf50*/  STL.64 [R1+0x30], R16 ;  /* 0x0000301001007387 */ /* 0x001fe20000100a00 */
[----:B---3--:R-:W-:-:S02]  /*3bf60*/  IMAD.MOV.U32 R2, RZ, RZ, R16 ;  /* 0x000000ffff027224 */ /* 0x008fc400078e0010 */
[----:B------:R-:W-:Y:S02]  /*3bf70*/  STL.64 [R1+0x38], R18 ;  /* 0x0000381201007387 */ /* 0x000fe40000100a00 */
[----:B------:R-:W-:Y:S02]  /*3bf80*/  IMAD.MOV.U32 R28, RZ, RZ, R17 ;  /* 0x000000ffff1c7224 */ /* 0x000fe400078e0011 */
[----:B------:R-:W0:Y:S04]  /*3bf90*/  LDSM.16.M88.4 R16, [R0+0x1a000] ;  /* 0x01a000000010783b */ /* 0x000e280000000200 */
[----:B-1----:R-:W-:Y:S01]  /*3bfa0*/  STL.64 [R1+0x20], R24 ;  /* 0x0000201801007387 */ /* 0x002fe20000100a00 */
[----:B------:R-:W-:Y:S02]  /*3bfb0*/  STL.64 [R1+0x28], R26 ;  /* 0x0000281a01007387 */ /* 0x000fe40000100a00 */
[----:B------:R-:W-:Y:S01]  /*3bfc0*/  LDSM.16.M88.4 R24, [R0+0x1b000] ;  /* 0x01b000000018783b */ /* 0x000fe20000000200 */
[----:B0-----:R-:W-:Y:S03]  /*3bfd0*/  STL.64 [R1+0x10], R16 ;  /* 0x0000101001007387 */ /* 0x001fe60000100a00 */
[----:B------:R-:W-:Y:S02]  /*3bfe0*/  STL.64 [R1+0x18], R18 ;  /* 0x0000181201007387 */ /* 0x000fe40000100a00 */
[----:B------:R-:W0:Y:S02]  /*3bff0*/  LDSM.16.M88.4 R16, [R0+0x1c000] ;  /* 0x01c000000010783b */ /* 0x000e240000000200 */
[----:B0-----:R-:W-:Y:S02]  /*3c000*/  STL [R1+0x31a4], R18 ;  /* 0x0031a41201007387 */ /* 0x001fe40000100800 */
[----:B------:R-:W-:Y:S02]  /*3c010*/  STL.64 [R1], R24 ;  /* 0x0000001801007387 */ /* 0x000fe40000100a00 */
[----:B------:R-:W-:Y:S02]  /*3c020*/  STL.64 [R1+0x8], R26 ;  /* 0x0000081a01007387 */ /* 0x000fe40000100a00 */
[----:B------:R-:W-:Y:S01]  /*3c030*/  STL [R1+0x31a0], R19 ;  /* 0x0031a01301007387 */ /* 0x000fe20000100800 */
[----:B------:R0:W-:Y:S04]  /*3c040*/  STL.64 [R1+0x4368], R16 ;  /* 0x0043681001007387 */ /* 0x0001e80000100a00 */
[----:B------:R-:W-:Y:S04]  /*3c050*/  LDSM.16.MT88.4 R24, [R29+0x8080] ;  /* 0x008080001d18783b */ /* 0x000fe80000004200 */
[----:B0-----:R-:W3:Y:S01]  /*3c060*/  LDL.64 R16, [R1+0x80] ;  /* 0x0000800001107983 */ /* 0x001ee20000100a00 */
[----:B------:R-:W-:-:S02]  /*3c070*/  IMAD.MOV.U32 R18, RZ, RZ, R13 ;  /* 0x000000ffff127224 */ /* 0x000fc400078e000d */
[----:B------:R-:W-:Y:S02]  /*3c080*/  IMAD.MOV.U32 R19, RZ, RZ, R12 ;  /* 0x000000ffff137224 */ /* 0x000fe400078e000c */
[----:B------:R-:W0:Y:S04]  /*3c090*/  LDSM.16.M88.4 R12, [R0+0x1d000] ;  /* 0x01d00000000c783b */ /* 0x000e280000000200 */
[----:B---3--:R1:W-:Y:S04]  /*3c0a0*/  STL.64 [R1+0x4408], R16 ;  /* 0x0044081001007387 */ /* 0x0083e80000100a00 */
[----:B-1----:R-:W3:Y:S04]  /*3c0b0*/  LDL.64 R16, [R1+0xa0] ;  /* 0x0000a00001107983 */ /* 0x002ee80000100a00 */
[----:B---3--:R1:W-:Y:S04]  /*3c0c0*/  STL.64 [R1+0x4420], R16 ;  /* 0x0044201001007387 */ /* 0x0083e80000100a00 */
[----:B-1----:R-:W3:Y:S01]  /*3c0d0*/  LDL.LU R16, [R1+0x16a0] ;  /* 0x0016a00001107983 */ /* 0x002ee20000300800 */
[----:B------:R-:W3:Y:S02]  /*3c0e0*/  LDL.LU R17, [R1+0x16a4] ;  /* 0x0016a40001117983 */ /* 0x000ee40000300800 */
[----:B0-----:R0:W-:Y:S02]  /*3c0f0*/  STL [R1+0x4344], R12 ;  /* 0x0043440c01007387 */ /* 0x0011e40000100800 */
[----:B------:R1:W-:Y:S01]  /*3c100*/  STL [R1+0x4340], R13 ;  /* 0x0043400d01007387 */ /* 0x0003e20000100800 */
[----:B------:R2:W-:Y:S01]  /*3c110*/  STL [R1+0x339c], R14 ;  /* 0x00339c0e01007387 */ /* 0x0005e20000100800 */
[----:B------:R4:W-:Y:S03]  /*3c120*/  STL [R1+0x3398], R15 ;  /* 0x0033980f01007387 */ /* 0x0009e60000100800 */
[----:B0-----:R-:W3:Y:S01]  /*3c130*/  LDL.LU R12, [R1+0x1680] ;  /* 0x00168000010c7983 */ /* 0x001ee20000300800 */
[----:B-1----:R-:W3:Y:S02]  /*3c140*/  LDL.LU R13, [R1+0x1684] ;  /* 0x00168400010d7983 */ /* 0x002ee40000300800 */
[----:B--2---:R-:W2:Y:S02]  /*3c150*/  LDL.LU R14, [R1+0x1688] ;  /* 0x00168800010e7983 */ /* 0x004ea40000300800 */
[----:B----4-:R-:W2:Y:S02]  /*3c160*/  LDL.LU R15, [R1+0x168c] ;  /* 0x00168c00010f7983 */ /* 0x010ea40000300800 */
[----:B--2---:R-:W-:Y:S01]  /*3c170*/  STL.64 [R1+0x4418], R14 ;  /* 0x0044180e01007387 */ /* 0x004fe20000100a00 */
[----:B---3--:R0:W-:Y:S03]  /*3c180*/  STL.64 [R1+0x4410], R12 ;  /* 0x0044100c01007387 */ /* 0x0081e60000100a00 */
[----:B0-----:R-:W2:Y:S01]  /*3c190*/  LDL.LU R12, [R1+0x1690] ;  /* 0x00169000010c7983 */ /* 0x001ea20000300800 */
[----:B------:R-:W2:Y:S02]  /*3c1a0*/  LDL.LU R13, [R1+0x1694] ;  /* 0x00169400010d7983 */ /* 0x000ea40000300800 */
[----:B------:R-:W-:-:S02]  /*3c1b0*/  IMAD.MOV.U32 R14, RZ, RZ, R9 ;  /* 0x000000ffff0e7224 */ /* 0x000fc400078e0009 */
[----:B------:R-:W-:Y:S02]  /*3c1c0*/  IMAD.MOV.U32 R15, RZ, RZ, R8 ;  /* 0x000000ffff0f7224 */ /* 0x000fe400078e0008 */
[----:B------:R-:W0:Y:S04]  /*3c1d0*/  LDSM.16.M88.4 R8, [R0+0x1e000] ;  /* 0x01e000000008783b */ /* 0x000e280000000200 */
[----:B------:R-:W-:Y:S04]  /*3c1e0*/  STL.64 [R1+0x4430], R14 ;  /* 0x0044300e01007387 */ /* 0x000fe80000100a00 */
[----:B--2---:R1:W-:Y:S04]  /*3c1f0*/  STL.64 [R1+0x4428], R12 ;  /* 0x0044280c01007387 */ /* 0x0043e80000100a00 */
[----:B-1----:R-:W2:Y:S01]  /*3c200*/  LDL.64 R12, [R1+0xb0] ;  /* 0x0000b000010c7983 */ /* 0x002ea20000100a00 */
[----:B0-----:R-:W-:Y:S02]  /*3c210*/  STL [R1+0x433c], R8 ;  /* 0x00433c0801007387 */ /* 0x001fe40000100800 */
[----:B------:R0:W-:Y:S02]  /*3c220*/  STL [R1+0x4338], R9 ;  /* 0x0043380901007387 */ /* 0x0001e40000100800 */
[----:B------:R1:W-:Y:S02]  /*3c230*/  STL [R1+0x30ec], R10 ;  /* 0x0030ec0a01007387 */ /* 0x0003e40000100800 */
[----:B0-----:R-:W-:-:S02]  /*3c240*/  IMAD.MOV.U32 R9, RZ, RZ, R5 ;  /* 0x000000ffff097224 */ /* 0x001fc400078e0005 */
[----:B-1----:R-:W-:Y:S02]  /*3c250*/  IMAD.MOV.U32 R10, RZ, RZ, R4 ;  /* 0x000000ffff0a7224 */ /* 0x002fe400078e0004 */
[----:B------:R-:W0:Y:S04]  /*3c260*/  LDSM.16.M88.4 R4, [R0+0x1f000] ;  /* 0x01f000000004783b */ /* 0x000e280000000200 */
[----:B------:R-:W-:Y:S01]  /*3c270*/  STL [R1+0x30e8], R11 ;  /* 0x0030e80b01007387 */ /* 0x000fe20000100800 */
[----:B------:R-:W3:Y:S03]  /*3c280*/  LDL.LU R8, [R1+0x1670] ;  /* 0x0016700001087983 */ /* 0x000ee60000300800 */
[----:B0-----:R-:W-:Y:S01]  /*3c290*/  STL.64 [R1+0x4330], R6 ;  /* 0x0043300601007387 */ /* 0x001fe20000100a00 */
[----:B------:R-:W-:Y:S02]  /*3c2a0*/  STL.64 [R1+0x4328], R4 ;  /* 0x0043280401007387 */ /* 0x000fe40000100a00 */
[----:B------:R-:W-:Y:S02]  /*3c2b0*/  STL.64 [R1+0x4320], R26 ;  /* 0x0043201a01007387 */ /* 0x000fe40000100a00 */
[----:B------:R0:W-:Y:S02]  /*3c2c0*/  STL.64 [R1+0x4318], R24 ;  /* 0x0043181801007387 */ /* 0x0001e40000100a00 */
[----:B0-----:R-:W4:Y:S01]  /*3c2d0*/  LDL.64 R24, [R1+0x90] ;  /* 0x0000900001187983 */ /* 0x001f220000100a00 */
[----:B------:R-:W-:Y:S02]  /*3c2e0*/  STL [R1+0x42b0], R29 ;  /* 0x0042b01d01007387 */ /* 0x000fe40000100800 */
[----:B------:R-:W3:Y:S01]  /*3c2f0*/  LDL.LU.64 R14, [R1+0x4430] ;  /* 0x00443000010e7983 */ /* 0x000ee20000300a00 */
[----:B--2---:R-:W-:Y:S01]  /*3c300*/  HMMA.16816.F32.BF16 R16, R20, R12, R16 ;  /* 0x0000000c1410723c */ /* 0x004fe20000041810 */
[----:B------:R-:W-:-:S02]  /*3c310*/  IMAD.MOV.U32 R5, RZ, RZ, R12 ;  /* 0x000000ffff057224 */ /* 0x000fc400078e000c */
[----:B------:R-:W-:Y:S02]  /*3c320*/  IMAD.MOV.U32 R4, RZ, RZ, R13 ;  /* 0x000000ffff047224 */ /* 0x000fe400078e000d */
[----:B------:R-:W3:Y:S11]  /*3c330*/  LDL.LU.64 R12, [R1+0x4428] ;  /* 0x00442800010c7983 */ /* 0x000ef60000300a00 */
[----:B------:R-:W-:Y:S07]  /*3c340*/  @!UPT UIADD3 URZ, URZ, URZ, URZ ;  /* 0x0000003f3f3ff290 */ /* 0x000fee000fffe03f */
[----:B------:R0:W-:Y:S04]  /*3c350*/  STL.64 [R1+0x620], R16 ;  /* 0x0006201001007387 */ /* 0x0001e80000100a00 */
[----:B0-----:R-:W3:Y:S01]  /*3c360*/  LDL.LU.64 R16, [R1+0x4420] ;  /* 0x0044200001107983 */ /* 0x001ee20000300a00 */
[----:B------:R-:W-:Y:S02]  /*3c370*/  IMAD.MOV.U32 R11, RZ, RZ, R3 ;  /* 0x000000ffff0b7224 */ /* 0x000fe400078e0003 */
[----:B------:R-:W-:Y:S02]  /*3c380*/  IMAD.MOV.U32 R0, RZ, RZ, R19 ;  /* 0x000000ffff007224 */ /* 0x000fe400078e0013 */
[----:B------:R-:W-:-:S03]  /*3c390*/  IMAD.MOV.U32 R3, RZ, RZ, R18 ;  /* 0x000000ffff037224 */ /* 0x000fc600078e0012 */
[----:B------:R-:W-:Y:S02]  /*3c3a0*/  STL [R1+0x321c], R0 ;  /* 0x00321c0001007387 */ /* 0x000fe40000100800 */
[----:B------:R-:W-:Y:S01]  /*3c3b0*/  STL [R1+0x3218], R3 ;  /* 0x0032180301007387 */ /* 0x000fe20000100800 */
[C---:B---3--:R-:W-:Y:S11]  /*3c3c0*/  HMMA.16816.F32.BF16 R12, R20.reuse, R16, R12 ;  /* 0x00000010140c723c */ /* 0x048ff6000004180c */
[----:B------:R-:W-:Y:S11]  /*3c3d0*/  @!UPT UIADD3 URZ, URZ, URZ, URZ ;  /* 0x0000003f3f3ff290 */ /* 0x000ff6000fffe03f */
[----:B------:R-:W-:Y:S01]  /*3c3e0*/  @!UPT UIADD3 URZ, URZ, URZ, URZ ;  /* 0x0000003f3f3ff290 */ /* 0x000fe2000fffe03f */
[----:B------:R-:W-:Y:S01]  /*3c3f0*/  STL.64 [R1+0x610], R12 ;  /* 0x0006100c01007387 */ /* 0x000fe20000100a00 */
[----:B------:R0:W-:Y:S03]  /*3c400*/  STL.64 [R1+0x618], R14 ;  /* 0x0006180e01007387 */ /* 0x0001e60000100a00 */
[----:B0-----:R-:W4:Y:S01]  /*3c410*/  LDL.LU.64 R14, [R1+0x4418] ;  /* 0x00441800010e7983 */ /* 0x001f220000300a00 */
[----:B------:R-:W4:Y:S02]  /*3c420*/  LDL.LU.64 R12, [R1+0x4410] ;  /* 0x00441000010c7983 */ /* 0x000f240000300a00 */
[----:B------:R-:W-:Y:S02]  /*3c430*/  IMAD.MOV.U32 R7, RZ, RZ, R16 ;  /* 0x000000ffff077224 */ /* 0x000fe400078e0010 */
[----:B------:R-:W-:Y:S02]  /*3c440*/  IMAD.MOV.U32 R6, RZ, RZ, R17 ;  /* 0x000000ffff067224 */ /* 0x000fe400078e0011 */
[----:B------:R-:W2:Y:S03]  /*3c450*/  LDL.LU.64 R16, [R1+0x4408] ;  /* 0x0044080001107983 */ /* 0x000ea60000300a00 */
[----:B------:R-:W-:Y:S02]  /*3c460*/  STL.64 [R1+0x4350], R6 ;  /* 0x0043500601007387 */ /* 0x000fe40000100a00 */
[----:B------:R4:W-:Y:S02]  /*3c470*/  STL.64 [R1+0x4348], R4 ;  /* 0x0043480401007387 */ /* 0x0009e40000100a00 */
[C---:B----4-:R-:W-:Y:S11]  /*3c480*/  HMMA.16816.F32.BF16 R4, R20.reuse, R24, R12 ;  /* 0x000000181404723c */ /* 0x050ff6000004180c */
[----:B------:R-:W-:Y:S11]  /*3c490*/  @!UPT UIADD3 URZ, URZ, URZ, URZ ;  /* 0x0000003f3f3ff290 */ /* 0x000ff6000fffe03f */
[----:B------:R-:W-:Y:S01]  /*3c4a0*/  @!UPT UIADD3 URZ, URZ, URZ, URZ ;  /* 0x0000003f3f3ff290 */ /* 0x000fe2000fffe03f */
[----:B------:R-:W-:Y:S01]  /*3c4b0*/  STL.64 [R1+0x600], R4 ;  /* 0x0006000401007387 */ /* 0x000fe20000100a00 */
[----:B------:R2:W-:Y:S02]  /*3c4c0*/  STL.64 [R1+0x608], R6 ;  /* 0x0006080601007387 */ /* 0x0005e40000100a00 */
[----:B--2---:R-:W-:Y:S01]  /*3c4d0*/  HMMA.16816.F32.BF16 R4, R20, R16, R8 ;  /* 0x000000101404723c */ /* 0x004fe20000041808 */
[----:B------:R-:W-:Y:S02]  /*3c4e0*/  IMAD.MOV.U32 R15, RZ, RZ, R24 ;  /* 0x000000ffff0f7224 */ /* 0x000fe400078e0018 */
[----:B------:R-:W-:-:S04]  /*3c4f0*/  IMAD.MOV.U32 R14, RZ, RZ, R25 ;  /* 0x000000ffff0e7224 */ /* 0x000fc800078e0019 */
[----:B------:R-:W-:Y:S02]  /*3c500*/  IMAD.MOV.U32 R8, RZ, RZ, R16 ;  /* 0x000000ffff087224 */ /* 0x000fe400078e0010 */
[----:B------:R-:W-:Y:S01]  /*3c510*/  IMAD.MOV.U32 R9, RZ, RZ, R17 ;  /* 0x000000ffff097224 */ /* 0x000fe200078e0011 */
[----:B------:R-:W-:Y:S11]  /*3c520*/  STL.64 [R1+0x43f0], R14 ;  /* 0x0043f00e01007387 */ /* 0x000ff60000100a00 */
[----:B------:R-:W-:Y:S02]  /*3c530*/  @!UPT UIADD3 URZ, URZ, URZ, URZ ;  /* 0x0000003f3f3ff290 */ /* 0x000fe4000fffe03f */
[----:B------:R-:W-:Y:S01]  /*3c540*/  STL.64 [R1+0x5f0], R4 ;  /* 0x0005f00401007387 */ /* 0x000fe20000100a00 */
[----:B------:R-:W-:Y:S02]  /*3c550*/  STL.64 [R1+0x43f8], R8 ;  /* 0x0043f80801007387 */ /* 0x000fe40000100a00 */
[----:B------:R-:W2:Y:S02]  /*3c560*/  LDL.64 R16, [R1] ;  /* 0x0000000001107983 */ /* 0x000ea40000100a00 */
[----:B--2---:R0:W-:Y:S04]  /*3c570*/  STL.64 [R1+0x4370], R16 ;  /* 0x0043701001007387 */ /* 0x0041e80000100a00 */
[----:B0-----:R-:W2:Y:S01]  /*3c580*/  LDL.64 R16, [R1+0x10] ;  /* 0x0000100001107983 */ /* 0x001ea20000100a00 */
[----:B------:R-:W-:-:S02]  /*3c590*/  IMAD.MOV.U32 R0, RZ, RZ, R6 ;  /* 0x000000ffff007224 */ /* 0x000fc400078e0006 */
[----:B------:R-:W-:Y:S01]  /*3c5a0*/  IMAD.MOV.U32 R3, RZ, RZ, R7 ;  /* 0x000000ffff037224 */ /* 0x000fe200078e0007 */
[----:B--2---:R0:W-:Y:S01]  /*3c5b0*/  STL.64 [R1+0x4388], R16 ;  /* 0x0043881001007387 */ /* 0x0041e20000100a00 */
[----:B------:R-:W2:Y:S02]  /*3c5c0*/  LDL.LU R4, [R1+0x15d0] ;  /* 0x0015d00001047983 */ /* 0x000ea40000300800 */
[----:B------:R-:W2:Y:S02]  /*3c5d0*/  LDL.LU R5, [R1+0x15d4] ;  /* 0x0015d40001057983 */ /* 0x000ea40000300800 */
[----:B------:R-:W3:Y:S01]  /*3c5e0*/  LDL.LU R6, [R1+0x15d8] ;  /* 0x0015d80001067983 */ /* 0x000ee20000300800 */
[----:B------:R-:W3:Y:S04]  /*3c5f0*/  LDL.LU R7, [R1+0x15dc] ;  /* 0x0015dc0001077983 */ /* 0x000ee80000300800 */
[----:B0-----:R-:W4:Y:S04]  /*3c600*/  LDL.64 R16, [R1+0x20] ;  /* 0x0000200001107983 */ /* 0x001f280000100a00 */
[----:B----4-:R0:W-:Y:S01]  /*3c610*/  STL.64 [R1+0x43a0], R16 ;  /* 0x0043a01001007387 */ /* 0x0101e20000100a00 */
[----:B---3--:R-:W-:Y:S02]  /*3c620*/  STL.64 [R1+0x4360], R6 ;  /* 0x0043600601007387 */ /* 0x008fe40000100a00 */
[----:B--2---:R1:W-:Y:S02]  /*3c630*/  STL.64 [R1+0x4358], R4 ;  /* 0x0043580401007387 */ /* 0x0043e40000100a00 */
[----:B0-----:R-:W-:-:S02]  /*3c640*/  IMAD.MOV.U32 R16, RZ, RZ, R2 ;  /* 0x000000ffff107224 */ /* 0x001fc400078e0002 */
[----:B------:R-:W-:Y:S01]  /*3c650*/  IMAD.MOV.U32 R17, RZ, RZ, R28 ;  /* 0x000000ffff117224 */ /* 0x000fe200078e001c */
[----:B-1----:R-:W2:Y:S01]  /*3c660*/  LDL.LU R4, [R1+0x15e0] ;  /* 0x0015e00001047983 */ /* 0x002ea20000300800 */
[----:B------:R-:W2:Y:S02]  /*3c670*/  LDL.LU R5, [R1+0x15e4] ;  /* 0x0015e40001057983 */ /* 0x000ea40000300800 */
[----:B------:R-:W3:Y:S02]  /*3c680*/  LDL.LU R6, [R1+0x15e8] ;  /* 0x0015e80001067983 */ /* 0x000ee40000300800 */
[----:B------:R-:W3:Y:S01]  /*3c690*/  LDL.LU R7, [R1+0x15ec] ;  /* 0x0015ec0001077983 */ /* 0x000ee20000300800 */
[----:B------:R-:W4:Y:S01]  /*3c6a0*/  LDL.LU R2, [R1+0x4404] ;  /* 0x0044040001027983 */ /* 0x000f220000300800 */
[----:B------:R-:W2:Y:S02]  /*3c6b0*/  LDL.LU R28, [R1+0x4400] ;  /* 0x00440000011c7983 */ /* 0x000ea40000300800 */
[----:B------:R0:W-:Y:S02]  /*3c6c0*/  STL.64 [R1+0x43b8], R16 ;  /* 0x0043b81001007387 */ /* 0x0001e40000100a00 */
[----:B0-----:R-:W2:Y:S04]  /*3c6d0*/  LDL R16, [R1+0x40] ;  /* 0x0000400001107983 */ /* 0x001ea80000100800 */
[----:B------:R-:W2:Y:S04]  /*3c6e0*/  LDL R17, [R1+0x44] ;  /* 0x0000440001117983 */ /* 0x000ea80000100800 */
[----:B--2---:R-:W-:Y:S01]  /*3c6f0*/  STL.64 [R1+0x43d0], R16 ;  /* 0x0043d01001007387 */ /* 0x004fe20000100a00 */
[----:B---3--:R-:W-:Y:S02]  /*3c700*/  STL.64 [R1+0x4380], R6 ;  /* 0x0043800601007387 */ /* 0x008fe40000100a00 */
[----:B------:R0:W-:Y:S02]  /*3c710*/  STL.64 [R1+0x4378], R4 ;  /* 0x0043780401007387 */ /* 0x0001e40000100a00 */
[----:B0-----:R-:W2:Y:S01]  /*3c720*/  LDL.LU R4, [R1+0x15f0] ;  /* 0x0015f00001047983 */ /* 0x001ea20000300800 */
[----:B------:R-:W2:Y:S02]  /*3c730*/  LDL.LU R5, [R1+0x15f4] ;  /* 0x0015f40001057983 */ /* 0x000ea40000300800 */
[----:B------:R-:W3:Y:S02]  /*3c740*/  LDL.LU R6, [R1+0x15f8] ;  /* 0x0015f80001067983 */ /* 0x000ee40000300800 */
[----:B------:R-:W3:Y:S01]  /*3c750*/  LDL.LU R7, [R1+0x15fc] ;  /* 0x0015fc0001077983 */ /* 0x000ee20000300800 */
[----:B------:R-:W2:Y:S01]  /*3c760*/  LDL.LU R8, [R1+0x1660] ;  /* 0x0016600001087983 */ /* 0x000ea20000300800 */
[----:B------:R-:W2:Y:S02]  /*3c770*/  LDL.LU R9, [R1+0x1664] ;  /* 0x0016640001097983 */ /* 0x000ea40000300800 */
[----:B------:R-:W2:Y:S02]  /*3c780*/  LDL.LU R10, [R1+0x1668] ;  /* 0x00166800010a7983 */ /* 0x000ea40000300800 */
[----:B------:R-:W2:Y:S02]  /*3c790*/  LDL.LU R11, [R1+0x166c] ;  /* 0x00166c00010b7983 */ /* 0x000ea40000300800 */
[----:B------:R-:W-:-:S02]  /*3c7a0*/  IMAD.MOV.U32 R16, RZ, RZ, R28 ;  /* 0x000000ffff107224 */ /* 0x000fc400078e001c */
[----:B----4-:R-:W-:Y:S01]  /*3c7b0*/  IMAD.MOV.U32 R17, RZ, RZ, R2 ;  /* 0x000000ffff117224 */ /* 0x010fe200078e0002 */
[----:B------:R-:W4:Y:S01]  /*3c7c0*/  LDL.64 R12, [R1+0x70] ;  /* 0x00007000010c7983 */ /* 0x000f220000100a00 */
[----:B------:R-:W4:Y:S02]  /*3c7d0*/  LDL.LU R24, [R1+0x1650] ;  /* 0x0016500001187983 */ /* 0x000f240000300800 */
[----:B------:R-:W4:Y:S02]  /*3c7e0*/  LDL.LU R25, [R1+0x1654] ;  /* 0x0016540001197983 */ /* 0x000f240000300800 */
[----:B------:R-:W4:Y:S01]  /*3c7f0*/  LDL.LU R26, [R1+0x1658] ;  /* 0x00165800011a7983 */ /* 0x000f220000300800 */
[----:B------:R-:W4:Y:S01]  /*3c800*/  LDL.LU R27, [R1+0x165c] ;  /* 0x00165c00011b7983 */ /* 0x000f220000300800 */
[----:B------:R0:W-:Y:S03]  /*3c810*/  STL.64 [R1+0x43e8], R16 ;  /* 0x0043e81001007387 */ /* 0x0001e60000100a00 */
[----:B0-----:R-:W4:Y:S04]  /*3c820*/  LDL.64 R16, [R1+0x60] ;  /* 0x0000600001107983 */ /* 0x001f280000100a00 */
        /* <DEDUP_REMOVED lines=29> */
[----:B------:R1:W-:Y:S01]  /*3ca00*/  STL.64 [R1+0x5e8], R10 ;  /* 0x0005e80a01007387 */ /* 0x0003e20000100a00 */
[----:B0-----:R-:W3:Y:S01]  /*3ca10*/  LDL.LU.64 R8, [R1+0x43f8] ;  /* 0x0043f80001087983 */ /* 0x001ee20000300a00 */
[----:B-1----:R-:W-:-:S02]  /*3ca20*/  IMAD.MOV.U32 R11, RZ, RZ, R12 ;  /* 0x000000ffff0b7224 */ /* 0x002fc400078e000c */
[----:B------:R-:W-:Y:S02]  /*3ca30*/  IMAD.MOV.U32 R10, RZ, RZ, R13 ;  /* 0x000000ffff0a7224 */ /* 0x000fe400078e000d */
[----:B------:R-:W4:Y:S02]  /*3ca40*/  LDL.LU.64 R14, [R1+0x43f0] ;  /* 0x0043f000010e7983 */ /* 0x000f240000300a00 */
[----:B------:R-:W-:Y:S02]  /*3ca50*/  IMAD.MOV.U32 R12, RZ, RZ, R16 ;  /* 0x000000ffff0c7224 */ /* 0x000fe400078e0010 */
[----:B------:R-:W-:Y:S02]  /*3ca60*/  IMAD.MOV.U32 R13, RZ, RZ, R17 ;  /* 0x000000ffff0d7224 */ /* 0x000fe400078e0011 */
[----:B------:R-:W2:Y:S01]  /*3ca70*/  LDL.LU.64 R16, [R1+0x43e8] ;  /* 0x0043e80001107983 */ /* 0x000ea20000300a00 */
[----:B------:R0:W-:Y:S02]  /*3ca80*/  STL.64 [R1+0x5d0], R24 ;  /* 0x0005d01801007387 */ /* 0x0001e40000100a00 */
[----:B------:R-:W-:-:S02]  /*3ca90*/  IMAD.MOV.U32 R0, RZ, RZ, R27 ;  /* 0x000000ffff007224 */ /* 0x000fc400078e001b */
[----:B------:R-:W-:Y:S01]  /*3caa0*/  IMAD.MOV.U32 R3, RZ, RZ, R26 ;  /* 0x000000ffff037224 */ /* 0x000fe200078e001a */
[----:B0-----:R-:W3:Y:S01]  /*3cab0*/  LDL.LU R24, [R1+0x15c0] ;  /* 0x0015c00001187983 */ /* 0x001ee20000300800 */
[----:B------:R-:W3:Y:S02]  /*3cac0*/  LDL.LU R25, [R1+0x15c4] ;  /* 0x0015c40001197983 */ /* 0x000ee40000300800 */
[----:B------:R-:W3:Y:S02]  /*3cad0*/  LDL.LU R26, [R1+0x15c8] ;  /* 0x0015c800011a7983 */ /* 0x000ee40000300800 */
[----:B------:R-:W3:Y:S01]  /*3cae0*/  LDL.LU R27, [R1+0x15cc] ;  /* 0x0015cc00011b7983 */ /* 0x000ee20000300800 */
        /* <DEDUP_REMOVED lines=21> */
[----:B------:R-:W-:Y:S03]  /*3cc40*/  STL.64 [R1+0x5a8], R18 ;  /* 0x0005a81201007387 */ /* 0x000fe60000100a00 */
[----:B0-----:R-:W2:Y:S02]  /*3cc50*/  LDL.LU.64 R16, [R1+0x43a0] ;  /* 0x0043a00001107983 */ /* 0x001ea40000300a00 */
        /* <DEDUP_REMOVED lines=9> */
[----:B------:R-:W-:Y:S01]  /*3ccf0*/  STL [R1+0x42b4], R2 ;  /* 0x0042b40201007387 */ /* 0x000fe20000100800 */
        /* <DEDUP_REMOVED lines=11> */
[----:B------:R-:W-:Y:S02]  /*3cdb0*/  IMAD.MOV.U32 R29, RZ, RZ, R17 ;  /* 0x000000ffff1d7224 */ /* 0x000fe400078e0011 */
[----:B------:R-:W2:Y:S11]  /*3cdc0*/  LDL.LU.64 R16, [R1+0x4368] ;  /* 0x0043680001107983 */ /* 0x000eb60000300a00 */
[----:B------:R-:W-:Y:S07]  /*3cdd0*/  @!UPT UIADD3 URZ, URZ, URZ, URZ ;  /* 0x0000003f3f3ff290 */ /* 0x000fee000fffe03f */
[----:B------:R0:W-:Y:S01]  /*3cde0*/  STL.64 [R1+0x570], R4 ;  /* 0x0005700401007387 */ /* 0x0001e20000100a00 */
[----:B------:R-:W-:Y:S02]  /*3cdf0*/  IMAD.MOV.U32 R18, RZ, RZ, R6 ;  /* 0x000000ffff127224 */ /* 0x000fe400078e0006 */
[----:B------:R-:W-:Y:S02]  /*3ce00*/  IMAD.MOV.U32 R19, RZ, RZ, R7 ;  /* 0x000000ffff137224 */ /* 0x000fe400078e0007 */
[----:B------:R-:W2:Y:S04]  /*3ce10*/  LDL.LU.64 R6, [R1+0x4360] ;  /* 0x0043600001067983 */ /* 0x000ea80000300a00 */
[----:B0-----:R-:W2:Y:S02]  /*3ce20*/  LDL.LU.64 R4, [R1+0x4358] ;  /* 0x0043580001047983 */ /* 0x001ea40000300a00 */
        /* <DEDUP_REMOVED lines=14> */
[----:B---3--:R-:W-:Y:S02]  /*3cf10*/  IMAD.MOV.U32 R16, RZ, RZ, R8 ;  /* 0x000000ffff107224 */ /* 0x008fe400078e0008 */
[----:B------:R-:W-:Y:S01]  /*3cf20*/  IMAD.MOV.U32 R17, RZ, RZ, R9 ;  /* 0x000000ffff117224 */ /* 0x000fe200078e0009 */
[----:B------:R-:W3:Y:S01]  /*3cf30*/  LDL.LU R8, [R1+0x433c] ;  /* 0x00433c0001087983 */ /* 0x000ee20000300800 */
[----:B------:R-:W3:Y:S03]  /*3cf40*/  LDL.LU R9, [R1+0x4338] ;  /* 0x0043380001097983 */ /* 0x000ee60000300800 */
[----:B------:R4:W-:Y:S02]  /*3cf50*/  STL.64 [R1+0x42d0], R16 ;  /* 0x0042d01001007387 */ /* 0x0009e40000100a00 */
[----:B----4-:R-:W-:-:S02]  /*3cf60*/  IMAD.MOV.U32 R16, RZ, RZ, R15 ;  /* 0x000000ffff107224 */ /* 0x010fc400078e000f */
[----:B------:R-:W-:-:S05]  /*3cf70*/  IMAD.MOV.U32 R17, RZ, RZ, R14 ;  /* 0x000000ffff117224 */ /* 0x000fca00078e000e */
[----:B------:R2:W-:Y:S02]  /*3cf80*/  STL.64 [R1+0x42e8], R16 ;  /* 0x0042e81001007387 */ /* 0x0005e40000100a00 */
[----:B--2---:R-:W-:Y:S02]  /*3cf90*/  IMAD.MOV.U32 R16, RZ, RZ, R7 ;  /* 0x000000ffff107224 */ /* 0x004fe400078e0007 */
[----:B------:R-:W-:Y:S01]  /*3cfa0*/  IMAD.MOV.U32 R17, RZ, RZ, R6 ;  /* 0x000000ffff117224 */ /* 0x000fe200078e0006 */
[----:B------:R-:W-:Y:S04]  /*3cfb0*/  HMMA.16816.F32.BF16 R24, R20, R12, R24 ;  /* 0x0000000c1418723c */ /* 0x000fe80000041818 */
[----:B------:R0:W-:Y:S02]  /*3cfc0*/  STL.64 [R1+0x4300], R16 ;  /* 0x0043001001007387 */ /* 0x0001e40000100a00 */
[----:B0-----:R-:W-:-:S02]  /*3cfd0*/  IMAD.MOV.U32 R17, RZ, RZ, R4 ;  /* 0x000000ffff117224 */ /* 0x001fc400078e0004 */
[----:B------:R-:W-:Y:S11]  /*3cfe0*/  IMAD.MOV.U32 R16, RZ, RZ, R5 ;  /* 0x000000ffff107224 */ /* 0x000ff600078e0005 */
[----:B------:R-:W-:Y:S04]  /*3cff0*/  @!UPT UIADD3 URZ, URZ, URZ, URZ ;  /* 0x0000003f3f3ff290 */ /* 0x000fe8000fffe03f */
[----:B------:R0:W-:Y:S01]  /*3d000*/  STL.64 [R1+0x550], R24 ;  /* 0x0005501801007387 */ /* 0x0001e20000100a00 */
[----:B------:R1:W-:Y:S02]  /*3d010*/  STL.64 [R1+0x558], R26 ;  /* 0x0005581a01007387 */ /* 0x0003e40000100a00 */
[----:B------:R-:W3:Y:S02]  /*3d020*/  LDL.LU R4, [R1+0x15b0] ;  /* 0x0015b00001047983 */ /* 0x000ee40000300800 */
[----:B------:R-:W3:Y:S01]  /*3d030*/  LDL.LU R5, [R1+0x15b4] ;  /* 0x0015b40001057983 */ /* 0x000ee20000300800 */
[----:B------:R-:W3:Y:S01]  /*3d040*/  LDL.LU R6, [R1+0x15b8] ;  /* 0x0015b80001067983 */ /* 0x000ee20000300800 */
[----:B------:R-:W3:Y:S03]  /*3d050*/  LDL.LU R7, [R1+0x15bc] ;  /* 0x0015bc0001077983 */ /* 0x000ee60000300800 */
[----:B0-----:R-:W2:Y:S01]  /*3d060*/  LDL.LU R24, [R1+0xbc0] ;  /* 0x000bc00001187983 */ /* 0x001ea20000300800 */
[----:B------:R-:W2:Y:S02]  /*3d070*/  LDL.LU R25, [R1+0xbc4] ;  /* 0x000bc40001197983 */ /* 0x000ea40000300800 */
[----:B-1----:R-:W2:Y:S02]  /*3d080*/  LDL.LU R26, [R1+0xbc8] ;  /* 0x000bc800011a7983 */ /* 0x002ea40000300800 */
[----:B------:R-:W2:Y:S01]  /*3d090*/  LDL.LU R27, [R1+0xbcc] ;  /* 0x000bcc00011b7983 */ /* 0x000ea20000300800 */
[----:B------:R0:W-:Y:S04]  /*3d0a0*/  STL.64 [R1+0x4230], R12 ;  /* 0x0042300c01007387 */ /* 0x0001e80000100a00 */
[----:B0-----:R-:W4:Y:S01]  /*3d0b0*/  LDL.LU R12, [R1+0xe00] ;  /* 0x000e0000010c7983 */ /* 0x001f220000300800 */
[----:B------:R-:W4:Y:S02]  /*3d0c0*/  LDL.LU R13, [R1+0xe04] ;  /* 0x000e0400010d7983 */ /* 0x000f240000300800 */
[----:B------:R-:W2:Y:S02]  /*3d0d0*/  LDL.LU R14, [R1+0xe08] ;  /* 0x000e0800010e7983 */ /* 0x000ea40000300800 */
[----:B------:R-:W2:Y:S02]  /*3d0e0*/  LDL.LU R15, [R1+0xe0c] ;  /* 0x000e0c00010f7983 */ /* 0x000ea40000300800 */
[----:B--2---:R-:W-:Y:S01]  /*3d0f0*/  STL.64 [R1+0x42c8], R14 ;  /* 0x0042c80e01007387 */ /* 0x004fe20000100a00 */
[----:B----4-:R0:W-:Y:S03]  /*3d100*/  STL.64 [R1+0x42c0], R12 ;  /* 0x0042c00c01007387 */ /* 0x0101e60000100a00 */
[----:B0-----:R-:W2:Y:S01]  /*3d110*/  LDL.LU R12, [R1+0xdb0] ;  /* 0x000db000010c7983 */ /* 0x001ea20000300800 */
[----:B------:R-:W2:Y:S02]  /*3d120*/  LDL.LU R13, [R1+0xdb4] ;  /* 0x000db400010d7983 */ /* 0x000ea40000300800 */
[----:B------:R-:W4:Y:S02]  /*3d130*/  LDL.LU R14, [R1+0xdb8] ;  /* 0x000db800010e7983 */ /* 0x000f240000300800 */
[----:B------:R-:W4:Y:S02]  /*3d140*/  LDL.LU R15, [R1+0xdbc] ;  /* 0x000dbc00010f7983 */ /* 0x000f240000300800 */
[----:B----4-:R-:W-:Y:S01]  /*3d150*/  STL.64 [R1+0x42e0], R14 ;  /* 0x0042e00e01007387 */ /* 0x010fe20000100a00 */
[----:B--2---:R0:W-:Y:S03]  /*3d160*/  STL.64 [R1+0x42d8], R12 ;  /* 0x0042d80c01007387 */ /* 0x0041e60000100a00 */
[----:B0-----:R-:W2:Y:S01]  /*3d170*/  LDL.LU R12, [R1+0xda0] ;  /* 0x000da000010c7983 */ /* 0x001ea20000300800 */
[----:B------:R-:W2:Y:S02]  /*3d180*/  LDL.LU R13, [R1+0xda4] ;  /* 0x000da400010d7983 */ /* 0x000ea40000300800 */
[----:B------:R-:W4:Y:S02]  /*3d190*/  LDL.LU R14, [R1+0xda8] ;  /* 0x000da800010e7983 */ /* 0x000f240000300800 */
[----:B------:R-:W4:Y:S01]  /*3d1a0*/  LDL.LU R15, [R1+0xdac] ;  /* 0x000dac00010f7983 */ /* 0x000f220000300800 */
[C---:B---3--:R-:W-:Y:S01]  /*3d1b0*/  HMMA.16816.F32.BF16 R4, R20.reuse, R8, R4 ;  /* 0x000000081404723c */ /* 0x048fe20000041804 */
        /* <DEDUP_REMOVED lines=16> */
[----:B----4-:R-:W-:Y:S01]  /*3d2c0*/  HMMA.16816.F32.BF16 R20, R20, R4, R24 ;  /* 0x000000041414723c */ /* 0x010fe20000041818 */
[----:B------:R-:W2:Y:S01]  /*3d2d0*/  LDL.LU.64 R26, [R1+0x4320] ;  /* 0x00432000011a7983 */ /* 0x000ea20000300a00 */
[----:B------:R-:W2:Y:S11]  /*3d2e0*/  LDL.LU.64 R24, [R1+0x4318] ;  /* 0x0043180001187983 */ /* 0x000eb60000300a00 */
[----:B------:R-:W-:Y:S10]  /*3d2f0*/  @!UPT UIADD3 URZ, URZ, URZ, URZ ;  /* 0x0000003f3f3ff290 */ /* 0x000ff4000fffe03f */
[----:B------:R-:W-:Y:S01]  /*3d300*/  STL.64 [R1+0x350], R20 ;  /* 0x0003501401007387 */ /* 0x000fe20000100a00 */
[----:B------:R-:W-:Y:S02]  /*3d310*/  STL.64 [R1+0x358], R22 ;  /* 0x0003581601007387 */ /* 0x000fe40000100a00 */
[----:B---3--:R-:W-:Y:S02]  /*3d320*/  STL.64 [R1+0x4218], R6 ;  /* 0x0042180601007387 */ /* 0x008fe40000100a00 */
[----:B------:R0:W-:Y:S02]  /*3d330*/  STL.64 [R1+0x4210], R4 ;  /* 0x0042100401007387 */ /* 0x0001e40000100a00 */
[----:B0-----:R-:W3:Y:S01]  /*3d340*/  LDL.LU R4, [R1+0xde0] ;  /* 0x000de00001047983 */ /* 0x001ee20000300800 */
[----:B------:R-:W3:Y:S02]  /*3d350*/  LDL.LU R5, [R1+0xde4] ;  /* 0x000de40001057983 */ /* 0x000ee40000300800 */
[----:B------:R-:W3:Y:S02]  /*3d360*/  LDL.LU R6, [R1+0xde8] ;  /* 0x000de80001067983 */ /* 0x000ee40000300800 */
[----:B------:R-:W3:Y:S01]  /*3d370*/  LDL.LU R7, [R1+0xdec] ;  /* 0x000dec0001077983 */ /* 0x000ee20000300800 */
[C---:B--2---:R-:W-:Y:S01]  /*3d380*/  HMMA.16816.F32.BF16 R16, R24.reuse, R16, R12 ;  /* 0x000000101810723c */ /* 0x044fe2000004180c */
[----:B------:R-:W2:Y:S01]  /*3d390*/  LDL.LU.64 R14, [R1+0x4310] ;  /* 0x00431000010e7983 */ /* 0x000ea20000300a00 */
[----:B------:R-:W2:Y:S11]  /*3d3a0*/  LDL.LU.64 R12, [R1+0x4308] ;  /* 0x00430800010c7983 */ /* 0x000eb60000300a00 */
[----:B------:R-:W-:Y:S10]  /*3d3b0*/  @!UPT UIADD3 URZ, URZ, URZ, URZ ;  /* 0x0000003f3f3ff290 */ /* 0x000ff4000fffe03f */
[----:B------:R0:W-:Y:S01]  /*3d3c0*/  STL.64 [R1+0x340], R16 ;  /* 0x0003401001007387 */ /* 0x0001e20000100a00 */
[----:B------:R2:W-:Y:S03]  /*3d3d0*/  STL.64 [R1+0x348], R18 ;  /* 0x0003481201007387 */ /* 0x0005e60000100a00 */
[----:B0-----:R-:W2:Y:S02]  /*3d3e0*/  LDL.LU.64 R16, [R1+0x4300] ;  /* 0x0043000001107983 */ /* 0x001ea40000300a00 */
[----:B--2---:R-:W-:Y:S02]  /*3d3f0*/  HMMA.16816.F32.BF16 R16, R24, R16, R12 ;  /* 0x000000101810723c */ /* 0x004fe4000004180c */
[----:B------:R-:W2:Y:S01]  /*3d400*/  LDL.LU.64 R14, [R1+0x42f8] ;  /* 0x0042f800010e7983 */ /* 0x000ea20000300a00 */
[----:B------:R-:W2:Y:S11]  /*3d410*/  LDL.LU.64 R12, [R1+0x42f0] ;  /* 0x0042f000010c7983 */ /* 0x000eb60000300a00 */
[----:B------:R-:W-:Y:S09]  /*3d420*/  @!UPT UIADD3 URZ, URZ, URZ, URZ ;  /* 0x0000003f3f3ff290 */ /* 0x000ff2000fffe03f */
[----:B------:R0:W-:Y:S04]  /*3d430*/  STL.64 [R1+0x330], R16 ;  /* 0x0003301001007387 */ /* 0x0001e80000100a00 */
[----:B0-----:R-:W2:Y:S01]  /*3d440*/  LDL.LU.64 R16, [R1+0x42e8] ;  /* 0x0042e80001107983 */ /* 0x001ea20000300a00 */
[----:B------:R-:W-:Y:S02]  /*3d450*/  IMAD.MOV.U32 R20, RZ, RZ, R11 ;  /* 0x000000ffff147224 */ /* 0x000fe400078e000b */
[----:B------:R-:W-:Y:S02]  /*3d460*/  IMAD.MOV.U32 R21, RZ, RZ, R10 ;  /* 0x000000ffff157224 */ /* 0x000fe400078e000a */
[----:B------:R-:W-:Y:S02]  /*3d470*/  IMAD.MOV.U32 R10, RZ, RZ, R18 ;  /* 0x000000ffff0a7224 */ /* 0x000fe400078e0012 */
        /* <DEDUP_REMOVED lines=16> */
[----:B0-----:R-:W2:Y:S01]  /*3d580*/  LDL.LU.64 R16, [R1+0x42b8] ;  /* 0x0042b80001107983 */ /* 0x001ea20000300a00 */
[----:B---3--:R-:W-:Y:S11]  /*3d590*/  HMMA.16816.F32.BF16 R4, R24, R20, R4 ;  /* 0x000000141804723c */ /* 0x008ff60000041804 */
[----:B------:R-:W-:Y:S11]  /*3d5a0*/  @!UPT UIADD3 URZ, URZ, URZ, URZ ;  /* 0x0000003f3f3ff290 */ /* 0x000ff6000fffe03f */
[----:B------:R-:W-:Y:S01]  /*3d5b0*/  @!UPT UIADD3 URZ, URZ, URZ, URZ ;  /* 0x0000003f3f3ff290 */ /* 0x000fe2000fffe03f */
[----:B------:R2:W-:Y:S01]  /*3d5c0*/  STL.64 [R1+0x300], R4 ;  /* 0x0003000401007387 */ /* 0x0005e20000100a00 */
[----:B------:R-:W-:Y:S02]  /*3d5d0*/  IMAD.MOV.U32 R11, RZ, RZ, R6 ;  /* 0x000000ffff0b7224 */ /* 0x000fe400078e0006 */
[----:B------:R-:W-:-:S05]  /*3d5e0*/  IMAD.MOV.U32 R10, RZ, RZ, R7 ;  /* 0x000000ffff0a7224 */ /* 0x000fca00078e0007 */
[----:B------:R-:W-:Y:S01]  /*3d5f0*/  STL [R1+0x30fc], R10 ;  /* 0x0030fc0a01007387 */ /* 0x000fe20000100800 */
[----:B------:R-:W-:Y:S02]  /*3d600*/  STL [R1+0x30f8], R11 ;  /* 0x0030f80b01007387 */ /* 0x000fe40000100800 */
[----:B------:R-:W-:Y:S01]  /*3d610*/  STL.64 [R1+0x42a8], R8 ;  /* 0x0042a80801007387 */ /* 0x000fe20000100a00 */
[----:B--2---:R-:W-:Y:S01]  /*3d620*/  HMMA.16816.F32.BF16 R4, R24, R16, R12 ;  /* 0x000000101804723c */ /* 0x004fe2000004180c */
[----:B------:R-:W2:Y:S11]  /*3d630*/  LDL.LU R12, [R1+0xec0] ;  /* 0x000ec000010c7983 */ /* 0x000eb60000300800 */
[----:B------:R-:W-:Y:S11]  /*3d640*/  @!UPT UIADD3 URZ, URZ, URZ, URZ ;  /* 0x0000003f3f3ff290 */ /* 0x000ff6000fffe03f */
[----:B------:R0:W-:Y:S01]  /*3d650*/  STL.64 [R1+0x2f0], R4 ;  /* 0x0002f00401007387 */ /* 0x0001e20000100a00 */
[----:B------:R1:W-:Y:S02]  /*3d660*/  STL.64 [R1+0x2f8], R6 ;  /* 0x0002f80601007387 */ /* 0x0003e40000100a00 */
[----:B------:R-:W2:Y:S02]  /*3d670*/  LDL.LU R13, [R1+0xec4] ;  /* 0x000ec400010d7983 */ /* 0x000ea40000300800 */
[----:B------:R-:W3:Y:S01]  /*3d680*/  LDL.LU R14, [R1+0xec8] ;  /* 0x000ec800010e7983 */ /* 0x000ee20000300800 */
[----:B------:R-:W3:Y:S01]  /*3d690*/  LDL.LU R15, [R1+0xecc] ;  /* 0x000ecc00010f7983 */ /* 0x000ee20000300800 */
[----:B------:R-:W4:Y:S02]  /*3d6a0*/  LDL R20, [R1+0x30] ;  /* 0x0000300001147983 */ /* 0x000f240000100800 */
[----:B------:R-:W4:Y:S02]  /*3d6b0*/  LDL R21, [R1+0x34] ;  /* 0x0000340001157983 */ /* 0x000f240000100800 */
[----:B----4-:R4:W-:Y:S01]  /*3d6c0*/  STL.64 [R1+0x4288], R20 ;  /* 0x0042881401007387 */ /* 0x0109e20000100a00 */
[----:B0-----:R-:W2:Y:S02]  /*3d6d0*/  LDL.LU R4, [R1+0xe60] ;  /* 0x000e600001047983 */ /* 0x001ea40000300800 */
[----:B------:R-:W2:Y:S02]  /*3d6e0*/  LDL.LU R5, [R1+0xe64] ;  /* 0x000e640001057983 */ /* 0x000ea40000300800 */
[----:B-1----:R-:W2:Y:S01]  /*3d6f0*/  LDL.LU R6, [R1+0xe68] ;  /* 0x000e680001067983 */ /* 0x002ea20000300800 */
[----:B------:R-:W2:Y:S04]  /*3d700*/  LDL.LU R7, [R1+0xe6c] ;  /* 0x000e6c0001077983 */ /* 0x000ea80000300800 */
[----:B--2---:R-:W-:Y:S01]  /*3d710*/  STL.64 [R1+0x4298], R6 ;  /* 0x0042980601007387 */ /* 0x004fe20000100a00 */
[----:B------:R-:W-:Y:S02]  /*3d720*/  STL.64 [R1+0x4290], R4 ;  /* 0x0042900401007387 */ /* 0x000fe40000100a00 */
[----:B----4-:R-:W2:Y:S02]  /*3d730*/  LDL R20, [R1+0x40] ;  /* 0x0000400001147983 */ /* 0x010ea40000100800 */
[----:B------:R-:W2:Y:S02]  /*3d740*/  LDL R21, [R1+0x44] ;  /* 0x0000440001157983 */ /* 0x000ea40000100800 */
[----:B------:R-:W-:-:S02]  /*3d750*/  IMAD.MOV.U32 R16, RZ, RZ, R2 ;  /* 0x000000ffff107224 */ /* 0x000fc400078e0002 */
[----:B------:R-:W-:Y:S01]  /*3d760*/  IMAD.MOV.U32 R17, RZ, RZ, R29 ;  /* 0x000000ffff117224 */ /* 0x000fe200078e001d */
[----:B--2---:R0:W-:Y:S04]  /*3d770*/  STL.64 [R1+0x42a0], R20 ;  /* 0x0042a01401007387 */ /* 0x0041e80000100a00 */
[----:B0-----:R-:W2:Y:S04]  /*3d780*/  LDL R20, [R1+0x50] ;  /* 0x0000500001147983 */ /* 0x001ea80000100800 */
[----:B------:R-:W2:Y:S01]  /*3d790*/  LDL R21, [R1+0x54] ;  /* 0x0000540001157983 */ /* 0x000ea20000100800 */
[----:B------:R-:W2:Y:S02]  /*3d7a0*/  LDL.LU R8, [R1+0xe20] ;  /* 0x000e200001087983 */ /* 0x000ea40000300800 */
[----:B------:R-:W2:Y:S02]  /*3d7b0*/  LDL.LU R9, [R1+0xe24] ;  /* 0x000e240001097983 */ /* 0x000ea40000300800 */
[----:B------:R-:W2:Y:S01]  /*3d7c0*/  LDL.LU R10, [R1+0xe28] ;  /* 0x000e2800010a7983 */ /* 0x000ea20000300800 */
[----:B------:R-:W2:Y:S01]  /*3d7d0*/  LDL.LU R11, [R1+0xe2c] ;  /* 0x000e2c00010b7983 */ /* 0x000ea20000300800 */
[----:B------:R-:W4:Y:S02]  /*3d7e0*/  LDL.LU R4, [R1+0xe30] ;  /* 0x000e300001047983 */ /* 0x000f240000300800 */
[----:B------:R-:W4:Y:S02]  /*3d7f0*/  LDL.LU R5, [R1+0xe34] ;  /* 0x000e340001057983 */ /* 0x000f240000300800 */
[----:B------:R-:W4:Y:S01]  /*3d800*/  LDL.LU R6, [R1+0xe38] ;  /* 0x000e380001067983 */ /* 0x000f220000300800 */
[----:B------:R-:W4:Y:S01]  /*3d810*/  LDL.LU R7, [R1+0xe3c] ;  /* 0x000e3c0001077983 */ /* 0x000f220000300800 */
[----:B---3--:R-:W-:Y:S02]  /*3d820*/  STL.64 [R1+0x4250], R14 ;  /* 0x0042500e01007387 */ /* 0x008fe40000100a00 */
[----:B------:R-:W-:Y:S02]  /*3d830*/  STL.64 [R1+0x4248], R12 ;  /* 0x0042480c01007387 */ /* 0x000fe40000100a00 */
[----:B------:R-:W3:Y:S01]  /*3d840*/  LDL.LU R2, [R1+0x42b4] ;  /* 0x0042b40001027983 */ /* 0x000ee20000300800 */
[----:B------:R-:W2:Y:S01]  /*3d850*/  LDL.LU R29, [R1+0x42b0] ;  /* 0x0042b000011d7983 */ /* 0x000ea20000300800 */
[----:B------:R0:W-:Y:S02]  /*3d860*/  STL.64 [R1+0x4258], R16 ;  /* 0x0042581001007387 */ /* 0x0001e40000100a00 */
[----:B0-----:R-:W-:-:S02]  /*3d870*/  IMAD.MOV.U32 R16, RZ, RZ, R28 ;  /* 0x000000ffff107224 */ /* 0x001fc400078e001c */
[----:B------:R-:W-:-:S05]  /*3d880*/  IMAD.MOV.U32 R17, RZ, RZ, R3 ;  /* 0x000000ffff117224 */ /* 0x000fca00078e0003 */
[----:B------:R-:W-:Y:S01]  /*3d890*/  STL.64 [R1+0x4270], R16 ;  /* 0x0042701001007387 */ /* 0x000fe20000100a00 */
[----:B------:R-:W2:Y:S02]  /*3d8a0*/  LDL.LU R12, [R1+0xeb0] ;  /* 0x000eb000010c7983 */ /* 0x000ea40000300800 */
[----:B------:R-:W2:Y:S02]  /*3d8b0*/  LDL.LU R13, [R1+0xeb4] ;  /* 0x000eb400010d7983 */ /* 0x000ea40000300800 */
[----:B------:R-:W2:Y:S01]  /*3d8c0*/  LDL.LU R14, [R1+0xeb8] ;  /* 0x000eb800010e7983 */ /* 0x000ea20000300800 */
[----:B------:R-:W2:Y:S04]  /*3d8d0*/  LDL.LU R15, [R1+0xebc] ;  /* 0x000ebc00010f7983 */ /* 0x000ea80000300800 */
[----:B--2---:R-:W-:Y:S01]  /*3d8e0*/  STL.64 [R1+0x4268], R14 ;  /* 0x0042680e01007387 */ /* 0x004fe20000100a00 */
[----:B------:R0:W-:Y:S03]  /*3d8f0*/  STL.64 [R1+0x4260], R12 ;  /* 0x0042600c01007387 */ /* 0x0001e60000100a00 */
[----:B0-----:R-:W2:Y:S01]  /*3d900*/  LDL.LU R12, [R1+0xe90] ;  /* 0x000e9000010c7983 */ /* 0x001ea20000300800 */
[----:B------:R-:W2:Y:S02]  /*3d910*/  LDL.LU R13, [R1+0xe94] ;  /* 0x000e9400010d7983 */ /* 0x000ea40000300800 */
[----:B------:R-:W2:Y:S02]  /*3d920*/  LDL.LU R14, [R1+0xe98] ;  /* 0x000e9800010e7983 */ /* 0x000ea40000300800 */
[----:B------:R-:W2:Y:S01]  /*3d930*/  LDL.LU R15, [R1+0xe9c] ;  /* 0x000e9c00010f7983 */ /* 0x000ea20000300800 */
[----:B------:R-:W-:Y:S01]  /*3d940*/  HMMA.16816.F32.BF16 R20, R24, R20, R8 ;  /* 0x000000141814723c */ /* 0x000fe20000041808 */
[----:B--2---:R-:W-:Y:S01]  /*3d950*/  STL.64 [R1+0x4280], R14 ;  /* 0x0042800e01007387 */ /* 0x004fe20000100a00 */
[----:B------:R0:W-:Y:S03]  /*3d960*/  STL.64 [R1+0x4278], R12 ;  /* 0x0042780c01007387 */ /* 0x0001e60000100a00 */
[----:B0-----:R-:W2:Y:S01]  /*3d970*/  LDL.LU R12, [R1+0xe70] ;  /* 0x000e7000010c7983 */ /* 0x001ea20000300800 */
[----:B------:R-:W2:Y:S02]  /*3d980*/  LDL.LU R13, [R1+0xe74] ;  /* 0x000e7400010d7983 */ /* 0x000ea40000300800 */
[----:B------:R-:W2:Y:S02]  /*3d990*/  LDL.LU R14, [R1+0xe78] ;  /* 0x000e7800010e7983 */ /* 0x000ea40000300800 */
[----:B------:R-:W2:Y:S01]  /*3d9a0*/  LDL.LU R15, [R1+0xe7c] ;  /* 0x000e7c00010f7983 */ /* 0x000ea20000300800 */
[----:B------:R-:W2:Y:S11]  /*3d9b0*/  LDL.LU.64 R8, [R1+0x42a8] ;  /* 0x0042a80001087983 */ /* 0x000eb60000300a00 */
[----:B------:R-:W-:Y:S01]  /*3d9c0*/  @!UPT UIADD3 URZ, URZ, URZ, URZ ;  /* 0x0000003f3f3ff290 */ /* 0x000fe2000fffe03f */
[----:B------:R0:W-:Y:S02]  /*3d9d0*/  STL.64 [R1+0x2e0], R20 ;  /* 0x0002e01401007387 */ /* 0x0001e40000100a00 */
[----:B0-----:R-:W4:Y:S01]  /*3d9e0*/  LDL.LU.64 R20, [R1+0x42a0] ;  /* 0x0042a00001147983 */ /* 0x001f220000300a00 */
[----:B------:R-:W-:Y:S02]  /*3d9f0*/  IMAD.MOV.U32 R10, RZ, RZ, R22 ;  /* 0x000000ffff0a7224 */ /* 0x000fe400078e0016 */
[----:B------:R-:W-:-:S05]  /*3da00*/  IMAD.MOV.U32 R11, RZ, RZ, R23 ;  /* 0x000000ffff0b7224 */ /* 0x000fca00078e0017 */
[----:B------:R-:W-:Y:S01]  /*3da10*/  STL [R1+0x3104], R11 ;  /* 0x0031040b01007387 */ /* 0x000fe20000100800 */
[----:B------:R-:W-:Y:S01]  /*3da20*/  STL [R1+0x3100], R10 ;  /* 0x0031000a01007387 */ /* 0x000fe20000100800 */
[C---:B----4-:R-:W-:Y:S02]  /*3da30*/  HMMA.16816.F32.BF16 R20, R24.reuse, R20, R4 ;  /* 0x000000141814723c */ /* 0x050fe40000041804 */
[----:B------:R-:W4:Y:S01]  /*3da40*/  LDL.LU.64 R6, [R1+0x4298] ;  /* 0x0042980001067983 */ /* 0x000f220000300a00 */
[----:B------:R-:W4:Y:S11]  /*3da50*/  LDL.LU.64 R4, [R1+0x4290] ;  /* 0x0042900001047983 */ /* 0x000f360000300a00 */
[----:B------:R-:W-:Y:S09]  /*3da60*/  @!UPT UIADD3 URZ, URZ, URZ, URZ ;  /* 0x0000003f3f3ff290 */ /* 0x000ff2000fffe03f */
[----:B------:R0:W-:Y:S01]  /*3da70*/  STL.64 [R1+0x2d0], R20 ;  /* 0x0002d01401007387 */ /* 0x0001e20000100a00 */
[----:B------:R-:W-:Y:S03]  /*3da80*/  STL.64 [R1+0x2d8], R22 ;  /* 0x0002d81601007387 */ /* 0x000fe60000100a00 */
[----:B0-----:R-:W4:Y:S02]  /*3da90*/  LDL.LU.64 R20, [R1+0x4288] ;  /* 0x0042880001147983 */ /* 0x001f240000300a00 */
[----:B----4-:R-:W-:Y:S11]  /*3daa0*/  HMMA.16816.F32.BF16 R4, R24, R20, R4 ;  /* 0x000000141804723c */ /* 0x010ff60000041804 */
[----:B------:R-:W-:Y:S11]  /*3dab0*/  @!UPT UIADD3 URZ, URZ, URZ, URZ ;  /* 0x0000003f3f3ff290 */ /* 0x000ff6000fffe03f */
[----:B------:R-:W-:Y:S01]  /*3dac0*/  @!UPT UIADD3 URZ, URZ, URZ, URZ ;  /* 0x0000003f3f3ff290 */ /* 0x000fe2000fffe03f */
[----:B------:R0:W-:Y:S01]  /*3dad0*/  STL.64 [R1+0x2c0], R4 ;  /* 0x0002c00401007387 */ /* 0x0001e20000100a00 */
[----:B------:R-:W-:Y:S02]  /*3dae0*/  IMAD.MOV.U32 R11, RZ, RZ, R6 ;  /* 0x000000ffff0b7224 */ /* 0x000fe400078e0006 */
[----:B------:R-:W-:Y:S01]  /*3daf0*/  IMAD.MOV.U32 R10, RZ, RZ, R7 ;  /* 0x000000ffff0a7224 */ /* 0x000fe200078e0007 */
[----:B0-----:R-:W4:Y:S01]  /*3db00*/  LDL.LU R4, [R1+0xef0] ;  /* 0x000ef00001047983 */ /* 0x001f220000300800 */
[----:B------:R-:W4:Y:S02]  /*3db10*/  LDL.LU R5, [R1+0xef4] ;  /* 0x000ef40001057983 */ /* 0x000f240000300800 */
[----:B------:R-:W4:Y:S02]  /*3db20*/  LDL.LU R6, [R1+0xef8] ;  /* 0x000ef80001067983 */ /* 0x000f240000300800 */
[----:B------:R-:W4:Y:S02]  /*3db30*/  LDL.LU R7, [R1+0xefc] ;  /* 0x000efc0001077983 */ /* 0x000f240000300800 */
[----:B---3--:R-:W-:-:S02]  /*3db40*/  IMAD.MOV.U32 R16, RZ, RZ, R2 ;  /* 0x000000ffff107224 */ /* 0x008fc400078e0002 */
[----:B------:R-:W-:-:S07]  /*3db50*/  IMAD.MOV.U32 R17, RZ, RZ, R0 ;  /* 0x000000ffff117224 */ /* 0x000fce00078e0000 */
[C---:B--2---:R-:W-:Y:S01]  /*3db60*/  HMMA.16816.F32.BF16 R16, R24.reuse, R16, R12 ;  /* 0x000000101810723c */ /* 0x044fe2000004180c */
[----:B----4-:R-:W-:Y:S01]  /*3db70*/  STL.64 [R1+0x4228], R6 ;  /* 0x0042280601007387 */ /* 0x010fe20000100a00 */
[----:B------:R0:W-:Y:S03]  /*3db80*/  STL.64 [R1+0x4220], R4 ;  /* 0x0042200401007387 */ /* 0x0001e60000100a00 */
[----:B0-----:R-:W2:Y:S01]  /*3db90*/  LDL.LU R4, [R1+0xed0] ;  /* 0x000ed00001047983 */ /* 0x001ea20000300800 */
[----:B------:R-:W2:Y:S02]  /*3dba0*/  LDL.LU R5, [R1+0xed4] ;  /* 0x000ed40001057983 */ /* 0x000ea40000300800 */
[----:B------:R-:W2:Y:S02]  /*3dbb0*/  LDL.LU R6, [R1+0xed8] ;  /* 0x000ed80001067983 */ /* 0x000ea40000300800 */
[----:B------:R-:W2:Y:S01]  /*3dbc0*/  LDL.LU R7, [R1+0xedc] ;  /* 0x000edc0001077983 */ /* 0x000ea20000300800 */
[----:B------:R-:W3:Y:S01]  /*3dbd0*/  LDL.LU R20, [R1+0xee0] ;  /* 0x000ee00001147983 */ /* 0x000ee20000300800 */
[----:B------:R-:W3:Y:S02]  /*3dbe0*/  LDL.LU R21, [R1+0xee4] ;  /* 0x000ee40001157983 */ /* 0x000ee40000300800 */
[----:B------:R-:W3:Y:S02]  /*3dbf0*/  LDL.LU R22, [R1+0xee8] ;  /* 0x000ee80001167983 */ /* 0x000ee40000300800 */
[----:B------:R-:W3:Y:S01]  /*3dc00*/  LDL.LU R23, [R1+0xeec] ;  /* 0x000eec0001177983 */ /* 0x000ee20000300800 */
[----:B------:R-:W-:Y:S01]  /*3dc10*/  STL [R1+0x310c], R10 ;  /* 0x00310c0a01007387 */ /* 0x000fe20000100800 */
[----:B------:R-:W-:Y:S02]  /*3dc20*/  STL [R1+0x3108], R11 ;  /* 0x0031080b01007387 */ /* 0x000fe40000100800 */
[----:B------:R-:W4:Y:S02]  /*3dc30*/  LDL.LU.64 R14, [R1+0x4280] ;  /* 0x00428000010e7983 */ /* 0x000f240000300a00 */
[----:B------:R-:W4:Y:S01]  /*3dc40*/  LDL.LU.64 R12, [R1+0x4278] ;  /* 0x00427800010c7983 */ /* 0x000f220000300a00 */
[----:B------:R0:W-:Y:S01]  /*3dc50*/  STL.64 [R1+0x2b0], R16 ;  /* 0x0002b01001007387 */ /* 0x0001e20000100a00 */
[----:B------:R4:W-:Y:S03]  /*3dc60*/  STL.64 [R1+0x2b8], R18 ;  /* 0x0002b81201007387 */ /* 0x0009e60000100a00 */
[----:B0-----:R-:W4:Y:S02]  /*3dc70*/  LDL.LU.64 R16, [R1+0x4270] ;  /* 0x0042700001107983 */ /* 0x001f240000300a00 */
[----:B----4-:R-:W-:Y:S02]  /*3dc80*/  HMMA.16816.F32.BF16 R16, R24, R16, R12 ;  /* 0x000000101810723c */ /* 0x010fe4000004180c */
[----:B------:R-:W4:Y:S01]  /*3dc90*/  LDL.LU.64 R14, [R1+0x4268] ;  /* 0x00426800010e7983 */ /* 0x000f220000300a00 */
[----:B------:R-:W4:Y:S11]  /*3dca0*/  LDL.LU.64 R12, [R1+0x4260] ;  /* 0x00426000010c7983 */ /* 0x000f360000300a00 */
[----:B------:R-:W-:Y:S09]  /*3dcb0*/  @!UPT UIADD3 URZ, URZ, URZ, URZ ;  /* 0x0000003f3f3ff290 */ /* 0x000ff2000fffe03f */
[----:B------:R0:W-:Y:S04]  /*3dcc0*/  STL.64 [R1+0x2a0], R16 ;  /* 0x0002a01001007387 */ /* 0x0001e80000100a00 */
        /* <DEDUP_REMOVED lines=9> */
[----:B------:R-:W-:Y:S01]  /*3dd60*/  STL.64 [R1+0x290], R16 ;  /* 0x0002901001007387 */ /* 0x000fe20000100a00 */
[----:B------:R0:W-:Y:S03]  /*3dd70*/  STL.64 [R1+0x298], R18 ;  /* 0x0002981201007387 */ /* 0x0001e60000100a00 */
[----:B0-----:R-:W2:Y:S01]  /*3dd80*/  LDL.LU.64 R18, [R1+0x4240] ;  /* 0x0042400001127983 */ /* 0x001ea20000300a00 */
[----:B------:R-:W4:Y:S02]  /*3dd90*/  LDL.LU.64 R16, [R1+0x4238] ;  /* 0x0042380001107983 */ /* 0x000f240000300a00 */
[----:B----4-:R-:W-:Y:S11]  /*3dda0*/  HMMA.16816.F32.BF16 R12, R24, R16, R12 ;  /* 0x00000010180c723c */ /* 0x010ff6000004180c */
[----:B------:R-:W-:Y:S11]  /*3ddb0*/  @!UPT UIADD3 URZ, URZ, URZ, URZ ;  /* 0x0000003f3f3ff290 */ /* 0x000ff6000fffe03f */
[----:B------:R-:W-:Y:S01]  /*3ddc0*/  @!UPT UIADD3 URZ, URZ, URZ, URZ ;  /* 0x0000003f3f3ff290 */ /* 0x000fe2000fffe03f */
[----:B------:R0:W-:Y:S04]  /*3ddd0*/  STL.64 [R1+0x280], R12 ;  /* 0x0002800c01007387 */ /* 0x0001e80000100a00 */
[----:B0-----:R-:W4:Y:S01]  /*3dde0*/  LDL.LU.64 R12, [R1+0x4230] ;  /* 0x00423000010c7983 */ /* 0x001f220000300a00 */
[----:B--2---:R-:W-:Y:S02]  /*3ddf0*/  STL.64 [R1+0x4150], R18 ;  /* 0x0041501201007387 */ /* 0x004fe40000100a00 */
[----:B------:R0:W-:Y:S02]  /*3de00*/  STL.64 [R1+0x4148], R16 ;  /* 0x0041481001007387 */ /* 0x0001e40000100a00 */
[----:B0-----:R-:W2:Y:S01]  /*3de10*/  LDL.64 R16, [R1+0x90] ;  /* 0x0000900001107983 */ /* 0x001ea20000100a00 */
[----:B------:R-:W-:-:S02]  /*3de20*/  IMAD.MOV.U32 R10, RZ, RZ, R15 ;  /* 0x000000ffff0a7224 */ /* 0x000fc400078e000f */
[----:B------:R-:W-:Y:S01]  /*3de30*/  IMAD.MOV.U32 R11, RZ, RZ, R14 ;  /* 0x000000ffff0b7224 */ /* 0x000fe200078e000e */
[C---:B----4-:R-:W-:Y:S01]  /*3de40*/  HMMA.16816.F32.BF16 R4, R24.reuse, R12, R4 ;  /* 0x0000000c1804723c */ /* 0x050fe20000041804 */
[----:B--2---:R0:W-:Y:S04]  /*3de50*/  STL.64 [R1+0x4208], R16 ;  /* 0x0042081001007387 */ /* 0x0041e80000100a00 */
[----:B0-----:R-:W2:Y:S01]  /*3de60*/  LDL.LU R16, [R1+0x1500] ;  /* 0x0015000001107983 */ /* 0x001ea20000300800 */
[----:B------:R-:W2:Y:S02]  /*3de70*/  LDL.LU R17, [R1+0x1504] ;  /* 0x0015040001117983 */ /* 0x000ea40000300800 */
[----:B------:R-:W2:Y:S02]  /*3de80*/  LDL.LU R18, [R1+0x1508] ;  /* 0x0015080001127983 */ /* 0x000ea40000300800 */
[----:B------:R-:W2:Y:S01]  /*3de90*/  LDL.LU R19, [R1+0x150c] ;  /* 0x00150c0001137983 */ /* 0x000ea20000300800 */
[----:B------:R-:W-:Y:S01]  /*3dea0*/  STL [R1+0x312c], R10 ;  /* 0x00312c0a01007387 */ /* 0x000fe20000100800 */
[----:B------:R-:W-:Y:S11]  /*3deb0*/  STL [R1+0x3128], R11 ;  /* 0x0031280b01007387 */ /* 0x000ff60000100800 */
[----:B------:R-:W-:Y:S02]  /*3dec0*/  STL.64 [R1+0x270], R4 ;  /* 0x0002700401007387 */ /* 0x000fe40000100a00 */
[----:B------:R0:W-:Y:S02]  /*3ded0*/  STL.64 [R1+0x278], R6 ;  /* 0x0002780601007387 */ /* 0x0001e40000100a00 */
[----:B0-----:R-:W4:Y:S01]  /*3dee0*/  LDL.LU.64 R6, [R1+0x4228] ;  /* 0x0042280001067983 */ /* 0x001f220000300a00 */
[----:B------:R-:W4:Y:S02]  /*3def0*/  LDL.LU.64 R4, [R1+0x4220] ;  /* 0x0042200001047983 */ /* 0x000f240000300a00 */
[----:B------:R0:W-:Y:S02]  /*3df00*/  STL.64 [R1+0x4158], R12 ;  /* 0x0041580c01007387 */ /* 0x0001e40000100a00 */
[----:B0-----:R-:W2:Y:S01]  /*3df10*/  LDL.LU R12, [R1+0x14e0] ;  /* 0x0014e000010c7983 */ /* 0x001ea20000300800 */
[----:B------:R-:W2:Y:S02]  /*3df20*/  LDL.LU R13, [R1+0x14e4] ;  /* 0x0014e400010d7983 */ /* 0x000ea40000300800 */
[----:B------:R-:W2:Y:S02]  /*3df30*/  LDL.LU R14, [R1+0x14e8] ;  /* 0x0014e800010e7983 */ /* 0x000ea40000300800 */
[----:B------:R-:W2:Y:S01]  /*3df40*/  LDL.LU R15, [R1+0x14ec] ;  /* 0x0014ec00010f7983 */ /* 0x000ea20000300800 */
[C---:B----4-:R-:W-:Y:S11]  /*3df50*/  HMMA.16816.F32.BF16 R4, R24.reuse, R8, R4 ;  /* 0x000000081804723c */ /* 0x050ff60000041804 */
[----:B------:R-:W-:Y:S11]  /*3df60*/  @!UPT UIADD3 URZ, URZ, URZ, URZ ;  /* 0x0000003f3f3ff290 */ /* 0x000ff6000fffe03f */
[----:B------:R-:W-:Y:S01]  /*3df70*/  @!UPT UIADD3 URZ, URZ, URZ, URZ ;  /* 0x0000003f3f3ff290 */ /* 0x000fe2000fffe03f */
[----:B------:R-:W-:Y:S01]  /*3df80*/  STL.64 [R1+0x260], R4 ;  /* 0x0002600401007387 */ /* 0x000fe20000100a00 */
[----:B------:R0:W-:Y:S03]  /*3df90*/  STL.64 [R1+0x268], R6 ;  /* 0x0002680601007387 */ /* 0x0001e60000100a00 */
[----:B0-----:R-:W4:Y:S01]  /*3dfa0*/  LDL.LU.64 R6, [R1+0x4218] ;  /* 0x0042180001067983 */ /* 0x001f220000300a00 */
[----:B------:R-:W3:Y:S02]  /*3dfb0*/  LDL.LU.64 R4, [R1+0x4210] ;  /* 0x0042100001047983 */ /* 0x000ee40000300a00 */
[----:B------:R-:W-:Y:S02]  /*3dfc0*/  STL [R1+0x411c], R8 ;  /* 0x00411c0801007387 */ /* 0x000fe40000100800 */
[----:B------:R0:W-:Y:S02]  /*3dfd0*/  STL [R1+0x4118], R9 ;  /* 0x0041180901007387 */ /* 0x0001e40000100800 */
[----:B0-----:R-:W2:Y:S01]  /*3dfe0*/  LDL.64 R8, [R1+0xa0] ;  /* 0x0000a00001087983 */ /* 0x001ea20000100a00 */
[----:B---3--:R-:W-:Y:S03]  /*3dff0*/  HMMA.16816.F32.BF16 R20, R24, R4, R20 ;  /* 0x000000041814723c */ /* 0x008fe60000041814 */
[----:B------:R-:W0:Y:S04]  /*3e000*/  LDSM.16.MT88.4 R24, [R29+0x8180] ;  /* 0x008180001d18783b */ /* 0x000e280000004200 */
[----:B----4-:R-:W-:Y:S01]  /*3e010*/  STL.64 [R1+0x4110], R6 ;  /* 0x0041100601007387 */ /* 0x010fe20000100a00 */
[----:B------:R1:W-:Y:S11]  /*3e020*/  STL.64 [R1+0x4108], R4 ;  /* 0x0041080401007387 */ /* 0x0003f60000100a00 */
[----:B------:R-:W-:Y:S04]  /*3e030*/  @!UPT UIADD3 URZ, URZ, URZ, URZ ;  /* 0x0000003f3f3ff290 */ /* 0x000fe8000fffe03f */
[----:B------:R-:W-:Y:S01]  /*3e040*/  STL.64 [R1+0xd0], R20 ;  /* 0x0000d01401007387 */ /* 0x000fe20000100a00 */
[----:B------:R-:W-:Y:S02]  /*3e050*/  STL.64 [R1+0xd8], R22 ;  /* 0x0000d81601007387 */ /* 0x000fe40000100a00 */
[----:B-1----:R-:W3:Y:S02]  /*3e060*/  LDL.LU R4, [R1+0x14f0] ;  /* 0x0014f00001047983 */ /* 0x002ee40000300800 */
[----:B------:R-:W3:Y:S01]  /*3e070*/  LDL.LU R5, [R1+0x14f4] ;  /* 0x0014f40001057983 */ /* 0x000ee20000300800 */
[----:B------:R-:W3:Y:S01]  /*3e080*/  LDL.LU R6, [R1+0x14f8] ;  /* 0x0014f80001067983 */ /* 0x000ee20000300800 */
[----:B------:R-:W3:Y:S02]  /*3e090*/  LDL.LU R7, [R1+0x14fc] ;  /* 0x0014fc0001077983 */ /* 0x000ee40000300800 */
[----:B------:R-:W-:Y:S01]  /*3e0a0*/  STL [R1+0x4120], R29 ;  /* 0x0041201d01007387 */ /* 0x000fe20000100800 */
[----:B------:R-:W2:Y:S04]  /*3e0b0*/  LDSM.16.MT88.4 R20, [R29+0x8100] ;  /* 0x008100001d14783b */ /* 0x000ea80000004200 */
[----:B0-----:R-:W-:Y:S01]  /*3e0c0*/  STL.64 [R1+0x4100], R26 ;  /* 0x0041001a01007387 */ /* 0x001fe20000100a00 */
[----:B------:R0:W-:Y:S03]  /*3e0d0*/  STL.64 [R1+0x40f8], R24 ;  /* 0x0040f81801007387 */ /* 0x0001e60000100a00 */
[----:B0-----:R-:W2:Y:S02]  /*3e0e0*/  LDL.64 R24, [R1+0xb0] ;  /* 0x0000b00001187983 */ /* 0x001ea40000100a00 */
[C---:B--2---:R-:W-:Y:S11]  /*3e0f0*/  HMMA.16816.F32.BF16 R16, R20.reuse, R24, R16 ;  /* 0x000000181410723c */ /* 0x044ff60000041810 */
[----:B------:R-:W-:Y:S11]  /*3e100*/  @!UPT UIADD3 URZ, URZ, URZ, URZ ;  /* 0x0000003f3f3ff290 */ /* 0x000ff6000fffe03f */
[----:B------:R-:W-:Y:S01]  /*3e110*/  @!UPT UIADD3 URZ, URZ, URZ, URZ ;  /* 0x0000003f3f3ff290 */ /* 0x000fe2000fffe03f */
[----:B------:R0:W-:Y:S01]  /*3e120*/  STL.64 [R1+0x530], R16 ;  /* 0x0005301001007387 */ /* 0x0001e20000100a00 */
[----:B------:R-:W-:Y:S03]  /*3e130*/  STL.64 [R1+0x538], R18 ;  /* 0x0005381201007387 */ /* 0x000fe60000100a00 */
[----:B0-----:R-:W2:Y:S01]  /*3e140*/  LDL.LU.64 R16, [R1+0x4208] ;  /* 0x0042080001107983 */ /* 0x001ea20000300a00 */
[----:B------:R-:W-:Y:S02]  /*3e150*/  IMAD.MOV.U32 R2, RZ, RZ, R24 ;  /* 0x000000ffff027224 */ /* 0x000fe400078e0018 */
[----:B------:R-:W-:Y:S02]  /*3e160*/  IMAD.MOV.U32 R0, RZ, RZ, R25 ;  /* 0x000000ffff007224 */ /* 0x000fe400078e0019 */
[----:B---3--:R-:W-:Y:S07]  /*3e170*/  HMMA.16816.F32.BF16 R24, R20, R8, R4 ;  /* 0x000000081418723c */ /* 0x008fee0000041804 */
        /* <DEDUP_REMOVED lines=9> */
[----:B--2---:R-:W-:Y:S11]  /*3e210*/  HMMA.16816.F32.BF16 R8, R20, R16, R12 ;  /* 0x000000101408723c */ /* 0x004ff6000004180c */
[----:B------:R-:W-:Y:S11]  /*3e220*/  @!UPT UIADD3 URZ, URZ, URZ, URZ ;  /* 0x0000003f3f3ff290 */ /* 0x000ff6000fffe03f */
[----:B------:R-:W-:Y:S01]  /*3e230*/  @!UPT UIADD3 URZ, URZ, URZ, URZ ;  /* 0x0000003f3f3ff290 */ /* 0x000fe2000fffe03f */
[----:B------:R-:W-:Y:S01]  /*3e240*/  STL.64 [R1+0x510], R8 ;  /* 0x0005100801007387 */ /* 0x000fe20000100a00 */
[----:B------:R-:W-:Y:S02]  /*3e250*/  STL.64 [R1+0x518], R10 ;  /* 0x0005180a01007387 */ /* 0x000fe40000100a00 */
[----:B------:R-:W2:Y:S02]  /*3e260*/  LDL.LU R12, [R1+0x1450] ;  /* 0x00145000010c7983 */ /* 0x000ea40000300800 */
[----:B------:R-:W2:Y:S01]  /*3e270*/  LDL.LU R13, [R1+0x1454] ;  /* 0x00145400010d7983 */ /* 0x000ea20000300800 */
[----:B------:R-:W3:Y:S01]  /*3e280*/  LDL.LU R14, [R1+0x1458] ;  /* 0x00145800010e7983 */ /* 0x000ee20000300800 */
[----:B------:R-:W3:Y:S03]  /*3e290*/  LDL.LU R15, [R1+0x145c] ;  /* 0x00145c00010f7983 */ /* 0x000ee60000300800 */
[----:B---3--:R-:W-:Y:S01]  /*3e2a0*/  STL.64 [R1+0x4168], R14 ;  /* 0x0041680e01007387 */ /* 0x008fe20000100a00 */
[----:B--2---:R0:W-:Y:S03]  /*3e2b0*/  STL.64 [R1+0x4160], R12 ;  /* 0x0041600c01007387 */ /* 0x0041e60000100a00 */
[----:B0-----:R-:W2:Y:S04]  /*3e2c0*/  LDL.64 R12, [R1+0x10] ;  /* 0x00001000010c7983 */ /* 0x001ea80000100a00 */
[----:B--2---:R0:W-:Y:S04]  /*3e2d0*/  STL.64 [R1+0x4178], R12 ;  /* 0x0041780c01007387 */ /* 0x0041e80000100a00 */
[----:B0-----:R-:W2:Y:S04]  /*3e2e0*/  LDL.64 R12, [R1+0x20] ;  /* 0x00002000010c7983 */ /* 0x001ea80000100a00 */
[----:B--2---:R0:W-:Y:S04]  /*3e2f0*/  STL.64 [R1+0x4190], R12 ;  /* 0x0041900c01007387 */ /* 0x0041e80000100a00 */
[----:B0-----:R-:W2:Y:S01]  /*3e300*/  LDL.64 R12, [R1+0x30] ;  /* 0x00003000010c7983 */ /* 0x001ea20000100a00 */
[----:B------:R-:W-:-:S02]  /*3e310*/  IMAD.MOV.U32 R7, RZ, RZ, R16 ;  /* 0x000000ffff077224 */ /* 0x000fc400078e0010 */
[----:B------:R-:W-:Y:S01]  /*3e320*/  IMAD.MOV.U32 R6, RZ, RZ, R17 ;  /* 0x000000ffff067224 */ /* 0x000fe200078e0011 */
[----:B--2---:R-:W-:Y:S01]  /*3e330*/  STL.64 [R1+0x41a8], R12 ;  /* 0x0041a80c01007387 */ /* 0x004fe20000100a00 */
[----:B------:R-:W2:Y:S03]  /*3e340*/  LDL.64 R16, [R1] ;  /* 0x0000000001107983 */ /* 0x000ea60000100a00 */
[----:B--2---:R0:W-:Y:S04]  /*3e350*/  STL.64 [R1+0x4170], R16 ;  /* 0x0041701001007387 */ /* 0x0041e80000100a00 */
        /* <DEDUP_REMOVED lines=12> */
[----:B--2---:R-:W-:Y:S01]  /*3e420*/  STL.64 [R1+0x4200], R26 ;  /* 0x0042001a01007387 */ /* 0x004fe20000100a00 */
[----:B----4-:R0:W-:Y:S02]  /*3e430*/  STL.64 [R1+0x41f8], R24 ;  /* 0x0041f81801007387 */ /* 0x0101e40000100a00 */
[----:B------:R-:W2:Y:S01]  /*3e440*/  LDL.64 R12, [R1+0x40] ;  /* 0x00004000010c7983 */ /* 0x000ea20000100a00 */
[----:B0-----:R-:W4:Y:S04]  /*3e450*/  LDL.64 R24, [R1+0x80] ;  /* 0x0000800001187983 */ /* 0x001f280000100a00 */
[----:B--2---:R0:W-:Y:S04]  /*3e460*/  STL.64 [R1+0x41c0], R12 ;  /* 0x0041c00c01007387 */ /* 0x0041e80000100a00 */
[----:B0-----:R-:W2:Y:S04]  /*3e470*/  LDL.64 R12, [R1+0x50] ;  /* 0x00005000010c7983 */ /* 0x001ea80000100a00 */
[----:B--2---:R0:W-:Y:S04]  /*3e480*/  STL.64 [R1+0x41d8], R12 ;  /* 0x0041d80c01007387 */ /* 0x0041e80000100a00 */
[----:B0-----:R-:W2:Y:S04]  /*3e490*/  LDL.64 R12, [R1+0x60] ;  /* 0x00006000010c7983 */ /* 0x001ea80000100a00 */
        /* <DEDUP_REMOVED lines=27> */
[----:B------:R-:W-:Y:S01]  /*3e650*/  IMAD.MOV.U32 R3, RZ, RZ, R25 ;  /* 0x000000ffff037224 */ /* 0x000fe200078e0019 */
[----:B---3--:R-:W-:Y:S01]  /*3e660*/  STL.64 [R1+0x41e8], R18 ;  /* 0x0041e81201007387 */ /* 0x008fe20000100a00 */
[----:B--2---:R0:W-:Y:S03]  /*3e670*/  STL.64 [R1+0x41e0], R16 ;  /* 0x0041e01001007387 */ /* 0x0041e60000100a00 */
[----:B0-----:R-:W2:Y:S01]  /*3e680*/  LDL.LU R16, [R1+0x14b0] ;  /* 0x0014b00001107983 */ /* 0x001ea20000300800 */
[----:B------:R-:W2:Y:S02]  /*3e690*/  LDL.LU R17, [R1+0x14b4] ;  /* 0x0014b40001117983 */ /* 0x000ea40000300800 */
[----:B------:R-:W2:Y:S02]  /*3e6a0*/  LDL.LU R18, [R1+0x14b8] ;  /* 0x0014b80001127983 */ /* 0x000ea40000300800 */
[----:B------:R-:W2:Y:S01]  /*3e6b0*/  LDL.LU R19, [R1+0x14bc] ;  /* 0x0014bc0001137983 */ /* 0x000ea20000300800 */
[----:B------:R-:W-:Y:S01]  /*3e6c0*/  STL [R1+0x4134], R7 ;  /* 0x0041340701007387 */ /* 0x000fe20000100800 */
[----:B------:R-:W-:Y:S02]  /*3e6d0*/  STL.64 [R1+0x500], R8 ;  /* 0x0005000801007387 */ /* 0x000fe40000100a00 */
[----:B------:R0:W-:Y:S02]  /*3e6e0*/  STL.64 [R1+0x508], R10 ;  /* 0x0005080a01007387 */ /* 0x0001e40000100a00 */
[----:B------:R-:W3:Y:S02]  /*3e6f0*/  LDL.LU.64 R26, [R1+0x4200] ;  /* 0x00420000011a7983 */ /* 0x000ee40000300a00 */
[----:B0-----:R-:W-:-:S02]  /*3e700*/  IMAD.MOV.U32 R10, RZ, RZ, R24 ;  /* 0x000000ffff0a7224 */ /* 0x001fc400078e0018 */
[----:B------:R-:W3:Y:S01]  /*3e710*/  LDL.LU.64 R24, [R1+0x41f8] ;  /* 0x0041f80001187983 */ /* 0x000ee20000300a00 */
[----:B------:R-:W-:Y:S01]  /*3e720*/  IMAD.MOV.U32 R11, RZ, RZ, R13 ;  /* 0x000000ffff0b7224 */ /* 0x000fe200078e000d */
[C---:B---3--:R-:W-:Y:S11]  /*3e730*/  HMMA.16816.F32.BF16 R24, R20.reuse, R12, R24 ;  /* 0x0000000c1418723c */ /* 0x048ff60000041818 */
        /* <DEDUP_REMOVED lines=24> */
[----:B------:R-:W-:Y:S01]  /*3e8c0*/  STL.64 [R1+0x4140], R26 ;  /* 0x0041401a01007387 */ /* 0x000fe20000100a00 */
[----:B------:R0:W-:Y:S04]  /*3e8d0*/  STL.64 [R1+0x4138], R24 ;  /* 0x0041381801007387 */ /* 0x0001e80000100a00 */
[----:B0-----:R-:W3:Y:S01]  /*3e8e0*/  LDL.LU R24, [R1+0x1440] ;  /* 0x0014400001187983 */ /* 0x001ee20000300800 */
[----:B------:R-:W3:Y:S02]  /*3e8f0*/  LDL.LU R25, [R1+0x1444] ;  /* 0x0014440001197983 */ /* 0x000ee40000300800 */
[----:B------:R-:W3:Y:S02]  /*3e900*/  LDL.LU R26, [R1+0x1448] ;  /* 0x00144800011a7983 */ /* 0x000ee40000300800 */
[----:B------:R-:W3:Y:S01]  /*3e910*/  LDL.LU R27, [R1+0x144c] ;  /* 0x00144c00011b7983 */ /* 0x000ee20000300800 */
        /* <DEDUP_REMOVED lines=31> */
[----:B------:R0:W-:Y:S01]  /*3eb10*/  STL.64 [R1+0x490], R16 ;  /* 0x0004901001007387 */ /* 0x0001e20000100a00 */
[----:B------:R-:W-:Y:S03]  /*3eb20*/  STL.64 [R1+0x498], R18 ;  /* 0x0004981201007387 */ /* 0x000fe60000100a00 */
        /* <DEDUP_REMOVED lines=11> */
[----:B------:R-:W4:Y:S01]  /*3ebe0*/  LDL.LU.64 R18, [R1+0x4150] ;  /* 0x0041500001127983 */ /* 0x000f220000300a00 */
[----:B------:R-:W3:Y:S02]  /*3ebf0*/  LDL.LU.64 R16, [R1+0x4148] ;  /* 0x0041480001107983 */ /* 0x000ee40000300a00 */
[C---:B---3--:R-:W-:Y:S11]  /*3ec00*/  HMMA.16816.F32.BF16 R24, R20.reuse, R16, R24 ;  /* 0x000000101418723c */ /* 0x048ff60000041818 */
[----:B------:R-:W-:Y:S11]  /*3ec10*/  @!UPT UIADD3 URZ, URZ, URZ, URZ ;  /* 0x0000003f3f3ff290 */ /* 0x000ff6000fffe03f */
[----:B------:R-:W-:Y:S01]  /*3ec20*/  @!UPT UIADD3 URZ, URZ, URZ, URZ ;  /* 0x0000003f3f3ff290 */ /* 0x000fe2000fffe03f */
[----:B------:R-:W-:Y:S01]  /*3ec30*/  STL.64 [R1+0x470], R24 ;  /* 0x0004701801007387 */ /* 0x000fe20000100a00 */
[----:B------:R0:W-:Y:S03]  /*3ec40*/  STL.64 [R1+0x478], R26 ;  /* 0x0004781a01007387 */ /* 0x0001e60000100a00 */
[----:B0-----:R-:W3:Y:S01]  /*3ec50*/  LDL.LU.64 R26, [R1+0x4140] ;  /* 0x00414000011a7983 */ /* 0x001ee20000300a00 */
[----:B------:R-:W2:Y:S02]  /*3ec60*/  LDL.LU.64 R24, [R1+0x4138] ;  /* 0x0041380001187983 */ /* 0x000ea40000300a00 */
[----:B----4-:R-:W-:Y:S02]  /*3ec70*/  STL.64 [R1+0x3ff0], R18 ;  /* 0x003ff01201007387 */ /* 0x010fe40000100a00 */
[----:B------:R0:W-:Y:S02]  /*3ec80*/  STL.64 [R1+0x3fe8], R16 ;  /* 0x003fe81001007387 */ /* 0x0001e40000100a00 */
[----:B0-----:R-:W2:Y:S01]  /*3ec90*/  LDL.LU R16, [R1+0x1430] ;  /* 0x0014300001107983 */ /* 0x001ea20000300800 */
[----:B------:R-:W2:Y:S02]  /*3eca0*/  LDL.LU R17, [R1+0x1434] ;  /* 0x0014340001117983 */ /* 0x000ea40000300800 */
[----:B------:R-:W2:Y:S02]  /*3ecb0*/  LDL.LU R18, [R1+0x1438] ;  /* 0x0014380001127983 */ /* 0x000ea40000300800 */
[----:B------:R-:W2:Y:S02]  /*3ecc0*/  LDL.LU R19, [R1+0x143c] ;  /* 0x00143c0001137983 */ /* 0x000ea40000300800 */
[----:B--2---:R-:W-:Y:S11]  /*3ecd0*/  HMMA.16816.F32.BF16 R16, R20, R12, R16 ;  /* 0x0000000c1410723c */ /* 0x004ff60000041810 */
[----:B------:R-:W-:Y:S11]  /*3ece0*/  @!UPT UIADD3 URZ, URZ, URZ, URZ ;  /* 0x0000003f3f3ff290 */ /* 0x000ff6000fffe03f */
[----:B------:R-:W-:Y:S01]  /*3ecf0*/  @!UPT UIADD3 URZ, URZ, URZ, URZ ;  /* 0x0000003f3f3ff290 */ /* 0x000fe2000fffe03f */
[----:B------:R0:W-:Y:S01]  /*3ed00*/  STL.64 [R1+0x460], R16 ;  /* 0x0004601001007387 */ /* 0x0001e20000100a00 */
[----:B------:R-:W-:Y:S02]  /*3ed10*/  STL.64 [R1+0x468], R18 ;  /* 0x0004681201007387 */ /* 0x000fe40000100a00 */
[----:B0-----:R-:W-:Y:S02]  /*3ed20*/  IMAD.MOV.U32 R16, RZ, RZ, R15 ;  /* 0x000000ffff107224 */ /* 0x001fe400078e000f */
[----:B------:R-:W-:-:S05]  /*3ed30*/  IMAD.MOV.U32 R17, RZ, RZ, R14 ;  /* 0x000000ffff117224 */ /* 0x000fca00078e000e */
[----:B------:R-:W-:Y:S01]  /*3ed40*/  STL.64 [R1+0x4008], R16 ;  /* 0x0040081001007387 */ /* 0x000fe20000100a00 */
[----:B------:R0:W-:Y:S03]  /*3ed50*/  STL.64 [R1+0x3fe0], R12 ;  /* 0x003fe00c01007387 */ /* 0x0001e60000100a00 */
        /* <DEDUP_REMOVED lines=39> */
[----:B------:R-:W2:Y:S01]  /*3efd0*/  LDL.LU R8, [R1+0x411c] ;  /* 0x00411c0001087983 */ /* 0x000ea20000300800 */
[----:B------:R-:W2:Y:S03]  /*3efe0*/  LDL.LU R9, [R1+0x4118] ;  /* 0x0041180001097983 */ /* 0x000ea60000300800 */
[----:B------:R0:W-:Y:S02]  /*3eff0*/  STL.64 [R1+0x4068], R16 ;  /* 0x0040681001007387 */ /* 0x0001e40000100a00 */
[----:B0-----:R-:W-:Y:S02]  /*3f000*/  IMAD.MOV.U32 R16, RZ, RZ, R28 ;  /* 0x000000ffff107224 */ /* 0x001fe400078e001c */
        /* <DEDUP_REMOVED lines=30> */
[----:B--2---:R-:W-:Y:S01]  /*3f1f0*/  STL.64 [R1+0x40c0], R18 ;  /* 0x0040c01201007387 */ /* 0x004fe20000100a00 */
[----:B----4-:R0:W-:Y:S02]  /*3f200*/  STL.64 [R1+0x40b8], R16 ;  /* 0x0040b81001007387 */ /* 0x0101e40000100a00 */
[----:B0-----:R-:W-:-:S02]  /*3f210*/  IMAD.MOV.U32 R16, RZ, RZ, R7 ;  /* 0x000000ffff107224 */ /* 0x001fc400078e0007 */
[----:B------:R-:W-:-:S05]  /*3f220*/  IMAD.MOV.U32 R17, RZ, RZ, R6 ;  /* 0x000000ffff117224 */ /* 0x000fca00078e0006 */
[----:B------:R0:W-:Y:S02]  /*3f230*/  STL.64 [R1+0x40d8], R16 ;  /* 0x0040d81001007387 */ /* 0x0001e40000100a00 */
[----:B0-----:R-:W-:Y:S02]  /*3f240*/  IMAD.MOV.U32 R17, RZ, RZ, R4 ;  /* 0x000000ffff117224 */ /* 0x001fe400078e0004 */
[----:B------:R-:W-:Y:S01]  /*3f250*/  IMAD.MOV.U32 R16, RZ, RZ, R5 ;  /* 0x000000ffff107224 */ /* 0x000fe200078e0005 */
[----:B------:R-:W2:Y:S01]  /*3f260*/  LDL.LU R4, [R1+0x1420] ;  /* 0x0014200001047983 */ /* 0x000ea20000300800 */
[----:B------:R-:W2:Y:S02]  /*3f270*/  LDL.LU R5, [R1+0x1424] ;  /* 0x0014240001057983 */ /* 0x000ea40000300800 */
[----:B------:R-:W2:Y:S02]  /*3f280*/  LDL.LU R6, [R1+0x1428] ;  /* 0x0014280001067983 */ /* 0x000ea40000300800 */
[----:B------:R-:W2:Y:S01]  /*3f290*/  LDL.LU R7, [R1+0x142c] ;  /* 0x00142c0001077983 */ /* 0x000ea20000300800 */
[----:B------:R-:W4:Y:S01]  /*3f2a0*/  LDL.LU R24, [R1+0x1220] ;  /* 0x0012200001187983 */ /* 0x000f220000300800 */
[----:B------:R-:W4:Y:S02]  /*3f2b0*/  LDL.LU R25, [R1+0x1224] ;  /* 0x0012240001197983 */ /* 0x000f240000300800 */
[----:B------:R-:W4:Y:S02]  /*3f2c0*/  LDL.LU R26, [R1+0x1228] ;  /* 0x00122800011a7983 */ /* 0x000f240000300800 */
[----:B------:R-:W4:Y:S01]  /*3f2d0*/  LDL.LU R27, [R1+0x122c] ;  /* 0x00122c00011b7983 */ /* 0x000f220000300800 */
[----:B------:R-:W-:Y:S01]  /*3f2e0*/  STL.64 [R1+0x40f0], R16 ;  /* 0x0040f01001007387 */ /* 0x000fe20000100a00 */
[----:B---3--:R-:W-:Y:S02]  /*3f2f0*/  STL.64 [R1+0x4090], R14 ;  /* 0x0040900e01007387 */ /* 0x008fe40000100a00 */
[----:B------:R0:W-:Y:S02]  /*3f300*/  STL.64 [R1+0x4088], R12 ;  /* 0x0040880c01007387 */ /* 0x0001e40000100a00 */
[----:B0-----:R-:W3:Y:S01]  /*3f310*/  LDL.LU R12, [R1+0x11c0] ;  /* 0x0011c000010c7983 */ /* 0x001ee20000300800 */
[----:B------:R-:W3:Y:S02]  /*3f320*/  LDL.LU R13, [R1+0x11c4] ;  /* 0x0011c400010d7983 */ /* 0x000ee40000300800 */
[----:B------:R-:W2:Y:S02]  /*3f330*/  LDL.LU R14, [R1+0x11c8] ;  /* 0x0011c800010e7983 */ /* 0x000ea40000300800 */
[----:B------:R-:W2:Y:S01]  /*3f340*/  LDL.LU R15, [R1+0x11cc] ;  /* 0x0011cc00010f7983 */ /* 0x000ea20000300800 */
[----:B------:R-:W3:Y:S01]  /*3f350*/  LDL.LU R16, [R1+0x1210] ;  /* 0x0012100001107983 */ /* 0x000ee20000300800 */
[----:B------:R-:W4:Y:S02]  /*3f360*/  LDL.LU R17, [R1+0x1214] ;  /* 0x0012140001117983 */ /* 0x000f240000300800 */
[----:B------:R-:W4:Y:S02]  /*3f370*/  LDL.LU R18, [R1+0x1218] ;  /* 0x0012180001127983 */ /* 0x000f240000300800 */
[----:B------:R-:W4:Y:S01]  /*3f380*/  LDL.LU R19, [R1+0x121c] ;  /* 0x00121c0001137983 */ /* 0x000f220000300800 */
[----:B--2---:R-:W-:Y:S01]  /*3f390*/  STL.64 [R1+0x40a8], R14 ;  /* 0x0040a80e01007387 */ /* 0x004fe20000100a00 */
[----:B---3--:R0:W-:Y:S03]  /*3f3a0*/  STL.64 [R1+0x40a0], R12 ;  /* 0x0040a00c01007387 */ /* 0x0081e60000100a00 */
[----:B0-----:R-:W2:Y:S01]  /*3f3b0*/  LDL.LU R12, [R1+0x11d0] ;  /* 0x0011d000010c7983 */ /* 0x001ea20000300800 */
[----:B------:R-:W2:Y:S02]  /*3f3c0*/  LDL.LU R13, [R1+0x11d4] ;  /* 0x0011d400010d7983 */ /* 0x000ea40000300800 */
[----:B------:R-:W3:Y:S02]  /*3f3d0*/  LDL.LU R14, [R1+0x11d8] ;  /* 0x0011d800010e7983 */ /* 0x000ee40000300800 */
[----:B------:R-:W3:Y:S01]  /*3f3e0*/  LDL.LU R15, [R1+0x11dc] ;  /* 0x0011dc00010f7983 */ /* 0x000ee20000300800 */
[C---:B------:R-:W-:Y:S01]  /*3f3f0*/  HMMA.16816.F32.BF16 R4, R20.reuse, R8, R4 ;  /* 0x000000081404723c */ /* 0x040fe20000041804 */
        /* <DEDUP_REMOVED lines=16> */
[----:B------:R0:W-:Y:S01]  /*3f500*/  STL.64 [R1+0x3fd8], R8 ;  /* 0x003fd80801007387 */ /* 0x0001e20000100a00 */
[----:B----4-:R-:W-:Y:S01]  /*3f510*/  HMMA.16816.F32.BF16 R20, R20, R4, R24 ;  /* 0x000000041414723c */ /* 0x010fe20000041818 */
[----:B------:R-:W4:Y:S01]  /*3f520*/  LDL.LU.64 R26, [R1+0x4100] ;  /* 0x00410000011a7983 */ /* 0x000f220000300a00 */
[----:B------:R-:W4:Y:S11]  /*3f530*/  LDL.LU.64 R24, [R1+0x40f8] ;  /* 0x0040f80001187983 */ /* 0x000f360000300a00 */
[----:B------:R-:W-:Y:S10]  /*3f540*/  @!UPT UIADD3 URZ, URZ, URZ, URZ ;  /* 0x0000003f3f3ff290 */ /* 0x000ff4000fffe03f */
[----:B------:R1:W-:Y:S01]  /*3f550*/  STL.64 [R1+0x250], R20 ;  /* 0x0002501401007387 */ /* 0x0003e20000100a00 */
[----:B------:R-:W-:Y:S02]  /*3f560*/  STL.64 [R1+0x258], R22 ;  /* 0x0002581601007387 */ /* 0x000fe40000100a00 */
[----:B0-----:R-:W2:Y:S02]  /*3f570*/  LDL.LU R8, [R1+0x1140] ;  /* 0x0011400001087983 */ /* 0x001ea40000300800 */
[----:B------:R-:W2:Y:S02]  /*3f580*/  LDL.LU R9, [R1+0x1144] ;  /* 0x0011440001097983 */ /* 0x000ea40000300800 */
[----:B-1----:R-:W-:Y:S02]  /*3f590*/  IMAD.MOV.U32 R20, RZ, RZ, R10 ;  /* 0x000000ffff147224 */ /* 0x002fe400078e000a */
[----:B------:R-:W2:Y:S01]  /*3f5a0*/  LDL.LU R10, [R1+0x1148] ;  /* 0x00114800010a7983 */ /* 0x000ea20000300800 */
[----:B------:R-:W2:Y:S02]  /*3f5b0*/  LDL.LU R11, [R1+0x114c] ;  /* 0x00114c00010b7983 */ /* 0x000ea40000300800 */
[----:B---3--:R-:W-:Y:S02]  /*3f5c0*/  STL.64 [R1+0x3fd0], R6 ;  /* 0x003fd00601007387 */ /* 0x008fe40000100a00 */
[----:B------:R0:W-:Y:S02]  /*3f5d0*/  STL.64 [R1+0x3fc8], R4 ;  /* 0x003fc80401007387 */ /* 0x0001e40000100a00 */
[----:B0-----:R-:W-:-:S02]  /*3f5e0*/  IMAD.MOV.U32 R4, RZ, RZ, R2 ;  /* 0x000000ffff047224 */ /* 0x001fc400078e0002 */
[----:B------:R-:W-:-:S07]  /*3f5f0*/  IMAD.MOV.U32 R5, RZ, RZ, R0 ;  /* 0x000000ffff057224 */ /* 0x000fce00078e0000 */
[C---:B----4-:R-:W-:Y:S01]  /*3f600*/  HMMA.16816.F32.BF16 R4, R24.reuse, R4, R16 ;  /* 0x000000041804723c */ /* 0x050fe20000041810 */
[----:B------:R-:W2:Y:S11]  /*3f610*/  LDL.LU.64 R16, [R1+0x40f0] ;  /* 0x0040f00001107983 */ /* 0x000eb60000300a00 */
[----:B------:R-:W-:Y:S11]  /*3f620*/  @!UPT UIADD3 URZ, URZ, URZ, URZ ;  /* 0x0000003f3f3ff290 */ /* 0x000ff6000fffe03f */
[----:B------:R0:W-:Y:S01]  /*3f630*/  STL.64 [R1+0x240], R4 ;  /* 0x0002400401007387 */ /* 0x0001e20000100a00 */
[----:B------:R1:W-:Y:S03]  /*3f640*/  STL.64 [R1+0x248], R6 ;  /* 0x0002480601007387 */ /* 0x0003e60000100a00 */
[----:B0-----:R-:W3:Y:S01]  /*3f650*/  LDL.LU R4, [R1+0x1130] ;  /* 0x0011300001047983 */ /* 0x001ee20000300800 */
[----:B------:R-:W3:Y:S02]  /*3f660*/  LDL.LU R5, [R1+0x1134] ;  /* 0x0011340001057983 */ /* 0x000ee40000300800 */
[----:B-1----:R-:W3:Y:S02]  /*3f670*/  LDL.LU R6, [R1+0x1138] ;  /* 0x0011380001067983 */ /* 0x002ee40000300800 */
        /* <DEDUP_REMOVED lines=14> */
[----:B0-----:R-:W4:Y:S01]  /*3f760*/  LDL.LU.64 R18, [R1+0x40c0] ;  /* 0x0040c00001127983 */ /* 0x001f220000300a00 */
[----:B------:R-:W4:Y:S02]  /*3f770*/  LDL.LU.64 R16, [R1+0x40b8] ;  /* 0x0040b80001107983 */ /* 0x000f240000300a00 */
        /* <DEDUP_REMOVED lines=72> */
[----:B0-----:R-:W2:Y:S01]  /*3fc00*/  LDL.LU.64 R12, [R1+0x3fe0] ;  /* 0x003fe000010c7983 */ /* 0x001ea20000300a00 */
[----:B------:R-:W-:Y:S02]  /*3fc10*/  STL.64 [R1+0x3f10], R18 ;  /* 0x003f101201007387 */ /* 0x000fe40000100a00 */
[----:B------:R0:W-:Y:S02]  /*3fc20*/  STL.64 [R1+0x3f08], R16 ;  /* 0x003f081001007387 */ /* 0x0001e40000100a00 */
[----:B0-----:R-:W3:Y:S01]  /*3fc30*/  LDL.64 R16, [R1+0x90] ;  /* 0x0000900001107983 */ /* 0x001ee20000100a00 */
[C---:B--2---:R-:W-:Y:S03]  /*3fc40*/  HMMA.16816.F32.BF16 R8, R24.reuse, R12, R8 ;  /* 0x0000000c1808723c */ /* 0x044fe60000041808 */
[----:B---3--:R0:W-:Y:S04]  /*3fc50*/  STL.64 [R1+0x3fc0], R16 ;  /* 0x003fc01001007387 */ /* 0x0081e80000100a00 */
[----:B0-----:R-:W2:Y:S01]  /*3fc60*/  LDL.LU R16, [R1+0x1410] ;  /* 0x0014100001107983 */ /* 0x001ea20000300800 */
[----:B------:R-:W2:Y:S02]  /*3fc70*/  LDL.LU R17, [R1+0x1414] ;  /* 0x0014140001117983 */ /* 0x000ea40000300800 */
[----:B------:R-:W2:Y:S02]  /*3fc80*/  LDL.LU R18, [R1+0x1418] ;  /* 0x0014180001127983 */ /* 0x000ea40000300800 */
[----:B------:R-:W2:Y:S11]  /*3fc90*/  LDL.LU R19, [R1+0x141c] ;  /* 0x00141c0001137983 */ /* 0x000eb60000300800 */
[----:B------:R0:W-:Y:S01]  /*3fca0*/  STL.64 [R1+0x170], R8 ;  /* 0x0001700801007387 */ /* 0x0001e20000100a00 */
[----:B------:R-:W-:Y:S03]  /*3fcb0*/  STL.64 [R1+0x178], R10 ;  /* 0x0001780a01007387 */ /* 0x000fe60000100a00 */
[----:B0-----:R-:W3:Y:S01]  /*3fcc0*/  LDL.LU.64 R8, [R1+0x3fd8] ;  /* 0x003fd80001087983 */ /* 0x001ee20000300a00 */
[----:B------:R0:W-:Y:S03]  /*3fcd0*/  STL.64 [R1+0x3f18], R12 ;  /* 0x003f180c01007387 */ /* 0x0001e60000100a00 */
[----:B0-----:R-:W2:Y:S01]  /*3fce0*/  LDL.LU R12, [R1+0x13f0] ;  /* 0x0013f000010c7983 */ /* 0x001ea20000300800 */
[----:B------:R-:W2:Y:S02]  /*3fcf0*/  LDL.LU R13, [R1+0x13f4] ;  /* 0x0013f400010d7983 */ /* 0x000ea40000300800 */
[----:B------:R-:W2:Y:S02]  /*3fd00*/  LDL.LU R14, [R1+0x13f8] ;  /* 0x0013f800010e7983 */ /* 0x000ea40000300800 */
[----:B------:R-:W2:Y:S01]  /*3fd10*/  LDL.LU R15, [R1+0x13fc] ;  /* 0x0013fc00010f7983 */ /* 0x000ea20000300800 */
        /* <DEDUP_REMOVED lines=9> */
[----:B0-----:R-:W2:Y:S01]  /*3fdb0*/  LDL.LU R8, [R1+0x1400] ;  /* 0x0014000001087983 */ /* 0x001ea20000300800 */
[----:B-1----:R-:W2:Y:S02]  /*3fdc0*/  LDL.LU R9, [R1+0x1404] ;  /* 0x0014040001097983 */ /* 0x002ea40000300800 */
[----:B------:R-:W2:Y:S02]  /*3fdd0*/  LDL.LU R10, [R1+0x1408] ;  /* 0x00140800010a7983 */ /* 0x000ea40000300800 */
[----:B------:R-:W2:Y:S01]  /*3fde0*/  LDL.LU R11, [R1+0x140c] ;  /* 0x00140c00010b7983 */ /* 0x000ea20000300800 */
[----:B----4-:R-:W-:Y:S01]  /*3fdf0*/  HMMA.16816.F32.BF16 R20, R24, R4, R20 ;  /* 0x000000041814723c */ /* 0x010fe20000041814 */
[----:B------:R-:W0:Y:S04]  /*3fe00*/  LDSM.16.MT88.4 R24, [R29+0x8280] ;  /* 0x008280001d18783b */ /* 0x000e280000004200 */
[----:B---3--:R-:W-:Y:S01]  /*3fe10*/  STL.64 [R1+0x3ec0], R6 ;  /* 0x003ec00601007387 */ /* 0x008fe20000100a00 */
[----:B------:R1:W-:Y:S11]  /*3fe20*/  STL.64 [R1+0x3eb8], R4 ;  /* 0x003eb80401007387 */ /* 0x0003f60000100a00 */
[----:B------:R-:W-:Y:S06]  /*3fe30*/  @!UPT UIADD3 URZ, URZ, URZ, URZ ;  /* 0x0000003f3f3ff290 */ /* 0x000fec000fffe03f */
[----:B------:R-:W-:Y:S01]  /*3fe40*/  STL.64 [R1+0xc0], R20 ;  /* 0x0000c01401007387 */ /* 0x000fe20000100a00 */
[----:B------:R-:W-:Y:S02]  /*3fe50*/  STL.64 [R1+0xc8], R22 ;  /* 0x0000c81601007387 */ /* 0x000fe40000100a00 */
[----:B-1----:R-:W3:Y:S02]  /*3fe60*/  LDL.64 R4, [R1+0xa0] ;  /* 0x0000a00001047983 */ /* 0x002ee40000100a00 */
[----:B------:R-:W2:Y:S01]  /*3fe70*/  LDSM.16.MT88.4 R20, [R29+0x8200] ;  /* 0x008200001d14783b */ /* 0x000ea20000004200 */
[----:B0-----:R-:W-:Y:S03]  /*3fe80*/  STL [R1+0x3ee0], R24 ;  /* 0x003ee01801007387 */ /* 0x001fe60000100800 */
[----:B------:R0:W-:Y:S02]  /*3fe90*/  STL [R1+0x3edc], R25 ;  /* 0x003edc1901007387 */ /* 0x0001e40000100800 */
[----:B------:R-:W-:Y:S02]  /*3fea0*/  STL [R1+0x3ed8], R26 ;  /* 0x003ed81a01007387 */ /* 0x000fe40000100800 */
[----:B------:R-:W-:Y:S01]  /*3feb0*/  STL [R1+0x3ed4], R27 ;  /* 0x003ed41b01007387 */ /* 0x000fe20000100800 */
[----:B0-----:R-:W2:Y:S01]  /*3fec0*/  LDL.64 R24, [R1+0xb0] ;  /* 0x0000b00001187983 */ /* 0x001ea20000100a00 */
[----:B------:R-:W-:Y:S01]  /*3fed0*/  STL [R1+0x3ed0], R29 ;  /* 0x003ed01d01007387 */ /* 0x000fe20000100800 */
        /* <DEDUP_REMOVED lines=8> */
[----:B---3--:R-:W-:Y:S01]  /*3ff60*/  HMMA.16816.F32.BF16 R24, R20, R4, R8 ;  /* 0x000000041418723c */ /* 0x008fe20000041808 */
[----:B------:R-:W-:-:S06]  /*3ff70*/  IMAD.MOV.U32 R3, RZ, RZ, R5 ;  /* 0x000000ffff037224 */ /* 0x000fcc00078e0005 */
[----:B------:R-:W-:Y:S01]  /*3ff80*/  IMAD.MOV.U32 R10, RZ, RZ, R4 ;  /* 0x000000ffff0a7224 */ /* 0x000fe200078e0004 */
[----:B------:R-:W-:Y:S01]  /*3ff90*/  STL [R1+0x3ee8], R0 ;  /* 0x003ee80001007387 */ /* 0x000fe20000100800 */
[----:B------:R-:W-:Y:S11]  /*3ffa0*/  STL [R1+0x3ee4], R2 ;  /* 0x003ee40201007387 */ /* 0x000ff60000100800 */
[----:B------:R-:W-:Y:S03]  /*3ffb0*/  @!UPT UIADD3 URZ, URZ, URZ, URZ ;  /* 0x0000003f3f3ff290 */ /* 0x000fe6000fffe03f */
[----:B------:R-:W-:Y:S01]  /*3ffc0*/  STL.64 [R1+0x430], R24 ;  /* 0x0004301801007387 */ /* 0x000fe20000100a00 */
[----:B------:R-:W-:Y:S02]  /*3ffd0*/  STL.64 [R1+0x438], R26 ;  /* 0x0004381a01007387 */ /* 0x000fe40000100a00 */
[----:B------:R-:W-:Y:S02]  /*3ffe0*/  STL [R1+0x3ef0], R3 ;  /* 0x003ef00301007387 */ /* 0x000fe40000100800 */
[----:B------:R-:W-:Y:S01]  /*3fff0*/  STL [R1+0x3eec], R10 ;  /* 0x003eec0a01007387 */ /* 0x000fe20000100800 */
[----:B--2---:R-:W-:Y:S01]  /*40000*/  HMMA.16816.F32.BF16 R4, R20, R16, R12 ;  /* 0x000000101404723c */ /* 0x004fe2000004180c */
[----:B------:R-:W-:Y:S11]  /*40010*/  IMAD.MOV.U32 R11, RZ, RZ, R17 ;  /* 0x000000ffff0b7224 */ /* 0x000ff600078e0011 */
[----:B------:R-:W-:Y:S11]  /*40020*/  @!UPT UIADD3 URZ, URZ, URZ, URZ ;  /* 0x0000003f3f3ff290 */ /* 0x000ff6000fffe03f */
[----:B------:R-:W-:Y:S01]  /*40030*/  STL.64 [R1+0x420], R4 ;  /* 0x0004200401007387 */ /* 0x000fe20000100a00 */
[----:B------:R-:W-:Y:S02]  /*40040*/  STL.64 [R1+0x428], R6 ;  /* 0x0004280601007387 */ /* 0x000fe40000100a00 */
[----:B------:R-:W-:Y:S02]  /*40050*/  STL [R1+0x3f98], R11 ;  /* 0x003f980b01007387 */ /* 0x000fe40000100800 */
[----:B------:R-:W2:Y:S01]  /*40060*/  LDL.LU R12, [R1+0x1360] ;  /* 0x00136000010c7983 */ /* 0x000ea20000300800 */
[----:B------:R-:W2:Y:S01]  /*40070*/  LDL.LU R13, [R1+0x1364] ;  /* 0x00136400010d7983 */ /* 0x000ea20000300800 */
[----:B------:R-:W3:Y:S02]  /*40080*/  LDL.LU R14, [R1+0x1368] ;  /* 0x00136800010e7983 */ /* 0x000ee40000300800 */
[----:B------:R-:W3:Y:S02]  /*40090*/  LDL.LU R15, [R1+0x136c] ;  /* 0x00136c00010f7983 */ /* 0x000ee40000300800 */
[----:B---3--:R-:W-:Y:S01]  /*400a0*/  STL.64 [R1+0x3f28], R14 ;  /* 0x003f280e01007387 */ /* 0x008fe20000100a00 */
[----:B--2---:R0:W-:Y:S03]  /*400b0*/  STL.64 [R1+0x3f20], R12 ;  /* 0x003f200c01007387 */ /* 0x0041e60000100a00 */
[----:B0-----:R-:W2:Y:S04]  /*400c0*/  LDL.64 R12, [R1+0x10] ;  /* 0x00001000010c7983 */ /* 0x001ea80000100a00 */
[----:B--2---:R0:W-:Y:S04]  /*400d0*/  STL.64 [R1+0x3f38], R12 ;  /* 0x003f380c01007387 */ /* 0x0041e80000100a00 */
[----:B0-----:R-:W2:Y:S04]  /*400e0*/  LDL.64 R12, [R1+0x20] ;  /* 0x00002000010c7983 */ /* 0x001ea80000100a00 */
[----:B--2---:R0:W-:Y:S04]  /*400f0*/  STL.64 [R1+0x3f50], R12 ;  /* 0x003f500c01007387 */ /* 0x0041e80000100a00 */
[----:B0-----:R-:W2:Y:S01]  /*40100*/  LDL.64 R12, [R1+0x30] ;  /* 0x00003000010c7983 */ /* 0x001ea20000100a00 */
[----:B------:R-:W-:-:S03]  /*40110*/  IMAD.MOV.U32 R28, RZ, RZ, R16 ;  /* 0x000000ffff1c7224 */ /* 0x000fc600078e0010 */
        /* <DEDUP_REMOVED lines=19> */
[----:B--2---:R-:W-:Y:S01]  /*40250*/  STL.64 [R1+0x3fa8], R10 ;  /* 0x003fa80a01007387 */ /* 0x004fe20000100a00 */
[----:B------:R0:W-:Y:S03]  /*40260*/  STL.64 [R1+0x3fa0], R8 ;  /* 0x003fa00801007387 */ /* 0x0001e60000100a00 */
[----:B0-----:R-:W2:Y:S04]  /*40270*/  LDL.64 R8, [R1+0x70] ;  /* 0x0000700001087983 */ /* 0x001ea80000100a00 */
[----:B--2---:R0:W-:Y:S04]  /*40280*/  STL.64 [R1+0x3fb8], R8 ;  /* 0x003fb80801007387 */ /* 0x0041e80000100a00 */
[----:B0-----:R-:W2:Y:S01]  /*40290*/  LDL.64 R8, [R1+0x80] ;  /* 0x0000800001087983 */ /* 0x001ea20000100a00 */
[----:B------:R-:W-:Y:S02]  /*402a0*/  STL.64 [R1+0x3f90], R26 ;  /* 0x003f901a01007387 */ /* 0x000fe40000100a00 */
[----:B----4-:R0:W-:Y:S02]  /*402b0*/  STL.64 [R1+0x3f88], R24 ;  /* 0x003f881801007387 */ /* 0x0101e40000100a00 */
[----:B0-----:R-:W4:Y:S04]  /*402c0*/  LDL.64 R24, [R1+0x60] ;  /* 0x0000600001187983 */ /* 0x001f280000100a00 */
[----:B----4-:R0:W-:Y:S04]  /*402d0*/  STL.64 [R1+0x3fb0], R24 ;  /* 0x003fb01801007387 */ /* 0x0101e80000100a00 */
[----:B0-----:R-:W4:Y:S01]  /*402e0*/  LDL.LU R24, [R1+0x13d0] ;  /* 0x0013d00001187983 */ /* 0x001f220000300800 */
[----:B------:R-:W4:Y:S02]  /*402f0*/  LDL.LU R25, [R1+0x13d4] ;  /* 0x0013d40001197983 */ /* 0x000f240000300800 */
[----:B------:R-:W4:Y:S02]  /*40300*/  LDL.LU R26, [R1+0x13d8] ;  /* 0x0013d800011a7983 */ /* 0x000f240000300800 */
[----:B------:R-:W4:Y:S01]  /*40310*/  LDL.LU R27, [R1+0x13dc] ;  /* 0x0013dc00011b7983 */ /* 0x000f220000300800 */
[----:B------:R-:W2:Y:S04]  /*40320*/  LDL.64 R12, [R1+0x40] ;  /* 0x00004000010c7983 */ /* 0x000ea80000100a00 */
[----:B--2---:R0:W-:Y:S04]  /*40330*/  STL.64 [R1+0x3f80], R12 ;  /* 0x003f800c01007387 */ /* 0x0041e80000100a00 */
[----:B0-----:R-:W2:Y:S01]  /*40340*/  LDL.64 R12, [R1+0x50] ;  /* 0x00005000010c7983 */ /* 0x001ea20000100a00 */
[----:B---3--:R-:W-:Y:S02]  /*40350*/  STL.64 [R1+0x3f48], R18 ;  /* 0x003f481201007387 */ /* 0x008fe40000100a00 */
[----:B------:R0:W-:Y:S02]  /*40360*/  STL.64 [R1+0x3f40], R16 ;  /* 0x003f401001007387 */ /* 0x0001e40000100a00 */
[----:B0-----:R-:W3:Y:S01]  /*40370*/  LDL.LU R16, [R1+0x1380] ;  /* 0x0013800001107983 */ /* 0x001ee20000300800 */
[----:B------:R-:W3:Y:S02]  /*40380*/  LDL.LU R17, [R1+0x1384] ;  /* 0x0013840001117983 */ /* 0x000ee40000300800 */
[----:B------:R-:W2:Y:S02]  /*40390*/  LDL.LU R18, [R1+0x1388] ;  /* 0x0013880001127983 */ /* 0x000ea40000300800 */
[----:B------:R-:W2:Y:S01]  /*403a0*/  LDL.LU R19, [R1+0x138c] ;  /* 0x00138c0001137983 */ /* 0x000ea20000300800 */
[----:B------:R-:W-:Y:S01]  /*403b0*/  HMMA.16816.F32.BF16 R4, R20, R8, R4 ;  /* 0x000000081404723c */ /* 0x000fe20000041804 */
        /* <DEDUP_REMOVED lines=13> */
[----:B------:R0:W-:Y:S02]  /*40490*/  STL.64 [R1+0x410], R4 ;  /* 0x0004100401007387 */ /* 0x0001e40000100a00 */
[----:B------:R1:W-:Y:S02]  /*404a0*/  STL.64 [R1+0x418], R6 ;  /* 0x0004180601007387 */ /* 0x0003e40000100a00 */
[----:B0-----:R-:W-:-:S02]  /*404b0*/  IMAD.MOV.U32 R5, RZ, RZ, R8 ;  /* 0x000000ffff057224 */ /* 0x001fc400078e0008 */
[----:B------:R-:W-:Y:S02]  /*404c0*/  IMAD.MOV.U32 R4, RZ, RZ, R9 ;  /* 0x000000ffff047224 */ /* 0x000fe400078e0009 */
[----:B------:R-:W4:Y:S02]  /*404d0*/  LDL.LU.64 R8, [R1+0x3fb8] ;  /* 0x003fb80001087983 */ /* 0x000f240000300a00 */
[C---:B----4-:R-:W-:Y:S01]  /*404e0*/  HMMA.16816.F32.BF16 R24, R20.reuse, R8, R24 ;  /* 0x000000081418723c */ /* 0x050fe20000041818 */
[----:B-1----:R-:W-:Y:S02]  /*404f0*/  IMAD.MOV.U32 R7, RZ, RZ, R8 ;  /* 0x000000ffff077224 */ /* 0x002fe400078e0008 */
[----:B------:R-:W-:Y:S11]  /*40500*/  IMAD.MOV.U32 R6, RZ, RZ, R9 ;  /* 0x000000ffff067224 */ /* 0x000ff600078e0009 */
[----:B------:R-:W-:Y:S09]  /*40510*/  @!UPT UIADD3 URZ, URZ, URZ, URZ ;  /* 0x0000003f3f3ff290 */ /* 0x000ff2000fffe03f */
[----:B------:R0:W-:Y:S01]  /*40520*/  STL.64 [R1+0x400], R24 ;  /* 0x0004001801007387 */ /* 0x0001e20000100a00 */
[----:B------:R-:W-:Y:S03]  /*40530*/  STL.64 [R1+0x408], R26 ;  /* 0x0004081a01007387 */ /* 0x000fe60000100a00 */
[----:B0-----:R-:W3:Y:S01]  /*40540*/  LDL.LU.64 R24, [R1+0x3fb0] ;  /* 0x003fb00001187983 */ /* 0x001ee20000300a00 */
[----:B------:R-:W3:Y:S02]  /*40550*/  LDL.LU.64 R10, [R1+0x3fa8] ;  /* 0x003fa800010a7983 */ /* 0x000ee40000300a00 */
[----:B------:R-:W3:Y:S02]  /*40560*/  LDL.LU.64 R8, [R1+0x3fa0] ;  /* 0x003fa00001087983 */ /* 0x000ee40000300a00 */
[----:B------:R-:W-:Y:S01]  /*40570*/  STL.64 [R1+0x3f00], R6 ;  /* 0x003f000601007387 */ /* 0x000fe20000100a00 */
[----:B------:R0:W-:Y:S04]  /*40580*/  STL.64 [R1+0x3ef8], R4 ;  /* 0x003ef80401007387 */ /* 0x0001e80000100a00 */
[----:B0-----:R-:W4:Y:S01]  /*40590*/  LDL.LU R4, [R1+0x1350] ;  /* 0x0013500001047983 */ /* 0x001f220000300800 */
[----:B------:R-:W4:Y:S02]  /*405a0*/  LDL.LU R5, [R1+0x1354] ;  /* 0x0013540001057983 */ /* 0x000f240000300800 */
[----:B------:R-:W4:Y:S02]  /*405b0*/  LDL.LU R6, [R1+0x1358] ;  /* 0x0013580001067983 */ /* 0x000f240000300800 */
[----:B------:R-:W4:Y:S01]  /*405c0*/  LDL.LU R7, [R1+0x135c] ;  /* 0x00135c0001077983 */ /* 0x000f220000300800 */
[C---:B---3--:R-:W-:Y:S11]  /*405d0*/  HMMA.16816.F32.BF16 R8, R20.reuse, R24, R8 ;  /* 0x000000181408723c */ /* 0x048ff60000041808 */
[----:B------:R-:W-:Y:S11]  /*405e0*/  @!UPT UIADD3 URZ, URZ, URZ, URZ ;  /* 0x0000003f3f3ff290 */ /* 0x000ff6000fffe03f */
[----:B------:R-:W-:Y:S01]  /*405f0*/  @!UPT UIADD3 URZ, URZ, URZ, URZ ;  /* 0x0000003f3f3ff290 */ /* 0x000fe2000fffe03f */
[----:B------:R0:W-:Y:S01]  /*40600*/  STL.64 [R1+0x3f0], R8 ;  /* 0x0003f00801007387 */ /* 0x0001e20000100a00 */
[----:B------:R1:W-:Y:S02]  /*40610*/  STL.64 [R1+0x3f8], R10 ;  /* 0x0003f80a01007387 */ /* 0x0003e40000100a00 */
[----:B0-----:R-:W-:Y:S01]  /*40620*/  IMAD.MOV.U32 R8, RZ, RZ, R24 ;  /* 0x000000ffff087224 */ /* 0x001fe200078e0018 */
[----:B-1----:R-:W3:Y:S01]  /*40630*/  LDL.LU R11, [R1+0x3f98] ;  /* 0x003f9800010b7983 */ /* 0x002ee20000300800 */
[----:B------:R-:W-:Y:S02]  /*40640*/  IMAD.MOV.U32 R9, RZ, RZ, R25 ;  /* 0x000000ffff097224 */ /* 0x000fe400078e0019 */
[----:B------:R-:W2:Y:S02]  /*40650*/  LDL.LU.64 R26, [R1+0x3f90] ;  /* 0x003f9000011a7983 */ /* 0x000ea40000300a00 */
[----:B------:R-:W2:Y:S02]  /*40660*/  LDL.LU.64 R24, [R1+0x3f88] ;  /* 0x003f880001187983 */ /* 0x000ea40000300a00 */
[----:B------:R-:W-:Y:S01]  /*40670*/  IMAD.MOV.U32 R29, RZ, RZ, R13 ;  /* 0x000000ffff1d7224 */ /* 0x000fe200078e000d */
[C---:B--2---:R-:W-:Y:S11]  /*40680*/  HMMA.16816.F32.BF16 R24, R20.reuse, R12, R24 ;  /* 0x0000000c1418723c */ /* 0x044ff60000041818 */
        /* <DEDUP_REMOVED lines=50> */
[----:B------:R-:W2:Y:S01]  /*409b0*/  LDL.LU.64 R18, [R1+0x3f10] ;  /* 0x003f100001127983 */ /* 0x000ea20000300a00 */
[----:B------:R-:W4:Y:S02]  /*409c0*/  LDL.LU.64 R16, [R1+0x3f08] ;  /* 0x003f080001107983 */ /* 0x000f240000300a00 */
[C---:B----4-:R-:W-:Y:S11]  /*409d0*/  HMMA.16816.F32.BF16 R4, R20.reuse, R16, R4 ;  /* 0x000000101404723c */ /* 0x050ff60000041804 */
[----:B------:R-:W-:Y:S11]  /*409e0*/  @!UPT UIADD3 URZ, URZ, URZ, URZ ;  /* 0x0000003f3f3ff290 */ /* 0x000ff6000fffe03f */
[----:B------:R-:W-:Y:S01]  /*409f0*/  @!UPT UIADD3 URZ, URZ, URZ, URZ ;  /* 0x0000003f3f3ff290 */ /* 0x000fe2000fffe03f */
[----:B------:R-:W-:Y:S01]  /*40a00*/  STL.64 [R1+0x380], R4 ;  /* 0x0003800401007387 */ /* 0x000fe20000100a00 */
[----:B------:R0:W-:Y:S03]  /*40a10*/  STL.64 [R1+0x388], R6 ;  /* 0x0003880601007387 */ /* 0x0001e60000100a00 */
[----:B0-----:R-:W4:Y:S01]  /*40a20*/  LDL.LU.64 R6, [R1+0x3f00] ;  /* 0x003f000001067983 */ /* 0x001f220000300a00 */
[----:B------:R-:W3:Y:S02]  /*40a30*/  LDL.LU.64 R4, [R1+0x3ef8] ;  /* 0x003ef80001047983 */ /* 0x000ee40000300a00 */
[----:B--2---:R-:W-:Y:S02]  /*40a40*/  STL.64 [R1+0x3db0], R18 ;  /* 0x003db01201007387 */ /* 0x004fe40000100a00 */
        /* <DEDUP_REMOVED lines=78> */
[----:B----4-:R-:W-:-:S02]  /*40f30*/  IMAD.MOV.U32 R16, RZ, RZ, R7 ;  /* 0x000000ffff107224 */ /* 0x010fc400078e0007 */
[----:B------:R-:W-:-:S05]  /*40f40*/  IMAD.MOV.U32 R17, RZ, RZ, R6 ;  /* 0x000000ffff117224 */ /* 0x000fca00078e0006 */
[----:B------:R-:W-:Y:S04]  /*40f50*/  STL.64 [R1+0x3e70], R16 ;  /* 0x003e701001007387 */ /* 0x000fe80000100a00 */
[----:B--2---:R-:W-:Y:S01]  /*40f60*/  STL.64 [R1+0x3e38], R14 ;  /* 0x003e380e01007387 */ /* 0x004fe20000100a00 */
[----:B------:R0:W-:Y:S03]  /*40f70*/  STL.64 [R1+0x3e30], R12 ;  /* 0x003e300c01007387 */ /* 0x0001e60000100a00 */
[----:B0-----:R-:W2:Y:S01]  /*40f80*/  LDL.LU R12, [R1+0x10b0] ;  /* 0x0010b000010c7983 */ /* 0x001ea20000300800 */
[----:B------:R-:W2:Y:S02]  /*40f90*/  LDL.LU R13, [R1+0x10b4] ;  /* 0x0010b400010d7983 */ /* 0x000ea40000300800 */
[----:B------:R-:W4:Y:S02]  /*40fa0*/  LDL.LU R14, [R1+0x10b8] ;  /* 0x0010b800010e7983 */ /* 0x000f240000300800 */
[----:B------:R-:W4:Y:S02]  /*40fb0*/  LDL.LU R15, [R1+0x10bc] ;  /* 0x0010bc00010f7983 */ /* 0x000f240000300800 */
[----:B---3--:R-:W-:-:S02]  /*40fc0*/  IMAD.MOV.U32 R16, RZ, RZ, R5 ;  /* 0x000000ffff107224 */ /* 0x008fc400078e0005 */
        /* <DEDUP_REMOVED lines=46> */
[----:B0-----:R-:W4:Y:S01]  /*412b0*/  LDL.LU R8, [R1+0x1120] ;  /* 0x0011200001087983 */ /* 0x001f220000300800 */
[----:B------:R-:W4:Y:S02]  /*412c0*/  LDL.LU R9, [R1+0x1124] ;  /* 0x0011240001097983 */ /* 0x000f240000300800 */
[----:B------:R-:W4:Y:S02]  /*412d0*/  LDL.LU R10, [R1+0x1128] ;  /* 0x00112800010a7983 */ /* 0x000f240000300800 */
[----:B------:R-:W4:Y:S02]  /*412e0*/  LDL.LU R11, [R1+0x112c] ;  /* 0x00112c00010b7983 */ /* 0x000f240000300800 */
[----:B----4-:R-:W-:Y:S11]  /*412f0*/  HMMA.16816.F32.BF16 R8, R20, R4, R8 ;  /* 0x000000041408723c */ /* 0x010ff60000041808 */
[----:B------:R-:W-:Y:S11]  /*41300*/  @!UPT UIADD3 URZ, URZ, URZ, URZ ;  /* 0x0000003f3f3ff290 */ /* 0x000ff6000fffe03f */
[----:B------:R-:W-:Y:S01]  /*41310*/  @!UPT UIADD3 URZ, URZ, URZ, URZ ;  /* 0x0000003f3f3ff290 */ /* 0x000fe2000fffe03f */
[----:B------:R0:W-:Y:S01]  /*41320*/  STL.64 [R1+0x150], R8 ;  /* 0x0001500801007387 */ /* 0x0001e20000100a00 */
[----:B------:R1:W-:Y:S03]  /*41330*/  STL.64 [R1+0x158], R10 ;  /* 0x0001580a01007387 */ /* 0x0003e60000100a00 */
[----:B0-----:R-:W4:Y:S01]  /*41340*/  LDL.LU R8, [R1+0xd60] ;  /* 0x000d600001087983 */ /* 0x001f220000300800 */
[----:B------:R-:W4:Y:S02]  /*41350*/  LDL.LU R9, [R1+0xd64] ;  /* 0x000d640001097983 */ /* 0x000f240000300800 */
[----:B-1----:R-:W4:Y:S02]  /*41360*/  LDL.LU R10, [R1+0xd68] ;  /* 0x000d6800010a7983 */ /* 0x002f240000300800 */
[----:B------:R-:W4:Y:S01]  /*41370*/  LDL.LU R11, [R1+0xd6c] ;  /* 0x000d6c00010b7983 */ /* 0x000f220000300800 */
[----:B---3--:R-:W-:Y:S01]  /*41380*/  STL.64 [R1+0x3d90], R6 ;  /* 0x003d900601007387 */ /* 0x008fe20000100a00 */
[----:B------:R0:W-:Y:S03]  /*41390*/  STL.64 [R1+0x3d88], R4 ;  /* 0x003d880401007387 */ /* 0x0001e60000100a00 */
[----:B0-----:R-:W3:Y:S01]  /*413a0*/  LDL.LU R4, [R1+0x1110] ;  /* 0x0011100001047983 */ /* 0x001ee20000300800 */
[----:B------:R-:W3:Y:S02]  /*413b0*/  LDL.LU R5, [R1+0x1114] ;  /* 0x0011140001057983 */ /* 0x000ee40000300800 */
[----:B------:R-:W3:Y:S02]  /*413c0*/  LDL.LU R6, [R1+0x1118] ;  /* 0x0011180001067983 */ /* 0x000ee40000300800 */
[----:B------:R-:W3:Y:S02]  /*413d0*/  LDL.LU R7, [R1+0x111c] ;  /* 0x00111c0001077983 */ /* 0x000ee40000300800 */
[----:B------:R-:W-:-:S02]  /*413e0*/  IMAD.MOV.U32 R20, RZ, RZ, R2 ;  /* 0x000000ffff147224 */ /* 0x000fc400078e0002 */
[----:B------:R-:W-:Y:S02]  /*413f0*/  IMAD.MOV.U32 R21, RZ, RZ, R0 ;  /* 0x000000ffff157224 */ /* 0x000fe400078e0000 */
[----:B------:R-:W-:-:S07]  /*41400*/  IMAD.MOV.U32 R17, RZ, RZ, R3 ;  /* 0x000000ffff117224 */ /* 0x000fce00078e0003 */
[C---:B--2---:R-:W-:Y:S08]  /*41410*/  HMMA.16816.F32.BF16 R16, R24.reuse, R16, R12 ;  /* 0x000000101810723c */ /* 0x044ff0000004180c */
[C---:B---3--:R-:W-:Y:S01]  /*41420*/  HMMA.16816.F32.BF16 R20, R24.reuse, R20, R4 ;  /* 0x000000141814723c */ /* 0x048fe20000041804 */
[----:B------:R-:W2:Y:S11]  /*41430*/  LDL.LU R4, [R1+0xbd0] ;  /* 0x000bd00001047983 */ /* 0x000eb60000300800 */
[----:B------:R-:W-:Y:S11]  /*41440*/  @!UPT UIADD3 URZ, URZ, URZ, URZ ;  /* 0x0000003f3f3ff290 */ /* 0x000ff6000fffe03f */
[----:B------:R0:W-:Y:S01]  /*41450*/  STL.64 [R1+0x140], R20 ;  /* 0x0001401401007387 */ /* 0x0001e20000100a00 */
[----:B------:R1:W-:Y:S02]  /*41460*/  STL.64 [R1+0x148], R22 ;  /* 0x0001481601007387 */ /* 0x0003e40000100a00 */
[----:B------:R-:W2:Y:S02]  /*41470*/  LDL.LU R5, [R1+0xbd4] ;  /* 0x000bd40001057983 */ /* 0x000ea40000300800 */
[----:B------:R-:W2:Y:S01]  /*41480*/  LDL.LU R6, [R1+0xbd8] ;  /* 0x000bd80001067983 */ /* 0x000ea20000300800 */
[----:B------:R-:W2:Y:S04]  /*41490*/  LDL.LU R7, [R1+0xbdc] ;  /* 0x000bdc0001077983 */ /* 0x000ea80000300800 */
[----:B0-----:R-:W3:Y:S01]  /*414a0*/  LDL.LU R20, [R1+0xd50] ;  /* 0x000d500001147983 */ /* 0x001ee20000300800 */
[----:B------:R-:W3:Y:S02]  /*414b0*/  LDL.LU R21, [R1+0xd54] ;  /* 0x000d540001157983 */ /* 0x000ee40000300800 */
[----:B-1----:R-:W3:Y:S02]  /*414c0*/  LDL.LU R22, [R1+0xd58] ;  /* 0x000d580001167983 */ /* 0x002ee40000300800 */
[----:B------:R-:W3:Y:S01]  /*414d0*/  LDL.LU R23, [R1+0xd5c] ;  /* 0x000d5c0001177983 */ /* 0x000ee20000300800 */
        /* <DEDUP_REMOVED lines=85> */
[C---:B----4-:R-:W-:Y:S03]  /*41a30*/  HMMA.16816.F32.BF16 R8, R24.reuse, R12, R8 ;  /* 0x0000000c1808723c */ /* 0x050fe60000041808 */
[----:B--2---:R0:W-:Y:S04]  /*41a40*/  STL.64 [R1+0x3d80], R16 ;  /* 0x003d801001007387 */ /* 0x0041e80000100a00 */
[----:B0-----:R-:W2:Y:S01]  /*41a50*/  LDL.LU R16, [R1+0x1320] ;  /* 0x0013200001107983 */ /* 0x001ea20000300800 */
[----:B------:R-:W2:Y:S02]  /*41a60*/  LDL.LU R17, [R1+0x1324] ;  /* 0x0013240001117983 */ /* 0x000ea40000300800 */
[----:B------:R-:W2:Y:S02]  /*41a70*/  LDL.LU R18, [R1+0x1328] ;  /* 0x0013280001127983 */ /* 0x000ea40000300800 */
[----:B------:R-:W2:Y:S11]  /*41a80*/  LDL.LU R19, [R1+0x132c] ;  /* 0x00132c0001137983 */ /* 0x000eb60000300800 */
[----:B------:R0:W-:Y:S01]  /*41a90*/  STL.64 [R1+0x750], R8 ;  /* 0x0007500801007387 */ /* 0x0001e20000100a00 */
[----:B------:R-:W-:Y:S03]  /*41aa0*/  STL.64 [R1+0x758], R10 ;  /* 0x0007580a01007387 */ /* 0x000fe60000100a00 */
[----:B0-----:R-:W4:Y:S01]  /*41ab0*/  LDL.LU.64 R8, [R1+0x3d98] ;  /* 0x003d980001087983 */ /* 0x001f220000300a00 */
        /* <DEDUP_REMOVED lines=25> */
[----:B------:R-:W3:Y:S03]  /*41c50*/  LDL.LU R7, [R1+0x131c] ;  /* 0x00131c0001077983 */ /* 0x000ee60000300800 */
[----:B------:R-:W2:Y:S04]  /*41c60*/  LDSM.16.MT88.4 R20, [R29+0x8300] ;  /* 0x008300001d14783b */ /* 0x000ea80000004200 */
[----:B0-----:R-:W-:Y:S01]  /*41c70*/  STL.64 [R1+0x3c78], R26 ;  /* 0x003c781a01007387 */ /* 0x001fe20000100a00 */
[----:B------:R0:W-:Y:S03]  /*41c80*/  STL.64 [R1+0x3c70], R24 ;  /* 0x003c701801007387 */ /* 0x0001e60000100a00 */
[----:B0-----:R-:W2:Y:S01]  /*41c90*/  LDL.64 R24, [R1+0xb0] ;  /* 0x0000b00001187983 */ /* 0x001ea20000100a00 */
[----:B------:R-:W-:Y:S01]  /*41ca0*/  STL [R1+0x3380], R29 ;  /* 0x0033801d01007387 */ /* 0x000fe20000100800 */
[----:B--2---:R-:W-:Y:S01]  /*41cb0*/  HMMA.16816.F32.BF16 R16, R20, R24, R16 ;  /* 0x000000181410723c */ /* 0x004fe20000041810 */
[----:B------:R-:W-:-:S02]  /*41cc0*/  IMAD.MOV.U32 R3, RZ, RZ, R24 ;  /* 0x000000ffff037224 */ /* 0x000fc400078e0018 */
[----:B------:R-:W-:-:S05]  /*41cd0*/  IMAD.MOV.U32 R0, RZ, RZ, R25 ;  /* 0x000000ffff007224 */ /* 0x000fca00078e0019 */
[C---:B---3--:R-:W-:Y:S11]  /*41ce0*/  HMMA.16816.F32.BF16 R24, R20.reuse, R8, R4 ;  /* 0x000000081418723c */ /* 0x048ff60000041804 */
[----:B------:R-:W-:Y:S04]  /*41cf0*/  @!UPT UIADD3 URZ, URZ, URZ, URZ ;  /* 0x0000003f3f3ff290 */ /* 0x000fe8000fffe03f */
[----:B------:R0:W-:Y:S01]  /*41d00*/  STL.64 [R1+0xbf0], R16 ;  /* 0x000bf01001007387 */ /* 0x0001e20000100a00 */
[----:B------:R-:W-:Y:S03]  /*41d10*/  STL.64 [R1+0xbf8], R18 ;  /* 0x000bf81201007387 */ /* 0x000fe60000100a00 */
[----:B0-----:R-:W2:Y:S01]  /*41d20*/  LDL.LU.64 R16, [R1+0x3d80] ;  /* 0x003d800001107983 */ /* 0x001ea20000300a00 */
[----:B------:R-:W-:Y:S02]  /*41d30*/  IMAD.MOV.U32 R4, RZ, RZ, R9 ;  /* 0x000000ffff047224 */ /* 0x000fe400078e0009 */
[----:B------:R-:W-:Y:S02]  /*41d40*/  STL [R1+0x3c9c], R0 ;  /* 0x003c9c0001007387 */ /* 0x000fe40000100800 */
[----:B------:R-:W-:Y:S01]  /*41d50*/  IMAD.MOV.U32 R5, RZ, RZ, R8 ;  /* 0x000000ffff057224 */ /* 0x000fe200078e0008 */
[----:B------:R-:W-:Y:S01]  /*41d60*/  STL [R1+0x3c98], R3 ;  /* 0x003c980301007387 */ /* 0x000fe20000100800 */
[----:B------:R-:W-:Y:S02]  /*41d70*/  STL.64 [R1+0xc00], R24 ;  /* 0x000c001801007387 */ /* 0x000fe40000100a00 */
[----:B------:R-:W-:Y:S02]  /*41d80*/  STL.64 [R1+0xc08], R26 ;  /* 0x000c081a01007387 */ /* 0x000fe40000100a00 */
[----:B------:R-:W-:Y:S01]  /*41d90*/  STL [R1+0x3ca4], R4 ;  /* 0x003ca40401007387 */ /* 0x000fe20000100800 */
[----:B------:R-:W-:Y:S01]  /*41da0*/  STL [R1+0x3ca0], R5 ;  /* 0x003ca00501007387 */ /* 0x000fe20000100800 */
[----:B------:R-:W3:Y:S01]  /*41db0*/  LDL R2, [R1+0x1620] ;  /* 0x0016200001027983 */ /* 0x000ee20000100800 */
[----:B--2---:R-:W-:Y:S02]  /*41dc0*/  HMMA.16816.F32.BF16 R8, R20, R16, R12 ;  /* 0x000000101408723c */ /* 0x004fe4000004180c */
[----:B---3--:R-:W-:Y:S11]  /*41dd0*/  STL [R1+0x3ca8], R2 ;  /* 0x003ca80201007387 */ /* 0x008ff60000100800 */
[----:B------:R-:W-:Y:S10]  /*41de0*/  @!UPT UIADD3 URZ, URZ, URZ, URZ ;  /* 0x0000003f3f3ff290 */ /* 0x000ff4000fffe03f */
        /* <DEDUP_REMOVED lines=76> */
[----:B------:R-:W-:Y:S02]  /*422b0*/  IMAD.MOV.U32 R10, RZ, RZ, R25 ;  /* 0x000000ffff0a7224 */ /* 0x000fe400078e0019 */
[----:B------:R-:W3:Y:S02]  /*422c0*/  LDL.LU.64 R24, [R1+0x3d70] ;  /* 0x003d700001187983 */ /* 0x000ee40000300a00 */
[C---:B---3--:R-:W-:Y:S11]  /*422d0*/  HMMA.16816.F32.BF16 R24, R20.reuse, R12, R24 ;  /* 0x0000000c1418723c */ /* 0x048ff60000041818 */
        /* <DEDUP_REMOVED lines=231> */
[----:B------:R-:W-:Y:S01]  /*43150*/  IMAD.MOV.U32 R20, RZ, RZ, R11 ;  /* 0x000000ffff147224 */ /* 0x000fe200078e000b */
        /* <DEDUP_REMOVED lines=29> */
[----:B------:R-:W4:Y:S02]  /*43330*/  LDL.LU.64 R16, [R1+0x3c30] ;  /* 0x003c300001107983 */ /* 0x000f240000300a00 */
        /* <DEDUP_REMOVED lines=232> */
[----:B------:R-:W-:Y:S02]  /*441c0*/  STL.64 [R1+0x1018], R10 ;  /* 0x0010180a01007387 */ /* 0x000fe40000100a00 */
[----:B------:R-:W3:Y:S02]  /*441d0*/  LDL.LU.64 R26, [R1+0x3b10] ;  /* 0x003b1000011a7983 */ /* 0x000ee40000300a00 */
[----:B0-----:R-:W-:Y:S02]  /*441e0*/  IMAD.MOV.U32 R8, RZ, RZ, R24 ;  /* 0x000000ffff087224 */ /* 0x001fe400078e0018 */
[----:B------:R-:W-:Y:S02]  /*441f0*/  IMAD.MOV.U32 R9, RZ, RZ, R25 ;  /* 0x000000ffff097224 */ /* 0x000fe400078e0019 */
[----:B------:R-:W3:Y:S01]  /*44200*/  LDL.LU.64 R24, [R1+0x3b08] ;  /* 0x003b080001187983 */ /* 0x000ee20000300a00 */
        /* <DEDUP_REMOVED lines=78> */
[----:B------:R-:W3:Y:S02]  /*446f0*/  LDL.LU R14, [R1+0xd18] ;  /* 0x000d1800010e7983 */ /* 0x000ee40000300800 */
[----:B------:R-:W3:Y:S02]  /*44700*/  LDL.LU R15, [R1+0xd1c] ;  /* 0x000d1c00010f7983 */ /* 0x000ee40000300800 */
[----:B------:R-:W-:-:S02]  /*44710*/  IMAD.MOV.U32 R16, RZ, RZ, R29 ;  /* 0x000000ffff107224 */ /* 0x000fc400078e001d */
[----:B------:R-:W-:Y:S01]  /*44720*/  IMAD.MOV.U32 R17, RZ, RZ, R10 ;  /* 0x000000ffff117224 */ /* 0x000fe200078e000a */
[----:B------:R-:W4:Y:S01]  /*44730*/  LDL.LU R29, [R1+0x3a74] ;  /* 0x003a7400011d7983 */ /* 0x000f220000300800 */
[----:B------:R-:W4:Y:S03]  /*44740*/  LDL.LU R10, [R1+0x3a70] ;  /* 0x003a7000010a7983 */ /* 0x000f260000300800 */
        /* <DEDUP_REMOVED lines=33> */
[----:B------:R0:W-:Y:S02]  /*44960*/  STL.64 [R1+0x39a8], R16 ;  /* 0x0039a81001007387 */ /* 0x0001e40000100a00 */
[----:B0-----:R-:W-:Y:S02]  /*44970*/  IMAD.MOV.U32 R16, RZ, RZ, R27 ;  /* 0x000000ffff107224 */ /* 0x001fe400078e001b */
        /* <DEDUP_REMOVED lines=21> */
[----:B----4-:R-:W-:-:S02]  /*44ad0*/  IMAD.MOV.U32 R16, RZ, RZ, R7 ;  /* 0x000000ffff107224 */ /* 0x010fc400078e0007 */
        /* <DEDUP_REMOVED lines=76> */
[----:B------:R-:W-:Y:S01]  /*44fa0*/  IMAD.MOV.U32 R21, RZ, RZ, R0 ;  /* 0x000000ffff157224 */ /* 0x000fe200078e0000 */
        /* <DEDUP_REMOVED lines=625> */
[----:B---3--:R-:W-:Y:S03]  /*476c0*/  HMMA.16816.F32.BF16 R24, R20, R4, R8 ;  /* 0x000000041418723c */ /* 0x008fe60000041808 */
[----:B------:R-:W-:Y:S01]  /*476d0*/  STL [R1+0x35d8], R0 ;  /* 0x0035d80001007387 */ /* 0x000fe20000100800 */
[----:B------:R-:W-:Y:S03]  /*476e0*/  STL [R1+0x35d4], R3 ;  /* 0x0035d40301007387 */ /* 0x000fe60000100800 */
[----:B------:R-:W-:-:S02]  /*476f0*/  IMAD.MOV.U32 R10, RZ, RZ, R5 ;  /* 0x000000ffff0a7224 */ /* 0x000fc400078e0005 */
[----:B------:R-:W-:Y:S11]  /*47700*/  IMAD.MOV.U32 R11, RZ, RZ, R4 ;  /* 0x000000ffff0b7224 */ /* 0x000ff600078e0004 */
[----:B------:R-:W-:Y:S03]  /*47710*/  @!UPT UIADD3 URZ, URZ, URZ, URZ ;  /* 0x0000003f3f3ff290 */ /* 0x000fe6000fffe03f */
[----:B------:R-:W-:Y:S01]  /*47720*/  STL.64 [R1+0x1470], R24 ;  /* 0x0014701801007387 */ /* 0x000fe20000100a00 */
[----:B------:R-:W-:Y:S02]  /*47730*/  STL.64 [R1+0x1478], R26 ;  /* 0x0014781a01007387 */ /* 0x000fe40000100a00 */
[----:B------:R-:W-:Y:S02]  /*47740*/  STL [R1+0x35e0], R10 ;  /* 0x0035e00a01007387 */ /* 0x000fe40000100800 */
[----:B------:R2:W-:Y:S02]  /*47750*/  STL [R1+0x35dc], R11 ;  /* 0x0035dc0b01007387 */ /* 0x0005e40000100800 */
[----:B--2---:R-:W-:Y:S11]  /*47760*/  HMMA.16816.F32.BF16 R8, R20, R16, R12 ;  /* 0x000000101408723c */ /* 0x004ff6000004180c */
[----:B------:R-:W-:Y:S11]  /*47770*/  @!UPT UIADD3 URZ, URZ, URZ, URZ ;  /* 0x0000003f3f3ff290 */ /* 0x000ff6000fffe03f */
[----:B------:R-:W-:Y:S01]  /*47780*/  @!UPT UIADD3 URZ, URZ, URZ, URZ ;  /* 0x0000003f3f3ff290 */ /* 0x000fe2000fffe03f */
[----:B------:R0:W-:Y:S01]  /*47790*/  STL.64 [R1+0x1460], R8 ;  /* 0x0014600801007387 */ /* 0x0001e20000100a00 */
[----:B------:R1:W-:Y:S02]  /*477a0*/  STL.64 [R1+0x1468], R10 ;  /* 0x0014680a01007387 */ /* 0x0003e40000100a00 */
[----:B------:R-:W2:Y:S02]  /*477b0*/  LDL.LU R12, [R1+0x9e0] ;  /* 0x0009e000010c7983 */ /* 0x000ea40000300800 */
[----:B------:R-:W2:Y:S01]  /*477c0*/  LDL.LU R13, [R1+0x9e4] ;  /* 0x0009e400010d7983 */ /* 0x000ea20000300800 */
[----:B------:R-:W3:Y:S01]  /*477d0*/  LDL.LU R14, [R1+0x9e8] ;  /* 0x0009e800010e7983 */ /* 0x000ee20000300800 */
[----:B------:R-:W3:Y:S02]  /*477e0*/  LDL.LU R15, [R1+0x9ec] ;  /* 0x0009ec00010f7983 */ /* 0x000ee40000300800 */
[----:B------:R-:W4:Y:S02]  /*477f0*/  LDL.LU R24, [R1+0xa30] ;  /* 0x000a300001187983 */ /* 0x000f240000300800 */
[----:B------:R-:W4:Y:S01]  /*47800*/  LDL.LU R25, [R1+0xa34] ;  /* 0x000a340001197983 */ /* 0x000f220000300800 */
[----:B------:R-:W2:Y:S01]  /*47810*/  LDL.LU R26, [R1+0xa38] ;  /* 0x000a3800011a7983 */ /* 0x000ea20000300800 */
[----:B------:R-:W2:Y:S03]  /*47820*/  LDL.LU R27, [R1+0xa3c] ;  /* 0x000a3c00011b7983 */ /* 0x000ea60000300800 */
[----:B0-----:R-:W2:Y:S01]  /*47830*/  LDL.LU R8, [R1+0xa40] ;  /* 0x000a400001087983 */ /* 0x001ea20000300800 */
[----:B------:R-:W2:Y:S02]  /*47840*/  LDL.LU R9, [R1+0xa44] ;  /* 0x000a440001097983 */ /* 0x000ea40000300800 */
[----:B-1----:R-:W2:Y:S02]  /*47850*/  LDL.LU R10, [R1+0xa48] ;  /* 0x000a4800010a7983 */ /* 0x002ea40000300800 */
[----:B------:R-:W2:Y:S02]  /*47860*/  LDL.LU R11, [R1+0xa4c] ;  /* 0x000a4c00010b7983 */ /* 0x000ea40000300800 */
[----:B--2---:R-:W-:Y:S01]  /*47870*/  STL.64 [R1+0x3690], R10 ;  /* 0x0036900a01007387 */ /* 0x004fe20000100a00 */
[----:B------:R0:W-:Y:S03]  /*47880*/  STL.64 [R1+0x3688], R8 ;  /* 0x0036880801007387 */ /* 0x0001e60000100a00 */
[----:B0-----:R-:W2:Y:S04]  /*47890*/  LDL.64 R8, [R1+0x70] ;  /* 0x0000700001087983 */ /* 0x001ea80000100a00 */
[----:B--2---:R-:W-:Y:S01]  /*478a0*/  STL.64 [R1+0x36a0], R8 ;  /* 0x0036a00801007387 */ /* 0x004fe20000100a00 */
[----:B------:R-:W-:Y:S02]  /*478b0*/  STL.64 [R1+0x3680], R26 ;  /* 0x0036801a01007387 */ /* 0x000fe40000100a00 */
[----:B----4-:R0:W-:Y:S02]  /*478c0*/  STL.64 [R1+0x3678], R24 ;  /* 0x0036781801007387 */ /* 0x0101e40000100a00 */
[----:B0-----:R-:W2:Y:S04]  /*478d0*/  LDL.64 R24, [R1+0x60] ;  /* 0x0000600001187983 */ /* 0x001ea80000100a00 */
[----:B--2---:R0:W-:Y:S04]  /*478e0*/  STL.64 [R1+0x3698], R24 ;  /* 0x0036981801007387 */ /* 0x0041e80000100a00 */
        /* <DEDUP_REMOVED lines=8> */
[----:B------:R-:W2:Y:S02]  /*47970*/  LDL.LU R26, [R1+0xa68] ;  /* 0x000a6800011a7983 */ /* 0x000ea40000300800 */
[----:B------:R-:W2:Y:S01]  /*47980*/  LDL.LU R27, [R1+0xa6c] ;  /* 0x000a6c00011b7983 */ /* 0x000ea20000300800 */
[----:B------:R-:W2:Y:S01]  /*47990*/  LDL.64 R8, [R1+0x80] ;  /* 0x0000800001087983 */ /* 0x000ea20000100a00 */
[----:B---3--:R-:W-:Y:S02]  /*479a0*/  STL.64 [R1+0x3618], R14 ;  /* 0x0036180e01007387 */ /* 0x008fe40000100a00 */
[----:B------:R0:W-:Y:S02]  /*479b0*/  STL.64 [R1+0x3610], R12 ;  /* 0x0036100c01007387 */ /* 0x0001e40000100a00 */
[----:B0-----:R-:W3:Y:S04]  /*479c0*/  LDL.64 R12, [R1+0x10] ;  /* 0x00001000010c7983 */ /* 0x001ee80000100a00 */
[----:B---3--:R0:W-:Y:S04]  /*479d0*/  STL.64 [R1+0x3628], R12 ;  /* 0x0036280c01007387 */ /* 0x0081e80000100a00 */
[----:B0-----:R-:W3:Y:S04]  /*479e0*/  LDL.64 R12, [R1+0x20] ;  /* 0x00002000010c7983 */ /* 0x001ee80000100a00 */
[----:B---3--:R0:W-:Y:S04]  /*479f0*/  STL.64 [R1+0x3640], R12 ;  /* 0x0036400c01007387 */ /* 0x0081e80000100a00 */
[----:B0-----:R-:W3:Y:S04]  /*47a00*/  LDL.64 R12, [R1+0x30] ;  /* 0x00003000010c7983 */ /* 0x001ee80000100a00 */
[----:B---3--:R0:W-:Y:S04]  /*47a10*/  STL.64 [R1+0x3658], R12 ;  /* 0x0036580c01007387 */ /* 0x0081e80000100a00 */
[----:B0-----:R-:W3:Y:S01]  /*47a20*/  LDL.64 R12, [R1+0x40] ;  /* 0x00004000010c7983 */ /* 0x001ee20000100a00 */
[----:B------:R-:W-:-:S02]  /*47a30*/  IMAD.MOV.U32 R5, RZ, RZ, R16 ;  /* 0x000000ffff057224 */ /* 0x000fc400078e0010 */
[----:B------:R-:W-:Y:S01]  /*47a40*/  IMAD.MOV.U32 R4, RZ, RZ, R17 ;  /* 0x000000ffff047224 */ /* 0x000fe200078e0011 */
[----:B---3--:R0:W-:Y:S01]  /*47a50*/  STL.64 [R1+0x3670], R12 ;  /* 0x0036700c01007387 */ /* 0x0081e20000100a00 */
[----:B------:R-:W3:Y:S03]  /*47a60*/  LDL.64 R16, [R1] ;  /* 0x0000000001107983 */ /* 0x000ee60000100a00 */
[----:B0-----:R-:W4:Y:S04]  /*47a70*/  LDL.64 R12, [R1+0x50] ;  /* 0x00005000010c7983 */ /* 0x001f280000100a00 */
[----:B---3--:R0:W-:Y:S04]  /*47a80*/  STL.64 [R1+0x3620], R16 ;  /* 0x0036201001007387 */ /* 0x0081e80000100a00 */
        /* <DEDUP_REMOVED lines=28> */
[----:B0-----:R-:W3:Y:S01]  /*47c50*/  LDL.LU.64 R26, [R1+0x36b0] ;  /* 0x0036b000011a7983 */ /* 0x001ee20000300a00 */
[----:B------:R-:W3:Y:S02]  /*47c60*/  LDL.LU.64 R24, [R1+0x36a8] ;  /* 0x0036a80001187983 */ /* 0x000ee40000300a00 */
[----:B------:R-:W3:Y:S02]  /*47c70*/  LDL.LU.64 R8, [R1+0x36a0] ;  /* 0x0036a00001087983 */ /* 0x000ee40000300a00 */
[----:B---3--:R-:W-:Y:S01]  /*47c80*/  HMMA.16816.F32.BF16 R24, R20, R8, R24 ;  /* 0x000000081418723c */ /* 0x008fe20000041818 */
[----:B------:R-:W-:-:S02]  /*47c90*/  IMAD.MOV.U32 R29, RZ, RZ, R8 ;  /* 0x000000ffff1d7224 */ /* 0x000fc400078e0008 */
[----:B------:R-:W-:Y:S11]  /*47ca0*/  IMAD.MOV.U32 R28, RZ, RZ, R9 ;  /* 0x000000ffff1c7224 */ /* 0x000ff600078e0009 */
[----:B------:R-:W-:Y:S09]  /*47cb0*/  @!UPT UIADD3 URZ, URZ, URZ, URZ ;  /* 0x0000003f3f3ff290 */ /* 0x000ff2000fffe03f */
[----:B------:R0:W-:Y:S01]  /*47cc0*/  STL.64 [R1+0x1440], R24 ;  /* 0x0014401801007387 */ /* 0x0001e20000100a00 */
[----:B------:R1:W-:Y:S03]  /*47cd0*/  STL.64 [R1+0x1448], R26 ;  /* 0x0014481a01007387 */ /* 0x0003e60000100a00 */
[----:B0-----:R-:W3:Y:S01]  /*47ce0*/  LDL.LU.64 R24, [R1+0x3698] ;  /* 0x0036980001187983 */ /* 0x001ee20000300a00 */
[----:B------:R-:W3:Y:S02]  /*47cf0*/  LDL.LU.64 R10, [R1+0x3690] ;  /* 0x00369000010a7983 */ /* 0x000ee40000300a00 */
[----:B------:R-:W3:Y:S02]  /*47d00*/  LDL.LU.64 R8, [R1+0x3688] ;  /* 0x0036880001087983 */ /* 0x000ee40000300a00 */
[C---:B---3--:R-:W-:Y:S11]  /*47d10*/  HMMA.16816.F32.BF16 R8, R20.reuse, R24, R8 ;  /* 0x000000181408723c */ /* 0x048ff60000041808 */
[----:B------:R-:W-:Y:S11]  /*47d20*/  @!UPT UIADD3 URZ, URZ, URZ, URZ ;  /* 0x0000003f3f3ff290 */ /* 0x000ff6000fffe03f */
[----:B------:R-:W-:Y:S01]  /*47d30*/  @!UPT UIADD3 URZ, URZ, URZ, URZ ;  /* 0x0000003f3f3ff290 */ /* 0x000fe2000fffe03f */
[----:B------:R0:W-:Y:S01]  /*47d40*/  STL.64 [R1+0x1430], R8 ;  /* 0x0014300801007387 */ /* 0x0001e20000100a00 */
[----:B------:R-:W-:Y:S02]  /*47d50*/  STL.64 [R1+0x1438], R10 ;  /* 0x0014380a01007387 */ /* 0x000fe40000100a00 */
[----:B-1----:R-:W3:Y:S02]  /*47d60*/  LDL.LU.64 R26, [R1+0x3680] ;  /* 0x00368000011a7983 */ /* 0x002ee40000300a00 */
[----:B0-----:R-:W-:Y:S02]  /*47d70*/  IMAD.MOV.U32 R8, RZ, RZ, R24 ;  /* 0x000000ffff087224 */ /* 0x001fe400078e0018 */
[----:B------:R-:W-:Y:S02]  /*47d80*/  IMAD.MOV.U32 R9, RZ, RZ, R25 ;  /* 0x000000ffff097224 */ /* 0x000fe400078e0019 */
[----:B------:R-:W3:Y:S01]  /*47d90*/  LDL.LU.64 R24, [R1+0x3678] ;  /* 0x0036780001187983 */ /* 0x000ee20000300a00 */
[----:B----4-:R-:W-:Y:S01]  /*47da0*/  IMAD.MOV.U32 R2, RZ, RZ, R13 ;  /* 0x000000ffff027224 */ /* 0x010fe200078e000d */
        /* <DEDUP_REMOVED lines=119> */
[----:B---3--:R-:W-:Y:S01]  /*48520*/  IMAD.MOV.U32 R17, RZ, RZ, R26 ;  /* 0x000000ffff117224 */ /* 0x008fe200078e001a */
        /* <DEDUP_REMOVED lines=58> */
[----:B------:R0:W-:Y:S04]  /*488d0*/  STL.64 [R1+0x35a0], R16 ;  /* 0x0035a01001007387 */ /* 0x0001e80000100a00 */
[----:B0-----:R-:W3:Y:S01]  /*488e0*/  LDL.LU R16, [R1+0x990] ;  /* 0x0009900001107983 */ /* 0x001ee20000300800 */
[----:B------:R-:W3:Y:S02]  /*488f0*/  LDL.LU R17, [R1+0x994] ;  /* 0x0009940001117983 */ /* 0x000ee40000300800 */
[----:B------:R-:W3:Y:S02]  /*48900*/  LDL.LU R18, [R1+0x998] ;  /* 0x0009980001127983 */ /* 0x000ee40000300800 */
[----:B------:R-:W3:Y:S01]  /*48910*/  LDL.LU R19, [R1+0x99c] ;  /* 0x00099c0001137983 */ /* 0x000ee20000300800 */
        /* <DEDUP_REMOVED lines=28> */
[----:B----4-:R-:W-:Y:S07]  /*48ae0*/  HMMA.16816.F32.BF16 R8, R20, R4, R8 ;  /* 0x000000041408723c */ /* 0x010fee0000041808 */
[----:B------:R-:W-:-:S02]  /*48af0*/  IMAD.MOV.U32 R20, RZ, RZ, R3 ;  /* 0x000000ffff147224 */ /* 0x000fc400078e0003 */
[----:B------:R-:W-:Y:S11]  /*48b00*/  IMAD.MOV.U32 R21, RZ, RZ, R0 ;  /* 0x000000ffff157224 */ /* 0x000ff600078e0000 */
[----:B------:R-:W-:Y:S03]  /*48b10*/  @!UPT UIADD3 URZ, URZ, URZ, URZ ;  /* 0x0000003f3f3ff290 */ /* 0x000fe6000fffe03f */
[----:B------:R0:W-:Y:S01]  /*48b20*/  STL.64 [R1+0xf90], R8 ;  /* 0x000f900801007387 */ /* 0x0001e20000100a00 */
[----:B------:R1:W-:Y:S01]  /*48b30*/  STL.64 [R1+0xf98], R10 ;  /* 0x000f980a01007387 */ /* 0x0003e20000100a00 */
[C---:B------:R-:W-:Y:S02]  /*48b40*/  HMMA.16816.F32.BF16 R20, R24.reuse, R20, R16 ;  /* 0x000000141814723c */ /* 0x040fe40000041810 */
        /* <DEDUP_REMOVED lines=9> */
[----:B------:R-:W3:Y:S01]  /*48be0*/  LDL.LU R7, [R1+0x8bc] ;  /* 0x0008bc0001077983 */ /* 0x000ee20000300800 */
[----:B------:R-:W2:Y:S05]  /*48bf0*/  LDL.LU.64 R16, [R1+0x35a0] ;  /* 0x0035a00001107983 */ /* 0x000eaa0000300a00 */
[----:B------:R0:W-:Y:S02]  /*48c00*/  STL.64 [R1+0x1110], R20 ;  /* 0x0011101401007387 */ /* 0x0001e40000100a00 */
[----:B------:R1:W-:Y:S01]  /*48c10*/  STL.64 [R1+0x1118], R22 ;  /* 0x0011181601007387 */ /* 0x0003e20000100a00 */
        /* <DEDUP_REMOVED lines=90> */
[----:B0-----:R-:W2:Y:S04]  /*491c0*/  LDL.LU.64 R16, [R1+0x90] ;  /* 0x0000900001107983 */ /* 0x001ea80000300a00 */
[----:B--2---:R0:W-:Y:S04]  /*491d0*/  STL.64 [R1+0x3460], R16 ;  /* 0x0034601001007387 */ /* 0x0041e80000100a00 */
[----:B0-----:R-:W2:Y:S01]  /*491e0*/  LDL.LU.64 R16, [R1+0xa0] ;  /* 0x0000a00001107983 */ /* 0x001ea20000300a00 */
[C---:B----4-:R-:W-:Y:S03]  /*491f0*/  HMMA.16816.F32.BF16 R8, R24.reuse, R12, R8 ;  /* 0x0000000c1808723c */ /* 0x050fe60000041808 */
[----:B--2---:R0:W-:Y:S04]  /*49200*/  STL.64 [R1+0x3468], R16 ;  /* 0x0034681001007387 */ /* 0x0041e80000100a00 */
[----:B0-----:R-:W2:Y:S11]  /*49210*/  LDL.LU.64 R16, [R1+0xb0] ;  /* 0x0000b00001107983 */ /* 0x001eb60000300a00 */
[----:B------:R-:W-:Y:S05]  /*49220*/  @!UPT UIADD3 URZ, URZ, URZ, URZ ;  /* 0x0000003f3f3ff290 */ /* 0x000fea000fffe03f */
[----:B------:R0:W-:Y:S02]  /*49230*/  STL.64 [R1+0x1000], R8 ;  /* 0x0010000801007387 */ /* 0x0001e40000100a00 */
[----:B------:R-:W-:Y:S01]  /*49240*/  STL.64 [R1+0x1008], R10 ;  /* 0x0010080a01007387 */ /* 0x000fe20000100a00 */
[----:B0-----:R-:W3:Y:S01]  /*49250*/  LDL.LU.64 R8, [R1+0x3480] ;  /* 0x0034800001087983 */ /* 0x001ee20000300a00 */
[----:B------:R-:W-:Y:S02]  /*49260*/  STL [R1+0x33a4], R12 ;  /* 0x0033a40c01007387 */ /* 0x000fe40000100800 */
[----:B------:R0:W-:Y:S02]  /*49270*/  STL [R1+0x33a0], R13 ;  /* 0x0033a00d01007387 */ /* 0x0001e40000100800 */
[----:B0-----:R-:W4:Y:S01]  /*49280*/  LDL.LU.64 R12, [R1+0x80] ;  /* 0x00008000010c7983 */ /* 0x001f220000300a00 */
        /* <DEDUP_REMOVED lines=9> */
[----:B0-----:R-:W4:Y:S01]  /*49320*/  LDL.LU R8, [R1+0x8a0] ;  /* 0x0008a00001087983 */ /* 0x001f220000300800 */
[----:B-1----:R-:W4:Y:S02]  /*49330*/  LDL.LU R9, [R1+0x8a4] ;  /* 0x0008a40001097983 */ /* 0x002f240000300800 */
[----:B------:R-:W4:Y:S02]  /*49340*/  LDL.LU R10, [R1+0x8a8] ;  /* 0x0008a800010a7983 */ /* 0x000f240000300800 */
[----:B------:R-:W4:Y:S01]  /*49350*/  LDL.LU R11, [R1+0x8ac] ;  /* 0x0008ac00010b7983 */ /* 0x000f220000300800 */
[----:B--2---:R-:W-:Y:S01]  /*49360*/  HMMA.16816.F32.BF16 R20, R24, R4, R20 ;  /* 0x000000041814723c */ /* 0x004fe20000041814 */
[----:B---3--:R-:W-:Y:S01]  /*49370*/  STL.64 [R1+0x3368], R6 ;  /* 0x0033680601007387 */ /* 0x008fe20000100a00 */
[----:B------:R0:W-:Y:S03]  /*49380*/  STL.64 [R1+0x3360], R4 ;  /* 0x0033600401007387 */ /* 0x0001e60000100a00 */
[----:B------:R-:W1:Y:S11]  /*49390*/  LDSM.16.MT88.4 R24, [R2+0x8380] ;  /* 0x008380000218783b */ /* 0x000e760000004200 */
[----:B------:R-:W-:Y:S07]  /*493a0*/  @!UPT UIADD3 URZ, URZ, URZ, URZ ;  /* 0x0000003f3f3ff290 */ /* 0x000fee000fffe03f */
[----:B------:R-:W-:Y:S01]  /*493b0*/  STL.64 [R1+0xdf0], R20 ;  /* 0x000df01401007387 */ /* 0x000fe20000100a00 */
[----:B------:R-:W-:Y:S02]  /*493c0*/  STL.64 [R1+0xdf8], R22 ;  /* 0x000df81601007387 */ /* 0x000fe40000100a00 */
[----:B------:R-:W4:Y:S04]  /*493d0*/  LDSM.16.MT88.4 R20, [R2+0x8300] ;  /* 0x008300000214783b */ /* 0x000f280000004200 */
[----:B0-----:R-:W2:Y:S01]  /*493e0*/  LDL.LU R4, [R1+0x880] ;  /* 0x0008800001047983 */ /* 0x001ea20000300800 */
[----:B------:R-:W2:Y:S01]  /*493f0*/  LDL.LU R5, [R1+0x884] ;  /* 0x0008840001057983 */ /* 0x000ea20000300800 */
[----:B------:R-:W2:Y:S02]  /*49400*/  LDL.LU R6, [R1+0x888] ;  /* 0x0008880001067983 */ /* 0x000ea40000300800 */
[----:B------:R-:W2:Y:S01]  /*49410*/  LDL.LU R7, [R1+0x88c] ;  /* 0x00088c0001077983 */ /* 0x000ea20000300800 */
[----:B-1----:R-:W-:Y:S01]  /*49420*/  STL.64 [R1+0x3358], R26 ;  /* 0x0033581a01007387 */ /* 0x002fe20000100a00 */
[----:B------:R0:W-:Y:S03]  /*49430*/  STL.64 [R1+0x3350], R24 ;  /* 0x0033501801007387 */ /* 0x0001e60000100a00 */
[----:B0-----:R-:W3:Y:S01]  /*49440*/  LDL.LU R24, [R1+0x860] ;  /* 0x0008600001187983 */ /* 0x001ee20000300800 */
[----:B------:R-:W3:Y:S02]  /*49450*/  LDL.LU R25, [R1+0x864] ;  /* 0x0008640001197983 */ /* 0x000ee40000300800 */
[----:B------:R-:W3:Y:S02]  /*49460*/  LDL.LU R26, [R1+0x868] ;  /* 0x00086800011a7983 */ /* 0x000ee40000300800 */
[----:B------:R-:W3:Y:S01]  /*49470*/  LDL.LU R27, [R1+0x86c] ;  /* 0x00086c00011b7983 */ /* 0x000ee20000300800 */
[C---:B----4-:R-:W-:Y:S11]  /*49480*/  HMMA.16816.F32.BF16 R8, R20.reuse, R16, R8 ;  /* 0x000000101408723c */ /* 0x050ff60000041808 */
[----:B------:R-:W-:Y:S11]  /*49490*/  @!UPT UIADD3 URZ, URZ, URZ, URZ ;  /* 0x0000003f3f3ff290 */ /* 0x000ff6000fffe03f */
[----:B------:R-:W-:Y:S01]  /*494a0*/  @!UPT UIADD3 URZ, URZ, URZ, URZ ;  /* 0x0000003f3f3ff290 */ /* 0x000fe2000fffe03f */
[----:B------:R-:W-:Y:S01]  /*494b0*/  STL.64 [R1+0x1390], R8 ;  /* 0x0013900801007387 */ /* 0x000fe20000100a00 */
[----:B------:R0:W-:Y:S02]  /*494c0*/  STL.64 [R1+0x1398], R10 ;  /* 0x0013980a01007387 */ /* 0x0001e40000100a00 */
[----:B0-----:R-:W-:Y:S02]  /*494d0*/  IMAD.MOV.U32 R11, RZ, RZ, R16 ;  /* 0x000000ffff0b7224 */ /* 0x001fe400078e0010 */
[----:B------:R-:W-:Y:S02]  /*494e0*/  IMAD.MOV.U32 R10, RZ, RZ, R17 ;  /* 0x000000ffff0a7224 */ /* 0x000fe400078e0011 */
[----:B------:R-:W2:Y:S03]  /*494f0*/  LDL.LU.64 R16, [R1+0x3468] ;  /* 0x0034680001107983 */ /* 0x000ea60000300a00 */
[----:B------:R0:W-:Y:S02]  /*49500*/  STL [R1+0x3390], R10 ;  /* 0x0033900a01007387 */ /* 0x0001e40000100800 */
[----:B------:R1:W-:Y:S02]  /*49510*/  STL [R1+0x338c], R11 ;  /* 0x00338c0b01007387 */ /* 0x0003e40000100800 */
[----:B------:R-:W4:Y:S01]  /*49520*/  LDL.LU R8, [R1+0x870] ;  /* 0x0008700001087983 */ /* 0x000f220000300800 */
[----:B------:R-:W4:Y:S04]  /*49530*/  LDL.LU R9, [R1+0x874] ;  /* 0x0008740001097983 */ /* 0x000f280000300800 */
[----:B0-----:R-:W4:Y:S01]  /*49540*/  LDL.LU R10, [R1+0x878] ;  /* 0x00087800010a7983 */ /* 0x001f220000300800 */
[----:B-1----:R-:W4:Y:S01]  /*49550*/  LDL.LU R11, [R1+0x87c] ;  /* 0x00087c00010b7983 */ /* 0x002f220000300800 */
[C---:B--2---:R-:W-:Y:S11]  /*49560*/  HMMA.16816.F32.BF16 R4, R20.reuse, R16, R4 ;  /* 0x000000101404723c */ /* 0x044ff60000041804 */
[----:B------:R-:W-:Y:S11]  /*49570*/  @!UPT UIADD3 URZ, URZ, URZ, URZ ;  /* 0x0000003f3f3ff290 */ /* 0x000ff6000fffe03f */
[----:B------:R-:W-:Y:S01]  /*49580*/  @!UPT UIADD3 URZ, URZ, URZ, URZ ;  /* 0x0000003f3f3ff290 */ /* 0x000fe2000fffe03f */
[----:B------:R0:W-:Y:S01]  /*49590*/  STL.64 [R1+0x1380], R4 ;  /* 0x0013800401007387 */ /* 0x0001e20000100a00 */
[----:B------:R1:W-:Y:S02]  /*495a0*/  STL.64 [R1+0x1388], R6 ;  /* 0x0013880601007387 */ /* 0x0003e40000100a00 */
[----:B0-----:R-:W-:Y:S02]  /*495b0*/  IMAD.MOV.U32 R5, RZ, RZ, R16 ;  /* 0x000000ffff057224 */ /* 0x001fe400078e0010 */
[----:B------:R-:W-:Y:S02]  /*495c0*/  IMAD.MOV.U32 R4, RZ, RZ, R17 ;  /* 0x000000ffff047224 */ /* 0x000fe400078e0011 */
[----:B------:R-:W4:Y:S01]  /*495d0*/  LDL.LU.64 R16, [R1+0x3460] ;  /* 0x0034600001107983 */ /* 0x000f220000300a00 */
[----:B------:R-:W-:Y:S01]  /*495e0*/  STL [R1+0x3394], R5 ;  /* 0x0033940501007387 */ /* 0x000fe20000100800 */
[----:B----4-:R-:W-:Y:S01]  /*495f0*/  HMMA.16816.F32.BF16 R8, R20, R16, R8 ;  /* 0x000000101408723c */ /* 0x010fe20000041808 */
[----:B-1----:R-:W-:-:S02]  /*49600*/  IMAD.MOV.U32 R7, RZ, RZ, R16 ;  /* 0x000000ffff077224 */ /* 0x002fc400078e0010 */
[----:B------:R-:W-:Y:S11]  /*49610*/  IMAD.MOV.U32 R6, RZ, RZ, R17 ;  /* 0x000000ffff067224 */ /* 0x000ff600078e0011 */
[----:B------:R-:W-:Y:S09]  /*49620*/  @!UPT UIADD3 URZ, URZ, URZ, URZ ;  /* 0x0000003f3f3ff290 */ /* 0x000ff2000fffe03f */
[----:B------:R-:W-:Y:S01]  /*49630*/  STL.64 [R1+0x1370], R8 ;  /* 0x0013700801007387 */ /* 0x000fe20000100a00 */
[----:B------:R-:W-:Y:S02]  /*49640*/  STL.64 [R1+0x1378], R10 ;  /* 0x0013780a01007387 */ /* 0x000fe40000100a00 */
[----:B------:R-:W-:Y:S02]  /*49650*/  STL.64 [R1+0x33f8], R6 ;  /* 0x0033f80601007387 */ /* 0x000fe40000100a00 */
[----:B------:R3:W-:Y:S01]  /*49660*/  STL [R1+0x33f0], R4 ;  /* 0x0033f00401007387 */ /* 0x0007e20000100800 */
[----:B------:R-:W2:Y:S01]  /*49670*/  LDL.LU.64 R16, [R1] ;  /* 0x0000000001107983 */ /* 0x000ea20000300a00 */
[----:B---3--:R-:W-:Y:S07]  /*49680*/  HMMA.16816.F32.BF16 R4, R20, R12, R24 ;  /* 0x0000000c1404723c */ /* 0x008fee0000041818 */
[----:B------:R-:W-:-:S02]  /*49690*/  IMAD.MOV.U32 R25, RZ, RZ, R12 ;  /* 0x000000ffff197224 */ /* 0x000fc400078e000c */
[----:B------:R-:W-:Y:S01]  /*496a0*/  IMAD.MOV.U32 R24, RZ, RZ, R13 ;  /* 0x000000ffff187224 */ /* 0x000fe200078e000d */
[----:B--2---:R-:W-:Y:S11]  /*496b0*/  STL.64 [R1+0x33d8], R16 ;  /* 0x0033d81001007387 */ /* 0x004ff60000100a00 */
[----:B------:R-:W-:Y:S02]  /*496c0*/  @!UPT UIADD3 URZ, URZ, URZ, URZ ;  /* 0x0000003f3f3ff290 */ /* 0x000fe4000fffe03f */
[----:B------:R0:W-:Y:S02]  /*496d0*/  STL.64 [R1+0x1360], R4 ;  /* 0x0013600401007387 */ /* 0x0001e40000100a00 */
[----:B------:R1:W-:Y:S02]  /*496e0*/  STL.64 [R1+0x1368], R6 ;  /* 0x0013680601007387 */ /* 0x0003e40000100a00 */
[----:B------:R2:W-:Y:S01]  /*496f0*/  STL.64 [R1+0x3458], R24 ;  /* 0x0034581801007387 */ /* 0x0005e20000100a00 */
[----:B------:R-:W3:Y:S01]  /*49700*/  LDL.LU R12, [R1+0x7f0] ;  /* 0x0007f000010c7983 */ /* 0x000ee20000300800 */
[----:B------:R-:W3:Y:S02]  /*49710*/  LDL.LU R13, [R1+0x7f4] ;  /* 0x0007f400010d7983 */ /* 0x000ee40000300800 */
[----:B------:R-:W4:Y:S02]  /*49720*/  LDL.LU R14, [R1+0x7f8] ;  /* 0x0007f800010e7983 */ /* 0x000f240000300800 */
[----:B------:R-:W4:Y:S01]  /*49730*/  LDL.LU R15, [R1+0x7fc] ;  /* 0x0007fc00010f7983 */ /* 0x000f220000300800 */
[----:B0-----:R-:W3:Y:S01]  /*49740*/  LDL.LU R4, [R1+0x800] ;  /* 0x0008000001047983 */ /* 0x001ee20000300800 */
[----:B------:R-:W3:Y:S02]  /*49750*/  LDL.LU R5, [R1+0x804] ;  /* 0x0008040001057983 */ /* 0x000ee40000300800 */
[----:B-1----:R-:W3:Y:S02]  /*49760*/  LDL.LU R6, [R1+0x808] ;  /* 0x0008080001067983 */ /* 0x002ee40000300800 */
[----:B------:R-:W3:Y:S01]  /*49770*/  LDL.LU R7, [R1+0x80c] ;  /* 0x00080c0001077983 */ /* 0x000ee20000300800 */
[----:B------:R-:W3:Y:S01]  /*49780*/  LDL.LU R8, [R1+0x820] ;  /* 0x0008200001087983 */ /* 0x000ee20000300800 */
[----:B------:R-:W3:Y:S02]  /*49790*/  LDL.LU R9, [R1+0x824] ;  /* 0x0008240001097983 */ /* 0x000ee40000300800 */
[----:B------:R-:W3:Y:S02]  /*497a0*/  LDL.LU R10, [R1+0x828] ;  /* 0x00082800010a7983 */ /* 0x000ee40000300800 */
[----:B------:R-:W3:Y:S01]  /*497b0*/  LDL.LU R11, [R1+0x82c] ;  /* 0x00082c00010b7983 */ /* 0x000ee20000300800 */
[----:B--2---:R-:W2:Y:S01]  /*497c0*/  LDL.LU R24, [R1+0x850] ;  /* 0x0008500001187983 */ /* 0x004ea20000300800 */
[----:B------:R-:W2:Y:S02]  /*497d0*/  LDL.LU R25, [R1+0x854] ;  /* 0x0008540001197983 */ /* 0x000ea40000300800 */
[----:B------:R-:W2:Y:S02]  /*497e0*/  LDL.LU R26, [R1+0x858] ;  /* 0x00085800011a7983 */ /* 0x000ea40000300800 */
[----:B------:R-:W2:Y:S01]  /*497f0*/  LDL.LU R27, [R1+0x85c] ;  /* 0x00085c00011b7983 */ /* 0x000ea20000300800 */
[----:B---3--:R-:W-:Y:S01]  /*49800*/  STL.64 [R1+0x3428], R10 ;  /* 0x0034280a01007387 */ /* 0x008fe20000100a00 */
[----:B------:R0:W-:Y:S03]  /*49810*/  STL.64 [R1+0x3420], R8 ;  /* 0x0034200801007387 */ /* 0x0001e60000100a00 */
[----:B0-----:R-:W3:Y:S04]  /*49820*/  LDL.LU.64 R8, [R1+0x50] ;  /* 0x0000500001087983 */ /* 0x001ee80000300a00 */
[----:B---3--:R0:W-:Y:S04]  /*49830*/  STL.64 [R1+0x3438], R8 ;  /* 0x0034380801007387 */ /* 0x0081e80000100a00 */
[----:B0-----:R-:W3:Y:S04]  /*49840*/  LDL.LU.64 R8, [R1+0x60] ;  /* 0x0000600001087983 */ /* 0x001ee80000300a00 */
[----:B---3--:R0:W-:Y:S04]  /*49850*/  STL.64 [R1+0x3450], R8 ;  /* 0x0034500801007387 */ /* 0x0081e80000100a00 */
[----:B0-----:R-:W2:Y:S01]  /*49860*/  LDL.LU.64 R8, [R1+0x70] ;  /* 0x0000700001087983 */ /* 0x001ea20000300a00 */
[----:B------:R-:W-:Y:S02]  /*49870*/  STL.64 [R1+0x3408], R6 ;  /* 0x0034080601007387 */ /* 0x000fe40000100a00 */
[----:B------:R0:W-:Y:S02]  /*49880*/  STL.64 [R1+0x3400], R4 ;  /* 0x0034000401007387 */ /* 0x0001e40000100a00 */
[----:B0-----:R-:W3:Y:S04]  /*49890*/  LDL.LU.64 R4, [R1+0x30] ;  /* 0x0000300001047983 */ /* 0x001ee80000300a00 */
[----:B---3--:R0:W-:Y:S04]  /*498a0*/  STL.64 [R1+0x3418], R4 ;  /* 0x0034180401007387 */ /* 0x0081e80000100a00 */
[----:B0-----:R-:W3:Y:S04]  /*498b0*/  LDL.LU.64 R4, [R1+0x40] ;  /* 0x0000400001047983 */ /* 0x001ee80000300a00 */
[----:B---3--:R0:W-:Y:S04]  /*498c0*/  STL.64 [R1+0x3430], R4 ;  /* 0x0034300401007387 */ /* 0x0081e80000100a00 */
        /* <DEDUP_REMOVED lines=9> */
[----:B------:R-:W2:Y:S02]  /*49960*/  LDL.LU R6, [R1+0x848] ;  /* 0x0008480001067983 */ /* 0x000ea40000300800 */
[----:B------:R-:W2:Y:S01]  /*49970*/  LDL.LU R7, [R1+0x84c] ;  /* 0x00084c0001077983 */ /* 0x000ea20000300800 */
[----:B----4-:R-:W-:Y:S01]  /*49980*/  STL.64 [R1+0x33e8], R14 ;  /* 0x0033e80e01007387 */ /* 0x010fe20000100a00 */
[----:B------:R0:W-:Y:S03]  /*49990*/  STL.64 [R1+0x33e0], R12 ;  /* 0x0033e00c01007387 */ /* 0x0001e60000100a00 */
[----:B0-----:R-:W3:Y:S04]  /*499a0*/  LDL.LU.64 R12, [R1+0x20] ;  /* 0x00002000010c7983 */ /* 0x001ee80000300a00 */
[----:B---3--:R0:W-:Y:S04]  /*499b0*/  STL.64 [R1+0x3410], R12 ;  /* 0x0034100c01007387 */ /* 0x0081e80000100a00 */
[----:B0-----:R-:W3:Y:S01]  /*499c0*/  LDL.LU R12, [R1+0x810] ;  /* 0x00081000010c7983 */ /* 0x001ee20000300800 */
[----:B------:R-:W3:Y:S02]  /*499d0*/  LDL.LU R13, [R1+0x814] ;  /* 0x00081400010d7983 */ /* 0x000ee40000300800 */
[----:B------:R-:W3:Y:S02]  /*499e0*/  LDL.LU R14, [R1+0x818] ;  /* 0x00081800010e7983 */ /* 0x000ee40000300800 */
[----:B------:R-:W3:Y:S01]  /*499f0*/  LDL.LU R15, [R1+0x81c] ;  /* 0x00081c00010f7983 */ /* 0x000ee20000300800 */
[----:B------:R-:W4:Y:S01]  /*49a00*/  LDL.LU.64 R16, [R1+0x10] ;  /* 0x0000100001107983 */ /* 0x000f220000300a00 */
[----:B------:R0:W-:Y:S02]  /*49a10*/  STL.64 [R1+0x1350], R24 ;  /* 0x0013501801007387 */ /* 0x0001e40000100a00 */
[----:B------:R1:W-:Y:S01]  /*49a20*/  STL.64 [R1+0x1358], R26 ;  /* 0x0013581a01007387 */ /* 0x0003e20000100a00 */
[----:B0-----:R-:W2:Y:S01]  /*49a30*/  LDL.LU.64 R24, [R1+0x3458] ;  /* 0x0034580001187983 */ /* 0x001ea20000300a00 */
[----:B-1----:R-:W-:-:S02]  /*49a40*/  IMAD.MOV.U32 R27, RZ, RZ, R8 ;  /* 0x000000ffff1b7224 */ /* 0x002fc400078e0008 */
[----:B------:R-:W-:Y:S02]  /*49a50*/  IMAD.MOV.U32 R26, RZ, RZ, R9 ;  /* 0x000000ffff1a7224 */ /* 0x000fe400078e0009 */
[----:B------:R-:W3:Y:S03]  /*49a60*/  LDL.LU.64 R8, [R1+0x3450] ;  /* 0x0034500001087983 */ /* 0x000ee60000300a00 */
[----:B------:R-:W-:Y:S01]  /*49a70*/  STL.64 [R1+0x33b0], R26 ;  /* 0x0033b01a01007387 */ /* 0x000fe20000100a00 */
[----:B--2---:R0:W-:Y:S04]  /*49a80*/  STL.64 [R1+0x33a8], R24 ;  /* 0x0033a81801007387 */ /* 0x0041e80000100a00 */
[----:B0-----:R-:W2:Y:S01]  /*49a90*/  LDL.LU R24, [R1+0x7d0] ;  /* 0x0007d00001187983 */ /* 0x001ea20000300800 */
[----:B------:R-:W2:Y:S02]  /*49aa0*/  LDL.LU R25, [R1+0x7d4] ;  /* 0x0007d40001197983 */ /* 0x000ea40000300800 */
[----:B------:R-:W2:Y:S02]  /*49ab0*/  LDL.LU R26, [R1+0x7d8] ;  /* 0x0007d800011a7983 */ /* 0x000ea40000300800 */
[----:B------:R-:W2:Y:S01]  /*49ac0*/  LDL.LU R27, [R1+0x7dc] ;  /* 0x0007dc00011b7983 */ /* 0x000ea20000300800 */
[----:B---3--:R-:W-:Y:S01]  /*49ad0*/  HMMA.16816.F32.BF16 R4, R20, R8, R4 ;  /* 0x000000081404723c */ /* 0x008fe20000041804 */
[----:B------:R-:W-:-:S02]  /*49ae0*/  IMAD.MOV.U32 R2, RZ, RZ, R8 ;  /* 0x000000ffff027224 */ /* 0x000fc400078e0008 */
[----:B------:R-:W-:Y:S01]  /*49af0*/  IMAD.MOV.U32 R28, RZ, RZ, R9 ;  /* 0x000000ffff1c7224 */ /* 0x000fe200078e0009 */
[----:B--2---:R-:W-:Y:S01]  /*49b00*/  STL.64 [R1+0x33d0], R26 ;  /* 0x0033d01a01007387 */ /* 0x004fe20000100a00 */
[----:B------:R0:W-:Y:S03]  /*49b10*/  STL.64 [R1+0x33c8], R24 ;  /* 0x0033c81801007387 */ /* 0x0001e60000100a00 */
[----:B0-----:R-:W2:Y:S01]  /*49b20*/  LDL.LU R24, [R1+0x7e0] ;  /* 0x0007e00001187983 */ /* 0x001ea20000300800 */
[----:B------:R-:W2:Y:S02]  /*49b30*/  LDL.LU R25, [R1+0x7e4] ;  /* 0x0007e40001197983 */ /* 0x000ea40000300800 */
[----:B------:R-:W2:Y:S02]  /*49b40*/  LDL.LU R26, [R1+0x7e8] ;  /* 0x0007e800011a7983 */ /* 0x000ea40000300800 */
[----:B------:R-:W2:Y:S10]  /*49b50*/  LDL.LU R27, [R1+0x7ec] ;  /* 0x0007ec00011b7983 */ /* 0x000eb40000300800 */
        /* <DEDUP_REMOVED lines=10> */
[----:B------:R-:W-:Y:S03]  /*49c00*/  STL.64 [R1+0x1338], R6 ;  /* 0x0013380601007387 */ /* 0x000fe60000100a00 */
[----:B0-----:R-:W3:Y:S01]  /*49c10*/  LDL.LU.64 R4, [R1+0x3430] ;  /* 0x0034300001047983 */ /* 0x001ee20000300a00 */
[----:B------:R-:W3:Y:S02]  /*49c20*/  LDL.LU.64 R10, [R1+0x3428] ;  /* 0x00342800010a7983 */ /* 0x000ee40000300a00 */
[----:B------:R-:W3:Y:S02]  /*49c30*/  LDL.LU.64 R8, [R1+0x3420] ;  /* 0x0034200001087983 */ /* 0x000ee40000300a00 */
[C---:B---3--:R-:W-:Y:S01]  /*49c40*/  HMMA.16816.F32.BF16 R8, R20.reuse, R4, R8 ;  /* 0x000000041408723c */ /* 0x048fe20000041808 */
[----:B------:R-:W-:Y:S11]  /*49c50*/  IMAD.MOV.U32 R29, RZ, RZ, R5 ;  /* 0x000000ffff1d7224 */ /* 0x000ff600078e0005 */
[----:B------:R-:W-:Y:S11]  /*49c60*/  @!UPT UIADD3 URZ, URZ, URZ, URZ ;  /* 0x0000003f3f3ff290 */ /* 0x000ff6000fffe03f */
[----:B------:R0:W-:Y:S01]  /*49c70*/  STL.64 [R1+0x12f0], R8 ;  /* 0x0012f00801007387 */ /* 0x0001e20000100a00 */
[----:B------:R1:W-:Y:S02]  /*49c80*/  STL.64 [R1+0x12f8], R10 ;  /* 0x0012f80a01007387 */ /* 0x0003e40000100a00 */
[----:B0-----:R-:W-:Y:S02]  /*49c90*/  IMAD.MOV.U32 R9, RZ, RZ, R4 ;  /* 0x000000ffff097224 */ /* 0x001fe400078e0004 */
[----:B------:R-:W3:Y:S02]  /*49ca0*/  LDL.LU.64 R4, [R1+0x3418] ;  /* 0x0034180001047983 */ /* 0x000ee40000300a00 */
[C---:B---3--:R-:W-:Y:S01]  /*49cb0*/  HMMA.16816.F32.BF16 R12, R20.reuse, R4, R12 ;  /* 0x00000004140c723c */ /* 0x048fe2000004180c */
        /* <DEDUP_REMOVED lines=13> */
[----:B0-----:R-:W3:Y:S01]  /*49d90*/  LDL.LU.64 R6, [R1+0x33f8] ;  /* 0x0033f80001067983 */ /* 0x001ee20000300a00 */
[----:B------:R-:W2:Y:S02]  /*49da0*/  LDL.LU R4, [R1+0x33f0] ;  /* 0x0033f00001047983 */ /* 0x000ea40000300800 */
[----:B------:R-:W-:Y:S02]  /*49db0*/  IMAD.MOV.U32 R5, RZ, RZ, R12 ;  /* 0x000000ffff057224 */ /* 0x000fe400078e000c */
[----:B------:R-:W4:Y:S01]  /*49dc0*/  LDL.LU.64 R14, [R1+0x33e8] ;  /* 0x0033e800010e7983 */ /* 0x000f220000300a00 */
[----:B------:R-:W4:Y:S02]  /*49dd0*/  LDL.LU.64 R12, [R1+0x33e0] ;  /* 0x0033e000010c7983 */ /* 0x000f240000300a00 */
[C---:B----4-:R-:W-:Y:S11]  /*49de0*/  HMMA.16816.F32.BF16 R12, R20.reuse, R16, R12 ;  /* 0x00000010140c723c */ /* 0x050ff6000004180c */
        /* <DEDUP_REMOVED lines=15> */
[----:B------:R-:W4:Y:S02]  /*49ee0*/  LDL.LU.64 R18, [R1+0x33c0] ;  /* 0x0033c00001127983 */ /* 0x000f240000300a00 */
        /* <DEDUP_REMOVED lines=11> */
[----:B------:R-:W-:Y:S01]  /*49fa0*/  IMAD.MOV.U32 R17, RZ, RZ, R13 ;  /* 0x000000ffff117224 */ /* 0x000fe200078e000d */
[----:B------:R-:W4:Y:S01]  /*49fb0*/  LDL.LU R12, [R1+0x33a4] ;  /* 0x0033a400010c7983 */ /* 0x000f220000300800 */
[----:B------:R-:W4:Y:S03]  /*49fc0*/  LDL.LU R13, [R1+0x33a0] ;  /* 0x0033a000010d7983 */ /* 0x000f260000300800 */
[----:B------:R0:W-:Y:S02]  /*49fd0*/  STL.64 [R1+0x3248], R16 ;  /* 0x0032481001007387 */ /* 0x0001e40000100a00 */
[----:B0-----:R-:W-:Y:S02]  /*49fe0*/  IMAD.MOV.U32 R16, RZ, RZ, R14 ;  /* 0x000000ffff107224 */ /* 0x001fe400078e000e */
[----:B------:R-:W-:Y:S01]  /*49ff0*/  IMAD.MOV.U32 R17, RZ, RZ, R15 ;  /* 0x000000ffff117224 */ /* 0x000fe200078e000f */
[----:B------:R-:W2:Y:S01]  /*4a000*/  LDL.LU R14, [R1+0x339c] ;  /* 0x00339c00010e7983 */ /* 0x000ea20000300800 */
[----:B------:R-:W2:Y:S03]  /*4a010*/  LDL.LU R15, [R1+0x3398] ;  /* 0x00339800010f7983 */ /* 0x000ea60000300800 */
[----:B------:R0:W-:Y:S04]  /*4a020*/  STL.64 [R1+0x3260], R16 ;  /* 0x0032601001007387 */ /* 0x0001e80000100a00 */
        /* <DEDUP_REMOVED lines=8> */
[----:B------:R-:W-:Y:S02]  /*4a0b0*/  STL.64 [R1+0xd88], R18 ;  /* 0x000d881201007387 */ /* 0x000fe40000100a00 */
[----:B0-----:R-:W-:Y:S02]  /*4a0c0*/  IMAD.MOV.U32 R16, RZ, RZ, R5 ;  /* 0x000000ffff107224 */ /* 0x001fe400078e0005 */
[----:B------:R-:W-:Y:S01]  /*4a0d0*/  IMAD.MOV.U32 R17, RZ, RZ, R10 ;  /* 0x000000ffff117224 */ /* 0x000fe200078e000a */
[----:B------:R-:W4:Y:S01]  /*4a0e0*/  LDL.LU R5, [R1+0x3394] ;  /* 0x0033940001057983 */ /* 0x000f220000300800 */
[----:B------:R-:W3:Y:S03]  /*4a0f0*/  LDL.LU R10, [R1+0x3390] ;  /* 0x00339000010a7983 */ /* 0x000ee60000300800 */
[----:B------:R-:W-:Y:S01]  /*4a100*/  STL.64 [R1+0x3278], R16 ;  /* 0x0032781001007387 */ /* 0x000fe20000100a00 */
[----:B--2---:R-:W-:Y:S02]  /*4a110*/  STL.64 [R1+0x3240], R14 ;  /* 0x0032400e01007387 */ /* 0x004fe40000100a00 */
[----:B------:R0:W-:Y:S02]  /*4a120*/  STL.64 [R1+0x3238], R12 ;  /* 0x0032380c01007387 */ /* 0x0001e40000100a00 */
        /* <DEDUP_REMOVED lines=60> */
[----:B---3--:R-:W-:-:S02]  /*4a4f0*/  IMAD.MOV.U32 R16, RZ, RZ, R7 ;  /* 0x000000ffff107224 */ /* 0x008fc400078e0007 */
[----:B------:R-:W-:-:S05]  /*4a500*/  IMAD.MOV.U32 R17, RZ, RZ, R6 ;  /* 0x000000ffff117224 */ /* 0x000fca00078e0006 */
[----:B------:R-:W-:Y:S04]  /*4a510*/  STL.64 [R1+0x3320], R16 ;  /* 0x0033201001007387 */ /* 0x000fe80000100a00 */
[----:B--2---:R-:W-:Y:S01]  /*4a520*/  STL.64 [R1+0x32d0], R14 ;  /* 0x0032d00e01007387 */ /* 0x004fe20000100a00 */
[----:B------:R0:W-:Y:S03]  /*4a530*/  STL.64 [R1+0x32c8], R12 ;  /* 0x0032c80c01007387 */ /* 0x0001e60000100a00 */
[----:B0-----:R-:W2:Y:S01]  /*4a540*/  LDL.LU R12, [R1+0x730] ;  /* 0x00073000010c7983 */ /* 0x001ea20000300800 */
[----:B------:R-:W2:Y:S02]  /*4a550*/  LDL.LU R13, [R1+0x734] ;  /* 0x00073400010d7983 */ /* 0x000ea40000300800 */
[----:B------:R-:W3:Y:S02]  /*4a560*/  LDL.LU R14, [R1+0x738] ;  /* 0x00073800010e7983 */ /* 0x000ee40000300800 */
[----:B------:R-:W3:Y:S01]  /*4a570*/  LDL.LU R15, [R1+0x73c] ;  /* 0x00073c00010f7983 */ /* 0x000ee20000300800 */
[----:B------:R-:W2:Y:S01]  /*4a580*/  LDL.LU R24, [R1+0x7a0] ;  /* 0x0007a00001187983 */ /* 0x000ea20000300800 */
[----:B------:R-:W2:Y:S02]  /*4a590*/  LDL.LU R25, [R1+0x7a4] ;  /* 0x0007a40001197983 */ /* 0x000ea40000300800 */
[----:B------:R-:W2:Y:S02]  /*4a5a0*/  LDL.LU R26, [R1+0x7a8] ;  /* 0x0007a800011a7983 */ /* 0x000ea40000300800 */
[----:B----4-:R-:W-:-:S02]  /*4a5b0*/  IMAD.MOV.U32 R16, RZ, RZ, R5 ;  /* 0x000000ffff107224 */ /* 0x010fc400078e0005 */
[----:B------:R-:W-:Y:S01]  /*4a5c0*/  IMAD.MOV.U32 R17, RZ, RZ, R4 ;  /* 0x000000ffff117224 */ /* 0x000fe200078e0004 */
[----:B------:R-:W4:Y:S01]  /*4a5d0*/  LDL.LU R27, [R1+0x7ac] ;  /* 0x0007ac00011b7983 */ /* 0x000f220000300800 */
[----:B------:R-:W4:Y:S02]  /*4a5e0*/  LDL.LU R4, [R1+0x7b0] ;  /* 0x0007b00001047983 */ /* 0x000f240000300800 */
[----:B------:R-:W4:Y:S02]  /*4a5f0*/  LDL.LU R5, [R1+0x7b4] ;  /* 0x0007b40001057983 */ /* 0x000f240000300800 */
[----:B------:R-:W4:Y:S01]  /*4a600*/  LDL.LU R6, [R1+0x7b8] ;  /* 0x0007b80001067983 */ /* 0x000f220000300800 */
[----:B------:R-:W4:Y:S01]  /*4a610*/  LDL.LU R7, [R1+0x7bc] ;  /* 0x0007bc0001077983 */ /* 0x000f220000300800 */
[----:B------:R-:W-:Y:S03]  /*4a620*/  STL.64 [R1+0x3338], R16 ;  /* 0x0033381001007387 */ /* 0x000fe60000100a00 */
        /* <DEDUP_REMOVED lines=35> */
[----:B------:R-:W-:-:S02]  /*4a860*/  IMAD.MOV.U32 R16, RZ, RZ, R11 ;  /* 0x000000ffff107224 */ /* 0x000fc400078e000b */
[----:B------:R-:W-:Y:S01]  /*4a870*/  IMAD.MOV.U32 R17, RZ, RZ, R10 ;  /* 0x000000ffff117224 */ /* 0x000fe200078e000a */
[----:B----4-:R-:W-:Y:S01]  /*4a880*/  HMMA.16816.F32.BF16 R20, R20, R4, R24 ;  /* 0x000000041414723c */ /* 0x010fe20000041818 */
[----:B------:R-:W2:Y:S01]  /*4a890*/  LDL.LU.64 R26, [R1+0x3358] ;  /* 0x00335800011a7983 */ /* 0x000ea20000300a00 */
[----:B------:R-:W2:Y:S11]  /*4a8a0*/  LDL.LU.64 R24, [R1+0x3350] ;  /* 0x0033500001187983 */ /* 0x000eb60000300a00 */
[----:B------:R-:W-:Y:S10]  /*4a8b0*/  @!UPT UIADD3 URZ, URZ, URZ, URZ ;  /* 0x0000003f3f3ff290 */ /* 0x000ff4000fffe03f */
        /* <DEDUP_REMOVED lines=9> */
[----:B------:R-:W3:Y:S01]  /*4a950*/  LDL.LU R5, [R1+0x674] ;  /* 0x0006740001057983 */ /* 0x000ee20000300800 */
        /* <DEDUP_REMOVED lines=76> */
[----:B0-----:R-:W2:Y:S01]  /*4ae20*/  LDL.LU.64 R16, [R1+0x3248] ;  /* 0x0032480001107983 */ /* 0x001ea20000300a00 */
[----:B------:R-:W-:Y:S02]  /*4ae30*/  IMAD.MOV.U32 R6, RZ, RZ, R28 ;  /* 0x000000ffff067224 */ /* 0x000fe400078e001c */
[----:B------:R-:W-:Y:S01]  /*4ae40*/  IMAD.MOV.U32 R7, RZ, RZ, R2 ;  /* 0x000000ffff077224 */ /* 0x000fe200078e0002 */
[C---:B--2---:R-:W-:Y:S01]  /*4ae50*/  HMMA.16816.F32.BF16 R16, R24.reuse, R16, R12 ;  /* 0x000000101810723c */ /* 0x044fe2000004180c */
[----:B------:R-:W2:Y:S01]  /*4ae60*/  LDL.LU.64 R14, [R1+0x3240] ;  /* 0x00324000010e7983 */ /* 0x000ea20000300a00 */
[----:B------:R-:W4:Y:S11]  /*4ae70*/  LDL.LU.64 R12, [R1+0x3238] ;  /* 0x00323800010c7983 */ /* 0x000f360000300a00 */
[----:B------:R-:W-:Y:S10]  /*4ae80*/  @!UPT UIADD3 URZ, URZ, URZ, URZ ;  /* 0x0000003f3f3ff290 */ /* 0x000ff4000fffe03f */
[----:B------:R0:W-:Y:S01]  /*4ae90*/  STL.64 [R1+0xc50], R16 ;  /* 0x000c501001007387 */ /* 0x0001e20000100a00 */
[----:B------:R-:W-:Y:S02]  /*4aea0*/  IMAD.MOV.U32 R28, RZ, RZ, R18 ;  /* 0x000000ffff1c7224 */ /* 0x000fe400078e0012 */
[----:B------:R-:W-:Y:S02]  /*4aeb0*/  IMAD.MOV.U32 R2, RZ, RZ, R19 ;  /* 0x000000ffff027224 */ /* 0x000fe400078e0013 */
[----:B------:R-:W2:Y:S04]  /*4aec0*/  LDL.LU.64 R18, [R1+0x3230] ;  /* 0x0032300001127983 */ /* 0x000ea80000300a00 */
[----:B0-----:R-:W3:Y:S01]  /*4aed0*/  LDL.LU.64 R16, [R1+0x3228] ;  /* 0x0032280001107983 */ /* 0x001ee20000300a00 */
[----:B------:R-:W-:Y:S02]  /*4aee0*/  STL [R1+0x20ec], R2 ;  /* 0x0020ec0201007387 */ /* 0x000fe40000100800 */
[----:B------:R-:W-:Y:S01]  /*4aef0*/  STL [R1+0x20e8], R28 ;  /* 0x0020e81c01007387 */ /* 0x000fe20000100800 */
[----:B--2---:R0:W-:Y:S04]  /*4af00*/  STL.64 [R1+0x31b0], R18 ;  /* 0x0031b01201007387 */ /* 0x0041e80000100a00 */
[----:B0-----:R-:W2:Y:S01]  /*4af10*/  LDL.64 R18, [R1+0x68] ;  /* 0x0000680001127983 */ /* 0x001ea20000100a00 */
[C---:B---3--:R-:W-:Y:S11]  /*4af20*/  HMMA.16816.F32.BF16 R4, R24.reuse, R16, R4 ;  /* 0x000000101804723c */ /* 0x048ff60000041804 */
[----:B------:R-:W-:Y:S11]  /*4af30*/  @!UPT UIADD3 URZ, URZ, URZ, URZ ;  /* 0x0000003f3f3ff290 */ /* 0x000ff6000fffe03f */
[----:B------:R-:W-:Y:S01]  /*4af40*/  @!UPT UIADD3 URZ, URZ, URZ, URZ ;  /* 0x0000003f3f3ff290 */ /* 0x000fe2000fffe03f */
[----:B------:R-:W-:Y:S01]  /*4af50*/  STL.64 [R1+0xc30], R4 ;  /* 0x000c300401007387 */ /* 0x000fe20000100a00 */
[----:B------:R4:W-:Y:S02]  /*4af60*/  STL.64 [R1+0xc38], R6 ;  /* 0x000c380601007387 */ /* 0x0009e40000100a00 */
[----:B----4-:R-:W-:Y:S01]  /*4af70*/  HMMA.16816.F32.BF16 R4, R24, R12, R20 ;  /* 0x0000000c1804723c */ /* 0x010fe20000041814 */
[----:B--2---:R0:W-:Y:S11]  /*4af80*/  STL.64 [R1+0x31b8], R18 ;  /* 0x0031b81201007387 */ /* 0x0041f60000100a00 */
[----:B------:R-:W-:Y:S11]  /*4af90*/  @!UPT UIADD3 URZ, URZ, URZ, URZ ;  /* 0x0000003f3f3ff290 */ /* 0x000ff6000fffe03f */
[----:B------:R1:W-:Y:S01]  /*4afa0*/  STL.64 [R1+0xc20], R4 ;  /* 0x000c200401007387 */ /* 0x0003e20000100a00 */
[----:B0-----:R-:W2:Y:S04]  /*4afb0*/  LDL R18, [R1+0x88] ;  /* 0x0000880001127983 */ /* 0x001ea80000100800 */
[----:B------:R-:W2:Y:S01]  /*4afc0*/  LDL R19, [R1+0x8c] ;  /* 0x00008c0001137983 */ /* 0x000ea20000100800 */
[----:B------:R-:W3:Y:S02]  /*4afd0*/  LDL.LU R20, [R1+0xe0] ;  /* 0x0000e00001147983 */ /* 0x000ee40000300800 */
[----:B------:R-:W3:Y:S02]  /*4afe0*/  LDL.LU R21, [R1+0xe4] ;  /* 0x0000e40001157983 */ /* 0x000ee40000300800 */
[----:B------:R-:W3:Y:S01]  /*4aff0*/  LDL.LU R22, [R1+0xe8] ;  /* 0x0000e80001167983 */ /* 0x000ee20000300800 */
[----:B------:R-:W3:Y:S01]  /*4b000*/  LDL.LU R23, [R1+0xec] ;  /* 0x0000ec0001177983 */ /* 0x000ee20000300800 */
[----:B-1----:R-:W4:Y:S02]  /*4b010*/  LDL.LU R4, [R1+0x630] ;  /* 0x0006300001047983 */ /* 0x002f240000300800 */
[----:B------:R-:W-:-:S02]  /*4b020*/  IMAD.MOV.U32 R2, RZ, RZ, R6 ;  /* 0x000000ffff027224 */ /* 0x000fc400078e0006 */
[----:B------:R-:W4:Y:S02]  /*4b030*/  LDL.LU R5, [R1+0x634] ;  /* 0x0006340001057983 */ /* 0x000f240000300800 */
[----:B------:R-:W-:Y:S01]  /*4b040*/  IMAD.MOV.U32 R28, RZ, RZ, R7 ;  /* 0x000000ffff1c7224 */ /* 0x000fe200078e0007 */
[----:B------:R-:W4:Y:S01]  /*4b050*/  LDL.LU R6, [R1+0x638] ;  /* 0x0006380001067983 */ /* 0x000f220000300800 */
[----:B------:R-:W4:Y:S03]  /*4b060*/  LDL.LU R7, [R1+0x63c] ;  /* 0x00063c0001077983 */ /* 0x000f260000300800 */
[----:B--2---:R-:W-:Y:S01]  /*4b070*/  STL.64 [R1+0x31d0], R18 ;  /* 0x0031d01201007387 */ /* 0x004fe20000100a00 */
[----:B------:R0:W-:Y:S02]  /*4b080*/  STL.64 [R1+0x3160], R14 ;  /* 0x0031600e01007387 */ /* 0x0001e40000100a00 */
[----:B------:R-:W2:Y:S02]  /*4b090*/  LDL.LU R12, [R1+0x5d0] ;  /* 0x0005d000010c7983 */ /* 0x000ea40000300800 */
[----:B------:R-:W2:Y:S02]  /*4b0a0*/  LDL.LU R13, [R1+0x5d4] ;  /* 0x0005d400010d7983 */ /* 0x000ea40000300800 */
[----:B0-----:R-:W-:-:S02]  /*4b0b0*/  IMAD.MOV.U32 R14, RZ, RZ, R3 ;  /* 0x000000ffff0e7224 */ /* 0x001fc400078e0003 */
[----:B------:R-:W-:Y:S01]  /*4b0c0*/  IMAD.MOV.U32 R15, RZ, RZ, R0 ;  /* 0x000000ffff0f7224 */ /* 0x000fe200078e0000 */
[----:B------:R-:W2:Y:S01]  /*4b0d0*/  LDL.LU R3, [R1+0x3224] ;  /* 0x0032240001037983 */ /* 0x000ea20000300800 */
[----:B------:R-:W2:Y:S02]  /*4b0e0*/  LDL.LU R0, [R1+0x3220] ;  /* 0x0032200001007983 */ /* 0x000ea40000300800 */
[----:B------:R-:W2:Y:S02]  /*4b0f0*/  LDL.64 R18, [R1+0x98] ;  /* 0x0000980001127983 */ /* 0x000ea40000100a00 */
[----:B--2---:R0:W-:Y:S04]  /*4b100*/  STL.64 [R1+0x31d8], R18 ;  /* 0x0031d81201007387 */ /* 0x0041e80000100a00 */
[----:B0-----:R-:W2:Y:S04]  /*4b110*/  LDL.64 R18, [R1+0xa8] ;  /* 0x0000a80001127983 */ /* 0x001ea80000100a00 */
[----:B--2---:R-:W-:Y:S01]  /*4b120*/  STL.64 [R1+0x31f0], R18 ;  /* 0x0031f01201007387 */ /* 0x004fe20000100a00 */
[----:B------:R-:W-:Y:S02]  /*4b130*/  STL.64 [R1+0x31c8], R14 ;  /* 0x0031c80e01007387 */ /* 0x000fe40000100a00 */
[----:B------:R0:W-:Y:S02]  /*4b140*/  STL.64 [R1+0x31c0], R12 ;  /* 0x0031c00c01007387 */ /* 0x0001e40000100a00 */
[----:B0-----:R-:W2:Y:S01]  /*4b150*/  LDL.LU R12, [R1+0x5f0] ;  /* 0x0005f000010c7983 */ /* 0x001ea20000300800 */
[----:B------:R-:W2:Y:S02]  /*4b160*/  LDL.LU R13, [R1+0x5f4] ;  /* 0x0005f400010d7983 */ /* 0x000ea40000300800 */
[----:B------:R-:W-:-:S02]  /*4b170*/  IMAD.MOV.U32 R14, RZ, RZ, R0 ;  /* 0x000000ffff0e7224 */ /* 0x000fc400078e0000 */
[----:B------:R-:W-:Y:S01]  /*4b180*/  IMAD.MOV.U32 R15, RZ, RZ, R3 ;  /* 0x000000ffff0f7224 */ /* 0x000fe200078e0003 */
[----:B------:R-:W3:Y:S01]  /*4b190*/  LDL.LU R0, [R1+0x321c] ;  /* 0x00321c0001007983 */ /* 0x000ee20000300800 */
[----:B------:R-:W3:Y:S02]  /*4b1a0*/  LDL.LU R3, [R1+0x3218] ;  /* 0x0032180001037983 */ /* 0x000ee40000300800 */
[----:B------:R-:W3:Y:S02]  /*4b1b0*/  LDL R18, [R1+0xb8] ;  /* 0x0000b80001127983 */ /* 0x000ee40000100800 */
[----:B------:R-:W3:Y:S01]  /*4b1c0*/  LDL R19, [R1+0xbc] ;  /* 0x0000bc0001137983 */ /* 0x000ee20000100800 */
[----:B------:R-:W-:Y:S04]  /*4b1d0*/  STL.64 [R1+0x31e8], R14 ;  /* 0x0031e80e01007387 */ /* 0x000fe80000100a00 */
[----:B--2---:R0:W-:Y:S04]  /*4b1e0*/  STL.64 [R1+0x31e0], R12 ;  /* 0x0031e00c01007387 */ /* 0x0041e80000100a00 */
[----:B0-----:R-:W2:Y:S01]  /*4b1f0*/  LDL.LU R12, [R1+0x610] ;  /* 0x00061000010c7983 */ /* 0x001ea20000300800 */
[----:B------:R-:W2:Y:S02]  /*4b200*/  LDL.LU R13, [R1+0x614] ;  /* 0x00061400010d7983 */ /* 0x000ea40000300800 */
[----:B------:R-:W2:Y:S02]  /*4b210*/  LDL.LU R14, [R1+0x618] ;  /* 0x00061800010e7983 */ /* 0x000ea40000300800 */
[----:B------:R-:W2:Y:S01]  /*4b220*/  LDL.LU R15, [R1+0x61c] ;  /* 0x00061c00010f7983 */ /* 0x000ea20000300800 */
[----:B----4-:R-:W-:Y:S01]  /*4b230*/  HMMA.16816.F32.BF16 R8, R24, R8, R4 ;  /* 0x000000081808723c */ /* 0x010fe20000041804 */
[----:B--2---:R-:W-:Y:S01]  /*4b240*/  STL.64 [R1+0x3200], R14 ;  /* 0x0032000e01007387 */ /* 0x004fe20000100a00 */
[----:B------:R0:W-:Y:S03]  /*4b250*/  STL.64 [R1+0x31f8], R12 ;  /* 0x0031f80c01007387 */ /* 0x0001e60000100a00 */
[----:B0-----:R-:W2:Y:S01]  /*4b260*/  LDL.LU R12, [R1+0x620] ;  /* 0x00062000010c7983 */ /* 0x001ea20000300800 */
[----:B------:R-:W2:Y:S02]  /*4b270*/  LDL.LU R13, [R1+0x624] ;  /* 0x00062400010d7983 */ /* 0x000ea40000300800 */
[----:B------:R-:W-:Y:S02]  /*4b280*/  STL [R1+0x2134], R28 ;  /* 0x0021341c01007387 */ /* 0x000fe40000100800 */
[----:B------:R-:W-:Y:S01]  /*4b290*/  STL [R1+0x2130], R2 ;  /* 0x0021300201007387 */ /* 0x000fe20000100800 */
[----:B------:R-:W4:Y:S01]  /*4b2a0*/  LDL.LU.64 R6, [R1+0x3210] ;  /* 0x0032100001067983 */ /* 0x000f220000300a00 */
[----:B------:R-:W2:Y:S11]  /*4b2b0*/  LDL.LU.64 R4, [R1+0x3208] ;  /* 0x0032080001047983 */ /* 0x000eb60000300a00 */
[----:B------:R0:W-:Y:S02]  /*4b2c0*/  STL.64 [R1+0xc10], R8 ;  /* 0x000c100801007387 */ /* 0x0001e40000100a00 */
[----:B---3--:R-:W-:-:S02]  /*4b2d0*/  IMAD.MOV.U32 R14, RZ, RZ, R3 ;  /* 0x000000ffff0e7224 */ /* 0x008fc400078e0003 */
[----:B------:R-:W-:Y:S01]  /*4b2e0*/  IMAD.MOV.U32 R15, RZ, RZ, R0 ;  /* 0x000000ffff0f7224 */ /* 0x000fe200078e0000 */
[----:B------:R-:W-:Y:S01]  /*4b2f0*/  STL.64 [R1+0xc18], R10 ;  /* 0x000c180a01007387 */ /* 0x000fe20000100a00 */
[----:B--2---:R-:W-:Y:S03]  /*4b300*/  HMMA.16816.F32.BF16 R20, R24, R4, R20 ;  /* 0x000000041814723c */ /* 0x004fe60000041814 */
[----:B------:R-:W1:Y:S11]  /*4b310*/  LDSM.16.MT88.4 R24, [R29+0xc080] ;  /* 0x00c080001d18783b */ /* 0x000e760000004200 */
[----:B------:R-:W-:Y:S09]  /*4b320*/  @!UPT UIADD3 URZ, URZ, URZ, URZ ;  /* 0x0000003f3f3ff290 */ /* 0x000ff2000fffe03f */
[----:B------:R-:W-:Y:S01]  /*4b330*/  STL [R1+0xbe0], R20 ;  /* 0x000be01401007387 */ /* 0x000fe20000100800 */
[----:B------:R-:W-:Y:S02]  /*4b340*/  IMAD.MOV.U32 R0, RZ, RZ, R21 ;  /* 0x000000ffff007224 */ /* 0x000fe400078e0015 */
[----:B0-----:R-:W-:Y:S02]  /*4b350*/  IMAD.MOV.U32 R8, RZ, RZ, R22 ;  /* 0x000000ffff087224 */ /* 0x001fe400078e0016 */
[----:B------:R-:W-:Y:S02]  /*4b360*/  IMAD.MOV.U32 R3, RZ, RZ, R23 ;  /* 0x000000ffff037224 */ /* 0x000fe400078e0017 */
[----:B------:R-:W0:Y:S04]  /*4b370*/  LDSM.16.MT88.4 R20, [R29+0xc000] ;  /* 0x00c000001d14783b */ /* 0x000e280000004200 */
[----:B----4-:R2:W-:Y:S01]  /*4b380*/  STL.64 [R1+0x30e0], R6 ;  /* 0x0030e00601007387 */ /* 0x0105e20000100a00 */
[----:B------:R-:W3:Y:S02]  /*4b390*/  LDL.LU R4, [R1+0x600] ;  /* 0x0006000001047983 */ /* 0x000ee40000300800 */
[----:B------:R-:W3:Y:S01]  /*4b3a0*/  LDL.LU R5, [R1+0x604] ;  /* 0x0006040001057983 */ /* 0x000ee20000300800 */
[----:B--2---:R-:W3:Y:S01]  /*4b3b0*/  LDL.LU R6, [R1+0x608] ;  /* 0x0006080001067983 */ /* 0x004ee20000300800 */
[----:B------:R-:W3:Y:S02]  /*4b3c0*/  LDL.LU R7, [R1+0x60c] ;  /* 0x00060c0001077983 */ /* 0x000ee40000300800 */
[----:B------:R-:W-:Y:S02]  /*4b3d0*/  STL [R1+0x23c8], R8 ;  /* 0x0023c80801007387 */ /* 0x000fe40000100800 */
[----:B------:R-:W2:Y:S01]  /*4b3e0*/  LDL.64 R10, [R1+0x78] ;  /* 0x00007800010a7983 */ /* 0x000ea20000100a00 */
[----:B------:R-:W-:Y:S01]  /*4b3f0*/  STL [R1+0x213c], R3 ;  /* 0x00213c0301007387 */ /* 0x000fe20000100800 */
[----:B------:R-:W-:Y:S02]  /*4b400*/  STL [R1+0x2138], R0 ;  /* 0x0021380001007387 */ /* 0x000fe40000100800 */
[----:B-1----:R-:W-:Y:S02]  /*4b410*/  STL.64 [R1+0x30d8], R26 ;  /* 0x0030d81a01007387 */ /* 0x002fe40000100a00 */
[----:B------:R1:W-:Y:S02]  /*4b420*/  STL.64 [R1+0x30d0], R24 ;  /* 0x0030d01801007387 */ /* 0x0003e40000100a00 */
[----:B-1----:R-:W2:Y:S01]  /*4b430*/  LDL.LU R24, [R1+0x5e0] ;  /* 0x0005e00001187983 */ /* 0x002ea20000300800 */
[----:B------:R-:W2:Y:S02]  /*4b440*/  LDL.LU R25, [R1+0x5e4] ;  /* 0x0005e40001197983 */ /* 0x000ea40000300800 */
[----:B------:R-:W2:Y:S02]  /*4b450*/  LDL.LU R26, [R1+0x5e8] ;  /* 0x0005e800011a7983 */ /* 0x000ea40000300800 */
[----:B------:R-:W2:Y:S01]  /*4b460*/  LDL.LU R27, [R1+0x5ec] ;  /* 0x0005ec00011b7983 */ /* 0x000ea20000300800 */
[C---:B0-----:R-:W-:Y:S01]  /*4b470*/  HMMA.16816.F32.BF16 R16, R20.reuse, R18, R12 ;  /* 0x000000121410723c */ /* 0x041fe2000004180c */
[----:B------:R-:W4:Y:S01]  /*4b480*/  LDL.LU.64 R14, [R1+0x3200] ;  /* 0x00320000010e7983 */ /* 0x000f220000300a00 */
[----:B------:R-:W4:Y:S11]  /*4b490*/  LDL.LU.64 R12, [R1+0x31f8] ;  /* 0x0031f800010c7983 */ /* 0x000f360000300a00 */
[----:B------:R-:W-:Y:S10]  /*4b4a0*/  @!UPT UIADD3 URZ, URZ, URZ, URZ ;  /* 0x0000003f3f3ff290 */ /* 0x000ff4000fffe03f */
[----:B------:R-:W-:Y:S01]  /*4b4b0*/  STL.64 [R1+0x1610], R16 ;  /* 0x0016101001007387 */ /* 0x000fe20000100a00 */
[----:B------:R0:W-:Y:S03]  /*4b4c0*/  STL.64 [R1+0x1618], R18 ;  /* 0x0016181201007387 */ /* 0x0001e60000100a00 */
[----:B0-----:R-:W4:Y:S02]  /*4b4d0*/  LDL.LU.64 R18, [R1+0x31f0] ;  /* 0x0031f00001127983 */ /* 0x001f240000300a00 */
        /* <DEDUP_REMOVED lines=8> */
[----:B------:R-:W3:Y:S02]  /*4b560*/  LDL.LU.64 R18, [R1+0x31d8] ;  /* 0x0031d80001127983 */ /* 0x000ee40000300a00 */
[C---:B---3--:R-:W-:Y:S01]  /*4b570*/  HMMA.16816.F32.BF16 R4, R20.reuse, R18, R4 ;  /* 0x000000121404723c */ /* 0x048fe20000041804 */
[----:B------:R-:W-:Y:S11]  /*4b580*/  IMAD.MOV.U32 R3, RZ, RZ, R19 ;  /* 0x000000ffff037224 */ /* 0x000ff600078e0013 */
[----:B------:R-:W-:Y:S11]  /*4b590*/  @!UPT UIADD3 URZ, URZ, URZ, URZ ;  /* 0x0000003f3f3ff290 */ /* 0x000ff6000fffe03f */
[----:B------:R0:W-:Y:S01]  /*4b5a0*/  STL.64 [R1+0x15f0], R4 ;  /* 0x0015f00401007387 */ /* 0x0001e20000100a00 */
[----:B------:R-:W-:Y:S02]  /*4b5b0*/  STL.64 [R1+0x15f8], R6 ;  /* 0x0015f80601007387 */ /* 0x000fe40000100a00 */
[----:B0-----:R-:W-:Y:S02]  /*4b5c0*/  IMAD.MOV.U32 R4, RZ, RZ, R18 ;  /* 0x000000ffff047224 */ /* 0x001fe400078e0012 */
[----:B------:R-:W4:Y:S02]  /*4b5d0*/  LDL.LU.64 R18, [R1+0x31d0] ;  /* 0x0031d00001127983 */ /* 0x000f240000300a00 */
[C---:B----4-:R-:W-:Y:S02]  /*4b5e0*/  HMMA.16816.F32.BF16 R16, R20.reuse, R18, R12 ;  /* 0x000000121410723c */ /* 0x050fe4000004180c */
[----:B------:R-:W3:Y:S01]  /*4b5f0*/  LDL.LU.64 R14, [R1+0x31c8] ;  /* 0x0031c800010e7983 */ /* 0x000ee20000300a00 */
[----:B------:R-:W3:Y:S11]  /*4b600*/  LDL.LU.64 R12, [R1+0x31c0] ;  /* 0x0031c000010c7983 */ /* 0x000ef60000300a00 */
[----:B------:R-:W-:Y:S09]  /*4b610*/  @!UPT UIADD3 URZ, URZ, URZ, URZ ;  /* 0x0000003f3f3ff290 */ /* 0x000ff2000fffe03f */
[----:B------:R-:W-:Y:S01]  /*4b620*/  STL.64 [R1+0x15e0], R16 ;  /* 0x0015e01001007387 */ /* 0x000fe20000100a00 */
[----:B------:R0:W-:Y:S03]  /*4b630*/  STL.64 [R1+0x15e8], R18 ;  /* 0x0015e81201007387 */ /* 0x0001e60000100a00 */
[----:B0-----:R-:W3:Y:S01]  /*4b640*/  LDL.LU.64 R18, [R1+0x31b8] ;  /* 0x0031b80001127983 */ /* 0x001ee20000300a00 */
[C---:B--2---:R-:W-:Y:S11]  /*4b650*/  HMMA.16816.F32.BF16 R24, R20.reuse, R10, R24 ;  /* 0x0000000a1418723c */ /* 0x044ff60000041818 */
[----:B------:R-:W-:Y:S11]  /*4b660*/  @!UPT UIADD3 URZ, URZ, URZ, URZ ;  /* 0x0000003f3f3ff290 */ /* 0x000ff6000fffe03f */
[----:B------:R-:W-:Y:S01]  /*4b670*/  @!UPT UIADD3 URZ, URZ, URZ, URZ ;  /* 0x0000003f3f3ff290 */ /* 0x000fe2000fffe03f */
[----:B------:R-:W-:Y:S01]  /*4b680*/  STL.64 [R1+0xbb0], R24 ;  /* 0x000bb01801007387 */ /* 0x000fe20000100a00 */
[----:B------:R-:W-:Y:S01]  /*4b690*/  STL.64 [R1+0xbb8], R26 ;  /* 0x000bb81a01007387 */ /* 0x000fe20000100a00 */
[----:B---3--:R-:W-:Y:S01]  /*4b6a0*/  HMMA.16816.F32.BF16 R12, R20, R18, R12 ;  /* 0x00000012140c723c */ /* 0x008fe2000004180c */
[----:B------:R-:W-:Y:S11]  /*4b6b0*/  IMAD.MOV.U32 R8, RZ, RZ, R18 ;  /* 0x000000ffff087224 */ /* 0x000ff600078e0012 */
[----:B------:R-:W-:Y:S11]  /*4b6c0*/  @!UPT UIADD3 URZ, URZ, URZ, URZ ;  /* 0x0000003f3f3ff290 */ /* 0x000ff6000fffe03f */
[----:B------:R0:W-:Y:S01]  /*4b6d0*/  STL.64 [R1+0xba0], R12 ;  /* 0x000ba00c01007387 */ /* 0x0001e20000100a00 */
[----:B------:R1:W-:Y:S02]  /*4b6e0*/  STL.64 [R1+0xba8], R14 ;  /* 0x000ba80e01007387 */ /* 0x0003e40000100a00 */
[----:B------:R-:W-:Y:S01]  /*4b6f0*/  STL [R1+0x31a8], R8 ;  /* 0x0031a80801007387 */ /* 0x000fe20000100800 */
[----:B0-----:R-:W2:Y:S01]  /*4b700*/  LDL.LU R12, [R1+0x580] ;  /* 0x00058000010c7983 */ /* 0x001ea20000300800 */
[----:B------:R-:W2:Y:S02]  /*4b710*/  LDL.LU R13, [R1+0x584] ;  /* 0x00058400010d7983 */ /* 0x000ea40000300800 */
[----:B-1----:R-:W3:Y:S02]  /*4b720*/  LDL.LU R14, [R1+0x588] ;  /* 0x00058800010e7983 */ /* 0x002ee40000300800 */
[----:B------:R-:W3:Y:S01]  /*4b730*/  LDL.LU R15, [R1+0x58c] ;  /* 0x00058c00010f7983 */ /* 0x000ee20000300800 */
[----:B------:R-:W4:Y:S01]  /*4b740*/  LDL.LU R16, [R1+0x5c0] ;  /* 0x0005c00001107983 */ /* 0x000f220000300800 */
[----:B------:R-:W4:Y:S02]  /*4b750*/  LDL.LU R17, [R1+0x5c4] ;  /* 0x0005c40001117983 */ /* 0x000f240000300800 */
[----:B------:R-:W-:-:S02]  /*4b760*/  IMAD.MOV.U32 R7, RZ, RZ, R19 ;  /* 0x000000ffff077224 */ /* 0x000fc400078e0013 */
[----:B------:R-:W4:Y:S02]  /*4b770*/  LDL.LU R18, [R1+0x5c8] ;  /* 0x0005c80001127983 */ /* 0x000f240000300800 */
[----:B------:R-:W-:Y:S02]  /*4b780*/  IMAD.MOV.U32 R6, RZ, RZ, R10 ;  /* 0x000000ffff067224 */ /* 0x000fe400078e000a */
[----:B------:R-:W-:Y:S01]  /*4b790*/  IMAD.MOV.U32 R5, RZ, RZ, R11 ;  /* 0x000000ffff057224 */ /* 0x000fe200078e000b */
[----:B------:R-:W4:Y:S01]  /*4b7a0*/  LDL.LU R19, [R1+0x5cc] ;  /* 0x0005cc0001137983 */ /* 0x000f220000300800 */
[----:B------:R-:W4:Y:S03]  /*4b7b0*/  LDL.64 R10, [R1+0x58] ;  /* 0x00005800010a7983 */ /* 0x000f260000100a00 */
[----:B---3--:R0:W-:Y:S01]  /*4b7c0*/  STL.64 [R1+0x3170], R14 ;  /* 0x0031700e01007387 */ /* 0x0081e20000100a00 */
[----:B--2---:R-:W-:Y:S03]  /*4b7d0*/  STL.64 [R1+0x3168], R12 ;  /* 0x0031680c01007387 */ /* 0x004fe60000100a00 */
[----:B0-----:R-:W2:Y:S04]  /*4b7e0*/  LDL.64 R14, [R1+0x28] ;  /* 0x00002800010e7983 */ /* 0x001ea80000100a00 */
[----:B--2---:R0:W-:Y:S04]  /*4b7f0*/  STL.64 [R1+0x3180], R14 ;  /* 0x0031800e01007387 */ /* 0x0041e80000100a00 */
[----:B0-----:R-:W2:Y:S04]  /*4b800*/  LDL.64 R14, [R1+0x38] ;  /* 0x00003800010e7983 */ /* 0x001ea80000100a00 */
[----:B--2---:R-:W-:Y:S01]  /*4b810*/  STL.64 [R1+0x3198], R14 ;  /* 0x0031980e01007387 */ /* 0x004fe20000100a00 */
[----:B------:R-:W-:Y:S02]  /*4b820*/  STL.64 [R1+0x3120], R6 ;  /* 0x0031200601007387 */ /* 0x000fe40000100a00 */
[----:B------:R0:W-:Y:S02]  /*4b830*/  STL.64 [R1+0x3118], R4 ;  /* 0x0031180401007387 */ /* 0x0001e40000100a00 */
[----:B0-----:R-:W2:Y:S01]  /*4b840*/  LDL.LU R4, [R1+0x550] ;  /* 0x0005500001047983 */ /* 0x001ea20000300800 */
[----:B------:R-:W2:Y:S02]  /*4b850*/  LDL.LU R5, [R1+0x554] ;  /* 0x0005540001057983 */ /* 0x000ea40000300800 */
[----:B------:R-:W3:Y:S02]  /*4b860*/  LDL.LU R6, [R1+0x558] ;  /* 0x0005580001067983 */ /* 0x000ee40000300800 */
[----:B------:R-:W3:Y:S01]  /*4b870*/  LDL.LU R7, [R1+0x55c] ;  /* 0x00055c0001077983 */ /* 0x000ee20000300800 */
[----:B------:R-:W2:Y:S01]  /*4b880*/  LDL.LU R24, [R1+0x5b0] ;  /* 0x0005b00001187983 */ /* 0x000ea20000300800 */
[----:B------:R-:W4:Y:S02]  /*4b890*/  LDL.LU R25, [R1+0x5b4] ;  /* 0x0005b40001197983 */ /* 0x000f240000300800 */
[----:B------:R-:W4:Y:S02]  /*4b8a0*/  LDL.LU R26, [R1+0x5b8] ;  /* 0x0005b800011a7983 */ /* 0x000f240000300800 */
[----:B------:R-:W4:Y:S01]  /*4b8b0*/  LDL.LU R27, [R1+0x5bc] ;  /* 0x0005bc00011b7983 */ /* 0x000f220000300800 */
[----:B------:R-:W4:Y:S04]  /*4b8c0*/  LDL.64 R14, [R1+0x48] ;  /* 0x00004800010e7983 */ /* 0x000f280000100a00 */
[----:B---3--:R-:W-:Y:S01]  /*4b8d0*/  STL.64 [R1+0x3138], R6 ;  /* 0x0031380601007387 */ /* 0x008fe20000100a00 */
[----:B--2---:R0:W-:Y:S03]  /*4b8e0*/  STL.64 [R1+0x3130], R4 ;  /* 0x0031300401007387 */ /* 0x0041e60000100a00 */
[----:B0-----:R-:W2:Y:S01]  /*4b8f0*/  LDL.LU R4, [R1+0x560] ;  /* 0x0005600001047983 */ /* 0x001ea20000300800 */
[----:B------:R-:W2:Y:S02]  /*4b900*/  LDL.LU R5, [R1+0x564] ;  /* 0x0005640001057983 */ /* 0x000ea40000300800 */
[----:B------:R-:W3:Y:S02]  /*4b910*/  LDL.LU R6, [R1+0x568] ;  /* 0x0005680001067983 */ /* 0x000ee40000300800 */
[----:B------:R-:W3:Y:S02]  /*4b920*/  LDL.LU R7, [R1+0x56c] ;  /* 0x00056c0001077983 */ /* 0x000ee40000300800 */
[----:B---3--:R0:W-:Y:S01]  /*4b930*/  STL.64 [R1+0x3148], R6 ;  /* 0x0031480601007387 */ /* 0x0081e20000100a00 */
[----:B--2---:R-:W-:Y:S03]  /*4b940*/  STL.64 [R1+0x3140], R4 ;  /* 0x0031400401007387 */ /* 0x004fe60000100a00 */
[----:B0-----:R-:W2:Y:S04]  /*4b950*/  LDL.64 R6, [R1+0x8] ;  /* 0x0000080001067983 */ /* 0x001ea80000100a00 */
[----:B--2---:R0:W-:Y:S04]  /*4b960*/  STL.64 [R1+0x3158], R6 ;  /* 0x0031580601007387 */ /* 0x0041e80000100a00 */
[----:B0-----:R-:W2:Y:S01]  /*4b970*/  LDL.64 R6, [R1+0x18] ;  /* 0x0000180001067983 */ /* 0x001ea20000100a00 */
[C---:B----4-:R-:W-:Y:S03]  /*4b980*/  HMMA.16816.F32.BF16 R16, R20.reuse, R10, R16 ;  /* 0x0000000a1410723c */ /* 0x050fe60000041810 */
[----:B--2---:R0:W-:Y:S01]  /*4b990*/  STL.64 [R1+0x3178], R6 ;  /* 0x0031780601007387 */ /* 0x0041e20000100a00 */
[----:B------:R-:W2:Y:S02]  /*4b9a0*/  LDL.LU R4, [R1+0x590] ;  /* 0x0005900001047983 */ /* 0x000ea40000300800 */
[----:B------:R-:W2:Y:S01]  /*4b9b0*/  LDL.LU R5, [R1+0x594] ;  /* 0x0005940001057983 */ /* 0x000ea20000300800 */
[----:B0-----:R-:W3:Y:S01]  /*4b9c0*/  LDL.LU R6, [R1+0x598] ;  /* 0x0005980001067983 */ /* 0x001ee20000300800 */
[----:B------:R-:W3:Y:S01]  /*4b9d0*/  LDL.LU R7, [R1+0x59c] ;  /* 0x00059c0001077983 */ /* 0x000ee20000300800 */
[----:B------:R-:W-:Y:S02]  /*4b9e0*/  HMMA.16816.F32.BF16 R24, R20, R14, R24 ;  /* 0x0000000e1418723c */ /* 0x000fe40000041818 */
[----:B---3--:R-:W-:Y:S01]  /*4b9f0*/  STL.64 [R1+0x3190], R6 ;  /* 0x0031900601007387 */ /* 0x008fe20000100a00 */
[----:B--2---:R0:W-:Y:S03]  /*4ba00*/  STL.64 [R1+0x3188], R4 ;  /* 0x0031880401007387 */ /* 0x0041e60000100a00 */
[----:B0-----:R-:W2:Y:S01]  /*4ba10*/  LDL.LU R4, [R1+0x5a0] ;  /* 0x0005a00001047983 */ /* 0x001ea20000300800 */
[----:B------:R-:W2:Y:S02]  /*4ba20*/  LDL.LU R5, [R1+0x5a4] ;  /* 0x0005a40001057983 */ /* 0x000ea40000300800 */
[----:B------:R-:W2:Y:S02]  /*4ba30*/  LDL.LU R6, [R1+0x5a8] ;  /* 0x0005a80001067983 */ /* 0x000ea40000300800 */
[----:B------:R-:W2:Y:S03]  /*4ba40*/  LDL.LU R7, [R1+0x5ac] ;  /* 0x0005ac0001077983 */ /* 0x000ea60000300800 */
[----:B------:R-:W-:Y:S01]  /*4ba50*/  STL.64 [R1+0xb90], R16 ;  /* 0x000b901001007387 */ /* 0x000fe20000100a00 */
[----:B------:R0:W-:Y:S03]  /*4ba60*/  STL.64 [R1+0xb98], R18 ;  /* 0x000b981201007387 */ /* 0x0001e60000100a00 */
[----:B0-----:R-:W3:Y:S01]  /*4ba70*/  LDL.LU.64 R18, [R1+0x31b0] ;  /* 0x0031b00001127983 */ /* 0x001ee20000300a00 */
[----:B------:R-:W4:Y:S02]  /*4ba80*/  LDL.LU R8, [R1+0x31a8] ;  /* 0x0031a80001087983 */ /* 0x000f240000300800 */
[----:B------:R-:W-:-:S02]  /*4ba90*/  IMAD.MOV.U32 R9, RZ, RZ, R11 ;  /* 0x000000ffff097224 */ /* 0x000fc400078e000b */
[----:B------:R-:W-:Y:S02]  /*4baa0*/  IMAD.MOV.U32 R16, RZ, RZ, R10 ;  /* 0x000000ffff107224 */ /* 0x000fe400078e000a */
[----:B------:R-:W-:Y:S01]  /*4bab0*/  IMAD.MOV.U32 R17, RZ, RZ, R15 ;  /* 0x000000ffff117224 */ /* 0x000fe200078e000f */
[----:B----4-:R0:W-:Y:S01]  /*4bac0*/  STL.64 [R1+0x3150], R8 ;  /* 0x0031500801007387 */ /* 0x0101e20000100a00 */
[----:B---3--:R-:W-:Y:S02]  /*4bad0*/  IMAD.MOV.U32 R10, RZ, RZ, R18 ;  /* 0x000000ffff0a7224 */ /* 0x008fe400078e0012 */
[----:B------:R-:W-:Y:S01]  /*4bae0*/  IMAD.MOV.U32 R11, RZ, RZ, R19 ;  /* 0x000000ffff0b7224 */ /* 0x000fe200078e0013 */
[----:B0-----:R-:W3:Y:S01]  /*4baf0*/  LDL.LU R8, [R1+0x570] ;  /* 0x0005700001087983 */ /* 0x001ee20000300800 */
[----:B------:R-:W3:Y:S02]  /*4bb00*/  LDL.LU R9, [R1+0x574] ;  /* 0x0005740001097983 */ /* 0x000ee40000300800 */
[----:B------:R-:W4:Y:S02]  /*4bb10*/  LDL.LU R18, [R1+0x31a4] ;  /* 0x0031a40001127983 */ /* 0x000f240000300800 */
[----:B------:R-:W4:Y:S01]  /*4bb20*/  LDL.LU R19, [R1+0x31a0] ;  /* 0x0031a00001137983 */ /* 0x000f220000300800 */
[----:B------:R0:W-:Y:S01]  /*4bb30*/  STL.64 [R1+0xb80], R24 ;  /* 0x000b801801007387 */ /* 0x0001e20000100a00 */
[----:B------:R1:W-:Y:S02]  /*4bb40*/  STL.64 [R1+0xb88], R26 ;  /* 0x000b881a01007387 */ /* 0x0003e40000100a00 */
[----:B0-----:R-:W-:-:S02]  /*4bb50*/  IMAD.MOV.U32 R24, RZ, RZ, R14 ;  /* 0x000000ffff187224 */ /* 0x001fc400078e000e */
        /* <DEDUP_REMOVED lines=32> */
[----:B------:R1:W-:Y:S03]  /*4bd60*/  STL.64 [R1+0xb28], R10 ;  /* 0x000b280a01007387 */ /* 0x0003e60000100a00 */
[----:B0-----:R-:W3:Y:S01]  /*4bd70*/  LDL.LU.64 R8, [R1+0x3150] ;  /* 0x0031500001087983 */ /* 0x001ee20000300a00 */
[----:B-1----:R-:W-:Y:S02]  /*4bd80*/  IMAD.MOV.U32 R10, RZ, RZ, R6 ;  /* 0x000000ffff0a7224 */ /* 0x002fe400078e0006 */
[----:B------:R-:W-:Y:S02]  /*4bd90*/  IMAD.MOV.U32 R11, RZ, RZ, R7 ;  /* 0x000000ffff0b7224 */ /* 0x000fe400078e0007 */
[----:B------:R-:W4:Y:S01]  /*4bda0*/  LDL.LU.64 R6, [R1+0x3148] ;  /* 0x0031480001067983 */ /* 0x000f220000300a00 */
[----:B------:R-:W4:Y:S02]  /*4bdb0*/  LDL.LU.64 R4, [R1+0x3140] ;  /* 0x0031400001047983 */ /* 0x000f240000300a00 */
[----:B----4-:R-:W-:Y:S11]  /*4bdc0*/  HMMA.16816.F32.BF16 R4, R20, R18, R4 ;  /* 0x000000121404723c */ /* 0x010ff60000041804 */
[----:B------:R-:W-:Y:S11]  /*4bdd0*/  @!UPT UIADD3 URZ, URZ, URZ, URZ ;  /* 0x0000003f3f3ff290 */ /* 0x000ff6000fffe03f */
[----:B------:R-:W-:Y:S01]  /*4bde0*/  @!UPT UIADD3 URZ, URZ, URZ, URZ ;  /* 0x0000003f3f3ff290 */ /* 0x000fe2000fffe03f */
[----:B------:R-:W-:Y:S01]  /*4bdf0*/  STL.64 [R1+0xb00], R4 ;  /* 0x000b000401007387 */ /* 0x000fe20000100a00 */
[----:B------:R0:W-:Y:S03]  /*4be00*/  STL.64 [R1+0xb08], R6 ;  /* 0x000b080601007387 */ /* 0x0001e60000100a00 */
[----:B0-----:R-:W2:Y:S01]  /*4be10*/  LDL.LU.64 R6, [R1+0x3138] ;  /* 0x0031380001067983 */ /* 0x001ea20000300a00 */
[----:B------:R-:W2:Y:S02]  /*4be20*/  LDL.LU.64 R4, [R1+0x3130] ;  /* 0x0031300001047983 */ /* 0x000ea40000300a00 */
        /* <DEDUP_REMOVED lines=8> */
[----:B--2---:R-:W-:Y:S11]  /*4beb0*/  HMMA.16816.F32.BF16 R4, R20, R14, R4 ;  /* 0x0000000e1404723c */ /* 0x004ff60000041804 */
[----:B------:R-:W-:Y:S11]  /*4bec0*/  @!UPT UIADD3 URZ, URZ, URZ, URZ ;  /* 0x0000003f3f3ff290 */ /* 0x000ff6000fffe03f */
[----:B------:R-:W-:Y:S01]  /*4bed0*/  @!UPT UIADD3 URZ, URZ, URZ, URZ ;  /* 0x0000003f3f3ff290 */ /* 0x000fe2000fffe03f */
[----:B------:R-:W-:Y:S01]  /*4bee0*/  STL.64 [R1+0xae0], R4 ;  /* 0x000ae00401007387 */ /* 0x000fe20000100a00 */
[----:B------:R0:W-:Y:S03]  /*4bef0*/  STL.64 [R1+0xae8], R6 ;  /* 0x000ae80601007387 */ /* 0x0001e60000100a00 */
[----:B0-----:R-:W2:Y:S01]  /*4bf00*/  LDL.LU.64 R6, [R1+0x3120] ;  /* 0x0031200001067983 */ /* 0x001ea20000300a00 */
[----:B------:R-:W2:Y:S02]  /*4bf10*/  LDL.LU.64 R4, [R1+0x3118] ;  /* 0x0031180001047983 */ /* 0x000ea40000300a00 */
[----:B------:R0:W-:Y:S02]  /*4bf20*/  STL.64 [R1+0x2ff0], R18 ;  /* 0x002ff01201007387 */ /* 0x0001e40000100a00 */
[----:B------:R3:W-:Y:S01]  /*4bf30*/  STL.64 [R1+0x2fb8], R14 ;  /* 0x002fb80e01007387 */ /* 0x0007e20000100a00 */
[----:B------:R-:W2:Y:S01]  /*4bf40*/  LDL.LU R12, [R1+0x280] ;  /* 0x00028000010c7983 */ /* 0x000ea20000300800 */
[----:B------:R-:W2:Y:S02]  /*4bf50*/  LDL.LU R13, [R1+0x284] ;  /* 0x00028400010d7983 */ /* 0x000ea40000300800 */
[----:B0-----:R-:W-:-:S02]  /*4bf60*/  IMAD.MOV.U32 R18, RZ, RZ, R28 ;  /* 0x000000ffff127224 */ /* 0x001fc400078e001c */
[----:B------:R-:W-:Y:S02]  /*4bf70*/  IMAD.MOV.U32 R19, RZ, RZ, R27 ;  /* 0x000000ffff137224 */ /* 0x000fe400078e001b */
[----:B---3--:R-:W-:Y:S02]  /*4bf80*/  IMAD.MOV.U32 R14, RZ, RZ, R11 ;  /* 0x000000ffff0e7224 */ /* 0x008fe400078e000b */
[----:B----4-:R-:W-:Y:S01]  /*4bf90*/  IMAD.MOV.U32 R15, RZ, RZ, R10 ;  /* 0x000000ffff0f7224 */ /* 0x010fe200078e000a */
        /* <DEDUP_REMOVED lines=42> */
[----:B------:R0:W-:Y:S02]  /*4c240*/  STL.64 [R1+0x3068], R18 ;  /* 0x0030681201007387 */ /* 0x0001e40000100a00 */
[----:B0-----:R-:W-:-:S02]  /*4c250*/  IMAD.MOV.U32 R18, RZ, RZ, R6 ;  /* 0x000000ffff127224 */ /* 0x001fc400078e0006 */
[----:B------:R-:W-:-:S05]  /*4c260*/  IMAD.MOV.U32 R19, RZ, RZ, R5 ;  /* 0x000000ffff137224 */ /* 0x000fca00078e0005 */
[----:B------:R-:W-:Y:S01]  /*4c270*/  STL.64 [R1+0x3080], R18 ;  /* 0x0030801201007387 */ /* 0x000fe20000100a00 */
[----:B------:R-:W-:Y:S03]  /*4c280*/  STL.64 [R1+0x3030], R14 ;  /* 0x0030300e01007387 */ /* 0x000fe60000100a00 */
[----:B--2---:R0:W-:Y:S04]  /*4c290*/  STL.64 [R1+0x3028], R12 ;  /* 0x0030280c01007387 */ /* 0x0041e80000100a00 */
[----:B0-----:R-:W2:Y:S01]  /*4c2a0*/  LDL.LU R12, [R1+0x2d0] ;  /* 0x0002d000010c7983 */ /* 0x001ea20000300800 */
[----:B------:R-:W2:Y:S02]  /*4c2b0*/  LDL.LU R13, [R1+0x2d4] ;  /* 0x0002d400010d7983 */ /* 0x000ea40000300800 */
[----:B------:R-:W2:Y:S02]  /*4c2c0*/  LDL.LU R14, [R1+0x2d8] ;  /* 0x0002d800010e7983 */ /* 0x000ea40000300800 */
[----:B------:R-:W2:Y:S01]  /*4c2d0*/  LDL.LU R15, [R1+0x2dc] ;  /* 0x0002dc00010f7983 */ /* 0x000ea20000300800 */
[----:B------:R-:W2:Y:S04]  /*4c2e0*/  LDL.64 R18, [R1+0x88] ;  /* 0x0000880001127983 */ /* 0x000ea80000100a00 */
[----:B--2---:R0:W-:Y:S02]  /*4c2f0*/  STL.64 [R1+0x3088], R18 ;  /* 0x0030881201007387 */ /* 0x0041e40000100a00 */
[----:B0-----:R-:W-:-:S02]  /*4c300*/  IMAD.MOV.U32 R18, RZ, RZ, R4 ;  /* 0x000000ffff127224 */ /* 0x001fc400078e0004 */
[----:B------:R-:W-:-:S05]  /*4c310*/  IMAD.MOV.U32 R19, RZ, RZ, R3 ;  /* 0x000000ffff137224 */ /* 0x000fca00078e0003 */
[----:B------:R-:W-:Y:S01]  /*4c320*/  STL.64 [R1+0x30a0], R18 ;  /* 0x0030a01201007387 */ /* 0x000fe20000100a00 */
[----:B------:R-:W-:Y:S02]  /*4c330*/  STL.64 [R1+0x3048], R14 ;  /* 0x0030480e01007387 */ /* 0x000fe40000100a00 */
[----:B------:R0:W-:Y:S02]  /*4c340*/  STL.64 [R1+0x3040], R12 ;  /* 0x0030400c01007387 */ /* 0x0001e40000100a00 */
[----:B0-----:R-:W2:Y:S01]  /*4c350*/  LDL.LU R12, [R1+0x2e0] ;  /* 0x0002e000010c7983 */ /* 0x001ea20000300800 */
[----:B------:R-:W2:Y:S02]  /*4c360*/  LDL.LU R13, [R1+0x2e4] ;  /* 0x0002e400010d7983 */ /* 0x000ea40000300800 */
[----:B----4-:R-:W-:Y:S02]  /*4c370*/  IMAD.MOV.U32 R14, RZ, RZ, R10 ;  /* 0x000000ffff0e7224 */ /* 0x010fe400078e000a */
[----:B---3--:R-:W-:Y:S01]  /*4c380*/  IMAD.MOV.U32 R15, RZ, RZ, R11 ;  /* 0x000000ffff0f7224 */ /* 0x008fe200078e000b */
[----:B------:R-:W3:Y:S01]  /*4c390*/  LDL.LU R10, [R1+0x30fc] ;  /* 0x0030fc00010a7983 */ /* 0x000ee20000300800 */
[----:B------:R-:W4:Y:S02]  /*4c3a0*/  LDL.LU R11, [R1+0x30f8] ;  /* 0x0030f800010b7983 */ /* 0x000f240000300800 */
[----:B------:R-:W3:Y:S02]  /*4c3b0*/  LDL.LU R24, [R1+0x350] ;  /* 0x0003500001187983 */ /* 0x000ee40000300800 */
[----:B------:R-:W3:Y:S01]  /*4c3c0*/  LDL.LU R25, [R1+0x354] ;  /* 0x0003540001197983 */ /* 0x000ee20000300800 */
[----:B------:R-:W3:Y:S01]  /*4c3d0*/  LDL.LU R26, [R1+0x358] ;  /* 0x00035800011a7983 */ /* 0x000ee20000300800 */
[----:B------:R-:W-:-:S02]  /*4c3e0*/  IMAD.MOV.U32 R18, RZ, RZ, R2 ;  /* 0x000000ffff127224 */ /* 0x000fc400078e0002 */
[----:B------:R-:W-:Y:S02]  /*4c3f0*/  IMAD.MOV.U32 R19, RZ, RZ, R0 ;  /* 0x000000ffff137224 */ /* 0x000fe400078e0000 */
[----:B------:R-:W3:Y:S01]  /*4c400*/  LDL.LU R27, [R1+0x35c] ;  /* 0x00035c00011b7983 */ /* 0x000ee20000300800 */
[----:B------:R-:W3:Y:S01]  /*4c410*/  LDL.LU R4, [R1+0x540] ;  /* 0x0005400001047983 */ /* 0x000ee20000300800 */
[----:B------:R-:W3:Y:S02]  /*4c420*/  LDL.LU R5, [R1+0x544] ;  /* 0x0005440001057983 */ /* 0x000ee40000300800 */
[----:B------:R-:W3:Y:S02]  /*4c430*/  LDL.LU R6, [R1+0x548] ;  /* 0x0005480001067983 */ /* 0x000ee40000300800 */
[----:B------:R-:W3:Y:S01]  /*4c440*/  LDL.LU R7, [R1+0x54c] ;  /* 0x00054c0001077983 */ /* 0x000ee20000300800 */
[----:B------:R0:W-:Y:S04]  /*4c450*/  STL.64 [R1+0x30b8], R18 ;  /* 0x0030b81201007387 */ /* 0x0001e80000100a00 */
[----:B0-----:R-:W3:Y:S01]  /*4c460*/  LDL.64 R18, [R1+0xb8] ;  /* 0x0000b80001127983 */ /* 0x001ee20000100a00 */
[----:B------:R-:W-:Y:S03]  /*4c470*/  STL.64 [R1+0x3060], R14 ;  /* 0x0030600e01007387 */ /* 0x000fe60000100a00 */
[----:B--2---:R0:W-:Y:S04]  /*4c480*/  STL.64 [R1+0x3058], R12 ;  /* 0x0030580c01007387 */ /* 0x0041e80000100a00 */
[----:B0-----:R-:W2:Y:S01]  /*4c490*/  LDL.LU R12, [R1+0x2f0] ;  /* 0x0002f000010c7983 */ /* 0x001ea20000300800 */
[----:B------:R-:W2:Y:S02]  /*4c4a0*/  LDL.LU R13, [R1+0x2f4] ;  /* 0x0002f400010d7983 */ /* 0x000ea40000300800 */
[----:B------:R-:W2:Y:S02]  /*4c4b0*/  LDL.LU R14, [R1+0x2f8] ;  /* 0x0002f800010e7983 */ /* 0x000ea40000300800 */
[----:B------:R-:W2:Y:S02]  /*4c4c0*/  LDL.LU R15, [R1+0x2fc] ;  /* 0x0002fc00010f7983 */ /* 0x000ea40000300800 */
[----:B--2---:R-:W-:Y:S01]  /*4c4d0*/  STL.64 [R1+0x3078], R14 ;  /* 0x0030780e01007387 */ /* 0x004fe20000100a00 */
        /* <DEDUP_REMOVED lines=31> */
[----:B0-----:R-:W3:Y:S02]  /*4c6d0*/  LDL.LU.64 R6, [R1+0x30e0] ;  /* 0x0030e00001067983 */ /* 0x001ee40000300a00 */
[----:B---3--:R-:W-:Y:S02]  /*4c6e0*/  HMMA.16816.F32.BF16 R20, R20, R6, R24 ;  /* 0x000000061414723c */ /* 0x008fe40000041818 */
[----:B------:R-:W2:Y:S01]  /*4c6f0*/  LDL.LU.64 R26, [R1+0x30d8] ;  /* 0x0030d800011a7983 */ /* 0x000ea20000300a00 */
[----:B------:R-:W2:Y:S02]  /*4c700*/  LDL.LU.64 R24, [R1+0x30d0] ;  /* 0x0030d00001187983 */ /* 0x000ea40000300a00 */
[----:B------:R-:W-:-:S02]  /*4c710*/  IMAD.MOV.U32 R2, RZ, RZ, R18 ;  /* 0x000000ffff027224 */ /* 0x000fc400078e0012 */
[----:B------:R-:W-:Y:S11]  /*4c720*/  IMAD.MOV.U32 R0, RZ, RZ, R19 ;  /* 0x000000ffff007224 */ /* 0x000ff600078e0013 */
[----:B------:R-:W-:Y:S05]  /*4c730*/  @!UPT UIADD3 URZ, URZ, URZ, URZ ;  /* 0x0000003f3f3ff290 */ /* 0x000fea000fffe03f */
[----:B------:R0:W-:Y:S01]  /*4c740*/  STL.64 [R1+0xaa0], R20 ;  /* 0x000aa01401007387 */ /* 0x0001e20000100a00 */
[----:B------:R1:W-:Y:S03]  /*4c750*/  STL.64 [R1+0xaa8], R22 ;  /* 0x000aa81601007387 */ /* 0x0003e60000100a00 */
[----:B0-----:R-:W3:Y:S01]  /*4c760*/  LDL.LU R20, [R1+0x270] ;  /* 0x0002700001147983 */ /* 0x001ee20000300800 */
[----:B------:R-:W3:Y:S02]  /*4c770*/  LDL.LU R21, [R1+0x274] ;  /* 0x0002740001157983 */ /* 0x000ee40000300800 */
[----:B-1----:R-:W3:Y:S02]  /*4c780*/  LDL.LU R22, [R1+0x278] ;  /* 0x0002780001167983 */ /* 0x002ee40000300800 */
[----:B------:R-:W3:Y:S01]  /*4c790*/  LDL.LU R23, [R1+0x27c] ;  /* 0x00027c0001177983 */ /* 0x000ee20000300800 */
[----:B------:R0:W-:Y:S01]  /*4c7a0*/  STL.64 [R1+0x2fb0], R6 ;  /* 0x002fb00601007387 */ /* 0x0001e20000100a00 */
[----:B------:R-:W4:Y:S02]  /*4c7b0*/  LDL.LU R4, [R1+0x310] ;  /* 0x0003100001047983 */ /* 0x000f240000300800 */
[----:B------:R-:W4:Y:S01]  /*4c7c0*/  LDL.LU R5, [R1+0x314] ;  /* 0x0003140001057983 */ /* 0x000f220000300800 */
[----:B0-----:R-:W4:Y:S01]  /*4c7d0*/  LDL.LU R6, [R1+0x318] ;  /* 0x0003180001067983 */ /* 0x001f220000300800 */
[----:B------:R-:W4:Y:S01]  /*4c7e0*/  LDL.LU R7, [R1+0x31c] ;  /* 0x00031c0001077983 */ /* 0x000f220000300800 */
        /* <DEDUP_REMOVED lines=8> */
[----:B--2---:R-:W-:Y:S01]  /*4c870*/  HMMA.16816.F32.BF16 R16, R24, R18, R12 ;  /* 0x000000121810723c */ /* 0x004fe2000004180c */
[----:B------:R-:W2:Y:S01]  /*4c880*/  LDL.LU.64 R14, [R1+0x30b0] ;  /* 0x0030b000010e7983 */ /* 0x000ea20000300a00 */
[----:B------:R-:W2:Y:S11]  /*4c890*/  LDL.LU.64 R12, [R1+0x30a8] ;  /* 0x0030a800010c7983 */ /* 0x000eb60000300a00 */
[----:B------:R-:W-:Y:S10]  /*4c8a0*/  @!UPT UIADD3 URZ, URZ, URZ, URZ ;  /* 0x0000003f3f3ff290 */ /* 0x000ff4000fffe03f */
[----:B------:R-:W-:Y:S01]  /*4c8b0*/  STL.64 [R1+0xb30], R16 ;  /* 0x000b301001007387 */ /* 0x000fe20000100a00 */
[----:B------:R0:W-:Y:S03]  /*4c8c0*/  STL.64 [R1+0xb38], R18 ;  /* 0x000b381201007387 */ /* 0x0001e60000100a00 */
[----:B0-----:R-:W2:Y:S01]  /*4c8d0*/  LDL.LU.64 R18, [R1+0x30a0] ;  /* 0x0030a00001127983 */ /* 0x001ea20000300a00 */
[----:B------:R-:W-:-:S05]  /*4c8e0*/  IMAD.MOV.U32 R9, RZ, RZ, R16 ;  /* 0x000000ffff097224 */ /* 0x000fca00078e0010 */
[----:B------:R-:W-:Y:S01]  /*4c8f0*/  STL [R1+0x1efc], R9 ;  /* 0x001efc0901007387 */ /* 0x000fe20000100800 */
[C---:B--2---:R-:W-:Y:S03]  /*4c900*/  HMMA.16816.F32.BF16 R16, R24.reuse, R18, R12 ;  /* 0x000000121810723c */ /* 0x044fe6000004180c */
[----:B------:R-:W2:Y:S01]  /*4c910*/  LDL.LU.64 R14, [R1+0x3098] ;  /* 0x00309800010e7983 */ /* 0x000ea20000300a00 */
[----:B------:R-:W2:Y:S11]  /*4c920*/  LDL.LU.64 R12, [R1+0x3090] ;  /* 0x00309000010c7983 */ /* 0x000eb60000300a00 */
[----:B------:R-:W-:Y:S08]  /*4c930*/  @!UPT UIADD3 URZ, URZ, URZ, URZ ;  /* 0x0000003f3f3ff290 */ /* 0x000ff0000fffe03f */
[----:B------:R-:W-:Y:S01]  /*4c940*/  STL.64 [R1+0xb10], R16 ;  /* 0x000b101001007387 */ /* 0x000fe20000100a00 */
[----:B------:R0:W-:Y:S03]  /*4c950*/  STL.64 [R1+0xb18], R18 ;  /* 0x000b181201007387 */ /* 0x0001e60000100a00 */
[----:B0-----:R-:W4:Y:S02]  /*4c960*/  LDL.LU.64 R18, [R1+0x3088] ;  /* 0x0030880001127983 */ /* 0x001f240000300a00 */
[C---:B----4-:R-:W-:Y:S01]  /*4c970*/  HMMA.16816.F32.BF16 R4, R24.reuse, R18, R4 ;  /* 0x000000121804723c */ /* 0x050fe20000041804 */
[----:B------:R-:W-:Y:S11]  /*4c980*/  IMAD.MOV.U32 R3, RZ, RZ, R19 ;  /* 0x000000ffff037224 */ /* 0x000ff600078e0013 */
[----:B------:R-:W-:Y:S11]  /*4c990*/  @!UPT UIADD3 URZ, URZ, URZ, URZ ;  /* 0x0000003f3f3ff290 */ /* 0x000ff6000fffe03f */
[----:B------:R0:W-:Y:S01]  /*4c9a0*/  STL.64 [R1+0xaf0], R4 ;  /* 0x000af00401007387 */ /* 0x0001e20000100a00 */
[----:B------:R-:W-:Y:S02]  /*4c9b0*/  STL.64 [R1+0xaf8], R6 ;  /* 0x000af80601007387 */ /* 0x000fe40000100a00 */
[----:B0-----:R-:W-:Y:S02]  /*4c9c0*/  IMAD.MOV.U32 R4, RZ, RZ, R18 ;  /* 0x000000ffff047224 */ /* 0x001fe400078e0012 */
[----:B------:R-:W2:Y:S02]  /*4c9d0*/  LDL.LU.64 R18, [R1+0x3080] ;  /* 0x0030800001127983 */ /* 0x000ea40000300a00 */
        /* <DEDUP_REMOVED lines=56> */
[----:B--2---:R-:W-:Y:S11]  /*4cd60*/  HMMA.16816.F32.BF16 R12, R24, R18, R12 ;  /* 0x00000012180c723c */ /* 0x004ff6000004180c */
[----:B------:R-:W-:Y:S11]  /*4cd70*/  @!UPT UIADD3 URZ, URZ, URZ, URZ ;  /* 0x0000003f3f3ff290 */ /* 0x000ff6000fffe03f */
[----:B------:R-:W-:Y:S01]  /*4cd80*/  @!UPT UIADD3 URZ, URZ, URZ, URZ ;  /* 0x0000003f3f3ff290 */ /* 0x000fe2000fffe03f */
[----:B------:R-:W-:Y:S01]  /*4cd90*/  STL.64 [R1+0x9f0], R12 ;  /* 0x0009f00c01007387 */ /* 0x000fe20000100a00 */
[----:B------:R0:W-:Y:S03]  /*4cda0*/  STL.64 [R1+0x9f8], R14 ;  /* 0x0009f80e01007387 */ /* 0x0001e60000100a00 */
[----:B0-----:R-:W3:Y:S01]  /*4cdb0*/  LDL.LU.64 R14, [R1+0x2fb8] ;  /* 0x002fb800010e7983 */ /* 0x001ee20000300a00 */
[----:B------:R0:W-:Y:S03]  /*4cdc0*/  STL.64 [R1+0x2f58], R18 ;  /* 0x002f581201007387 */ /* 0x0001e60000100a00 */
[----:B0-----:R-:W2:Y:S04]  /*4cdd0*/  LDL.64 R18, [R1+0x68] ;  /* 0x0000680001127983 */ /* 0x001ea80000100a00 */
[----:B--2---:R0:W-:Y:S02]  /*4cde0*/  STL.64 [R1+0x2f60], R18 ;  /* 0x002f601201007387 */ /* 0x0041e40000100a00 */
[----:B0-----:R-:W-:-:S02]  /*4cdf0*/  IMAD.MOV.U32 R18, RZ, RZ, R4 ;  /* 0x000000ffff127224 */ /* 0x001fc400078e0004 */
[----:B------:R-:W-:-:S05]  /*4ce00*/  IMAD.MOV.U32 R19, RZ, RZ, R3 ;  /* 0x000000ffff137224 */ /* 0x000fca00078e0003 */
[----:B------:R0:W-:Y:S04]  /*4ce10*/  STL.64 [R1+0x2f78], R18 ;  /* 0x002f781201007387 */ /* 0x0001e80000100a00 */
[----:B0-----:R-:W2:Y:S04]  /*4ce20*/  LDL.64 R18, [R1+0x98] ;  /* 0x0000980001127983 */ /* 0x001ea80000100a00 */
[----:B--2---:R3:W-:Y:S01]  /*4ce30*/  STL.64 [R1+0x2f80], R18 ;  /* 0x002f801201007387 */ /* 0x0047e20000100a00 */
[----:B------:R-:W2:Y:S01]  /*4ce40*/  LDL.LU R4, [R1+0x260] ;  /* 0x0002600001047983 */ /* 0x000ea20000300800 */
[C---:B---3--:R-:W-:Y:S11]  /*4ce50*/  HMMA.16816.F32.BF16 R16, R24.reuse, R14, R20 ;  /* 0x0000000e1810723c */ /* 0x048ff60000041814 */
[----:B------:R-:W-:Y:S11]  /*4ce60*/  @!UPT UIADD3 URZ, URZ, URZ, URZ ;  /* 0x0000003f3f3ff290 */ /* 0x000ff6000fffe03f */
[----:B------:R-:W-:Y:S01]  /*4ce70*/  @!UPT UIADD3 URZ, URZ, URZ, URZ ;  /* 0x0000003f3f3ff290 */ /* 0x000fe2000fffe03f */
[----:B------:R-:W-:Y:S01]  /*4ce80*/  STL.64 [R1+0x9d0], R16 ;  /* 0x0009d01001007387 */ /* 0x000fe20000100a00 */
[----:B------:R0:W-:Y:S02]  /*4ce90*/  STL.64 [R1+0x9d8], R18 ;  /* 0x0009d81201007387 */ /* 0x0001e40000100a00 */
[----:B------:R-:W2:Y:S02]  /*4cea0*/  LDL.LU R5, [R1+0x264] ;  /* 0x0002640001057983 */ /* 0x000ea40000300800 */
[----:B------:R-:W2:Y:S01]  /*4ceb0*/  LDL.LU R6, [R1+0x268] ;  /* 0x0002680001067983 */ /* 0x000ea20000300800 */
[----:B------:R-:W2:Y:S01]  /*4cec0*/  LDL.LU R7, [R1+0x26c] ;  /* 0x00026c0001077983 */ /* 0x000ea20000300800 */
[----:B------:R-:W3:Y:S02]  /*4ced0*/  LDL.LU R20, [R1+0xd0] ;  /* 0x0000d00001147983 */ /* 0x000ee40000300800 */
[----:B------:R-:W3:Y:S02]  /*4cee0*/  LDL.LU R21, [R1+0xd4] ;  /* 0x0000d40001157983 */ /* 0x000ee40000300800 */
[----:B------:R-:W3:Y:S01]  /*4cef0*/  LDL.LU R22, [R1+0xd8] ;  /* 0x0000d80001167983 */ /* 0x000ee20000300800 */
[----:B------:R-:W3:Y:S04]  /*4cf00*/  LDL.LU R23, [R1+0xdc] ;  /* 0x0000dc0001177983 */ /* 0x000ee80000300800 */
[----:B0-----:R-:W4:Y:S04]  /*4cf10*/  LDL.64 R18, [R1+0xa8] ;  /* 0x0000a80001127983 */ /* 0x001f280000100a00 */
[----:B----4-:R-:W-:Y:S01]  /*4cf20*/  STL.64 [R1+0x2f98], R18 ;  /* 0x002f981201007387 */ /* 0x010fe20000100a00 */
[----:B------:R0:W-:Y:S02]  /*4cf30*/  STL.64 [R1+0x2ef8], R14 ;  /* 0x002ef80e01007387 */ /* 0x0001e40000100a00 */
[----:B------:R-:W4:Y:S02]  /*4cf40*/  LDL.LU R12, [R1+0x4e0] ;  /* 0x0004e000010c7983 */ /* 0x000f240000300800 */
[----:B------:R-:W4:Y:S01]  /*4cf50*/  LDL.LU R13, [R1+0x4e4] ;  /* 0x0004e400010d7983 */ /* 0x000f220000300800 */
[----:B0-----:R-:W2:Y:S01]  /*4cf60*/  LDL.LU R14, [R1+0x4e8] ;  /* 0x0004e800010e7983 */ /* 0x001ea20000300800 */
[----:B------:R-:W2:Y:S03]  /*4cf70*/  LDL.LU R15, [R1+0x4ec] ;  /* 0x0004ec00010f7983 */ /* 0x000ea60000300800 */
[----:B--2---:R-:W-:Y:S01]  /*4cf80*/  STL.64 [R1+0x2f70], R14 ;  /* 0x002f700e01007387 */ /* 0x004fe20000100a00 */
[----:B----4-:R0:W-:Y:S03]  /*4cf90*/  STL.64 [R1+0x2f68], R12 ;  /* 0x002f680c01007387 */ /* 0x0101e60000100a00 */
[----:B0-----:R-:W2:Y:S01]  /*4cfa0*/  LDL.LU R12, [R1+0x500] ;  /* 0x00050000010c7983 */ /* 0x001ea20000300800 */
[----:B------:R-:W2:Y:S02]  /*4cfb0*/  LDL.LU R13, [R1+0x504] ;  /* 0x00050400010d7983 */ /* 0x000ea40000300800 */
[----:B------:R-:W4:Y:S02]  /*4cfc0*/  LDL.LU R14, [R1+0x508] ;  /* 0x00050800010e7983 */ /* 0x000f240000300800 */
[----:B------:R-:W4:Y:S01]  /*4cfd0*/  LDL.LU R15, [R1+0x50c] ;  /* 0x00050c00010f7983 */ /* 0x000f220000300800 */
[----:B------:R-:W-:Y:S01]  /*4cfe0*/  HMMA.16816.F32.BF16 R4, R24, R10, R4 ;  /* 0x0000000a1804723c */ /* 0x000fe20000041804 */
        /* <DEDUP_REMOVED lines=15> */
[----:B------:R-:W-:Y:S02]  /*4d0e0*/  STL [R1+0x2ec4], R10 ;  /* 0x002ec40a01007387 */ /* 0x000fe40000100800 */
[----:B------:R0:W-:Y:S02]  /*4d0f0*/  STL [R1+0x2ec0], R11 ;  /* 0x002ec00b01007387 */ /* 0x0001e40000100800 */
[----:B0-----:R-:W4:Y:S01]  /*4d100*/  LDL.64 R10, [R1+0x78] ;  /* 0x00007800010a7983 */ /* 0x001f220000100a00 */
[----:B------:R-:W-:-:S02]  /*4d110*/  IMAD.MOV.U32 R18, RZ, RZ, R2 ;  /* 0x000000ffff127224 */ /* 0x000fc400078e0002 */
[----:B------:R-:W-:Y:S01]  /*4d120*/  IMAD.MOV.U32 R19, RZ, RZ, R0 ;  /* 0x000000ffff137224 */ /* 0x000fe200078e0000 */
[----:B---3--:R-:W-:Y:S01]  /*4d130*/  HMMA.16816.F32.BF16 R20, R24, R6, R20 ;  /* 0x000000061814723c */ /* 0x008fe20000041814 */
[----:B------:R0:W-:Y:S01]  /*4d140*/  STL.64 [R1+0x2eb8], R6 ;  /* 0x002eb80601007387 */ /* 0x0001e20000100a00 */
[----:B------:R-:W3:Y:S03]  /*4d150*/  LDL.LU R4, [R1+0x510] ;  /* 0x0005100001047983 */ /* 0x000ee60000300800 */
[----:B------:R-:W1:Y:S11]  /*4d160*/  LDSM.16.MT88.4 R24, [R29+0xc180] ;  /* 0x00c180001d18783b */ /* 0x000e760000004200 */
[----:B------:R-:W-:Y:S07]  /*4d170*/  @!UPT UIADD3 URZ, URZ, URZ, URZ ;  /* 0x0000003f3f3ff290 */ /* 0x000fee000fffe03f */
[----:B------:R-:W-:Y:S01]  /*4d180*/  STL.64 [R1+0x990], R20 ;  /* 0x0009901401007387 */ /* 0x000fe20000100a00 */
[----:B------:R-:W-:Y:S02]  /*4d190*/  STL.64 [R1+0x998], R22 ;  /* 0x0009981601007387 */ /* 0x000fe40000100a00 */
[----:B------:R-:W2:Y:S04]  /*4d1a0*/  LDSM.16.MT88.4 R20, [R29+0xc100] ;  /* 0x00c100001d14783b */ /* 0x000ea80000004200 */
[----:B------:R-:W3:Y:S01]  /*4d1b0*/  LDL.LU R5, [R1+0x514] ;  /* 0x0005140001057983 */ /* 0x000ee20000300800 */
[----:B0-----:R-:W3:Y:S01]  /*4d1c0*/  LDL.LU R6, [R1+0x518] ;  /* 0x0005180001067983 */ /* 0x001ee20000300800 */
[----:B------:R-:W3:Y:S03]  /*4d1d0*/  LDL.LU R7, [R1+0x51c] ;  /* 0x00051c0001077983 */ /* 0x000ee60000300800 */
[----:B-1----:R-:W-:Y:S01]  /*4d1e0*/  STL.64 [R1+0x2eb0], R26 ;  /* 0x002eb01a01007387 */ /* 0x002fe20000100a00 */
[----:B------:R0:W-:Y:S03]  /*4d1f0*/  STL.64 [R1+0x2ea8], R24 ;  /* 0x002ea81801007387 */ /* 0x0001e60000100a00 */
[----:B0-----:R-:W4:Y:S01]  /*4d200*/  LDL.LU R24, [R1+0x4f0] ;  /* 0x0004f00001187983 */ /* 0x001f220000300800 */
[----:B------:R-:W4:Y:S02]  /*4d210*/  LDL.LU R25, [R1+0x4f4] ;  /* 0x0004f40001197983 */ /* 0x000f240000300800 */
[----:B------:R-:W4:Y:S02]  /*4d220*/  LDL.LU R26, [R1+0x4f8] ;  /* 0x0004f800011a7983 */ /* 0x000f240000300800 */
        /* <DEDUP_REMOVED lines=30> */
[----:B0-----:R-:W2:Y:S01]  /*4d410*/  LDL.LU.64 R18, [R1+0x2f60] ;  /* 0x002f600001127983 */ /* 0x001ea20000300a00 */
[C---:B----4-:R-:W-:Y:S11]  /*4d420*/  HMMA.16816.F32.BF16 R24, R20.reuse, R10, R24 ;  /* 0x0000000a1418723c */ /* 0x050ff60000041818 */
[----:B------:R-:W-:Y:S11]  /*4d430*/  @!UPT UIADD3 URZ, URZ, URZ, URZ ;  /* 0x0000003f3f3ff290 */ /* 0x000ff6000fffe03f */
[----:B------:R-:W-:Y:S01]  /*4d440*/  @!UPT UIADD3 URZ, URZ, URZ, URZ ;  /* 0x0000003f3f3ff290 */ /* 0x000fe2000fffe03f */
[----:B------:R-:W-:Y:S01]  /*4d450*/  STL.64 [R1+0x980], R24 ;  /* 0x0009801801007387 */ /* 0x000fe20000100a00 */
[----:B------:R-:W-:Y:S01]  /*4d460*/  STL.64 [R1+0x988], R26 ;  /* 0x0009881a01007387 */ /* 0x000fe20000100a00 */
[----:B--2---:R-:W-:Y:S01]  /*4d470*/  HMMA.16816.F32.BF16 R12, R20, R18, R12 ;  /* 0x00000012140c723c */ /* 0x004fe2000004180c */
        /* <DEDUP_REMOVED lines=11> */
[----:B------:R-:W4:Y:S02]  /*4d530*/  LDL.LU R26, [R1+0x4c8] ;  /* 0x0004c800011a7983 */ /* 0x000f240000300800 */
[----:B------:R-:W4:Y:S01]  /*4d540*/  LDL.LU R27, [R1+0x4cc] ;  /* 0x0004cc00011b7983 */ /* 0x000f220000300800 */
        /* <DEDUP_REMOVED lines=29> */
[----:B---3--:R0:W-:Y:S01]  /*4d720*/  STL.64 [R1+0x2ef0], R6 ;  /* 0x002ef00601007387 */ /* 0x0081e20000100a00 */
[----:B--2---:R1:W-:Y:S03]  /*4d730*/  STL.64 [R1+0x2ee8], R4 ;  /* 0x002ee80401007387 */ /* 0x0043e60000100a00 */
[----:B0-----:R-:W2:Y:S04]  /*4d740*/  LDL.64 R6, [R1+0x8] ;  /* 0x0000080001067983 */ /* 0x001ea80000100a00 */
[----:B--2---:R0:W-:Y:S01]  /*4d750*/  STL.64 [R1+0x2f10], R6 ;  /* 0x002f100601007387 */ /* 0x0041e20000100a00 */
[----:B-1----:R-:W2:Y:S02]  /*4d760*/  LDL.LU R4, [R1+0x490] ;  /* 0x0004900001047983 */ /* 0x002ea40000300800 */
[----:B------:R-:W2:Y:S01]  /*4d770*/  LDL.LU R5, [R1+0x494] ;  /* 0x0004940001057983 */ /* 0x000ea20000300800 */
[----:B0-----:R-:W3:Y:S01]  /*4d780*/  LDL.LU R6, [R1+0x498] ;  /* 0x0004980001067983 */ /* 0x001ee20000300800 */
[----:B------:R-:W3:Y:S01]  /*4d790*/  LDL.LU R7, [R1+0x49c] ;  /* 0x00049c0001077983 */ /* 0x000ee20000300800 */
[C---:B----4-:R-:W-:Y:S08]  /*4d7a0*/  HMMA.16816.F32.BF16 R16, R20.reuse, R10, R16 ;  /* 0x0000000a1410723c */ /* 0x050ff00000041810 */
[----:B------:R-:W-:Y:S01]  /*4d7b0*/  HMMA.16816.F32.BF16 R24, R20, R14, R24 ;  /* 0x0000000e1418723c */ /* 0x000fe20000041818 */
        /* <DEDUP_REMOVED lines=15> */
[----:B------:R-:W4:Y:S02]  /*4d8b0*/  LDL.LU R8, [R1+0x2f50] ;  /* 0x002f500001087983 */ /* 0x000f240000300800 */
[----:B------:R0:W-:Y:S02]  /*4d8c0*/  STL.64 [R1+0x940], R24 ;  /* 0x0009401801007387 */ /* 0x0001e40000100a00 */
[----:B------:R1:W-:Y:S02]  /*4d8d0*/  STL.64 [R1+0x948], R26 ;  /* 0x0009481a01007387 */ /* 0x0003e40000100a00 */
[----:B------:R-:W-:-:S02]  /*4d8e0*/  IMAD.MOV.U32 R17, RZ, RZ, R15 ;  /* 0x000000ffff117224 */ /* 0x000fc400078e000f */
        /* <DEDUP_REMOVED lines=40> */
[----:B------:R-:W3:Y:S02]  /*4db70*/  LDL.LU.64 R4, [R1+0x2ee8] ;  /* 0x002ee80001047983 */ /* 0x000ee40000300a00 */
[C---:B---3--:R-:W-:Y:S11]  /*4db80*/  HMMA.16816.F32.BF16 R4, R20.reuse, R18, R4 ;  /* 0x000000121404723c */ /* 0x048ff60000041804 */
        /* <DEDUP_REMOVED lines=9> */
[----:B--2---:R-:W-:Y:S11]  /*4dc20*/  HMMA.16816.F32.BF16 R4, R20, R14, R4 ;  /* 0x0000000e1404723c */ /* 0x004ff60000041804 */
[----:B------:R-:W-:Y:S11]  /*4dc30*/  @!UPT UIADD3 URZ, URZ, URZ, URZ ;  /* 0x0000003f3f3ff290 */ /* 0x000ff6000fffe03f */
[----:B------:R-:W-:Y:S01]  /*4dc40*/  @!UPT UIADD3 URZ, URZ, URZ, URZ ;  /* 0x0000003f3f3ff290 */ /* 0x000fe2000fffe03f */
[----:B------:R-:W-:Y:S01]  /*4dc50*/  STL.64 [R1+0x8e0], R4 ;  /* 0x0008e00401007387 */ /* 0x000fe20000100a00 */
[----:B------:R0:W-:Y:S03]  /*4dc60*/  STL.64 [R1+0x8e8], R6 ;  /* 0x0008e80601007387 */ /* 0x0001e60000100a00 */
[----:B0-----:R-:W2:Y:S01]  /*4dc70*/  LDL.LU.64 R6, [R1+0x2ed0] ;  /* 0x002ed00001067983 */ /* 0x001ea20000300a00 */
[----:B------:R-:W3:Y:S02]  /*4dc80*/  LDL.LU.64 R4, [R1+0x2ec8] ;  /* 0x002ec80001047983 */ /* 0x000ee40000300a00 */
[----:B------:R-:W-:Y:S02]  /*4dc90*/  STL.64 [R1+0x2da0], R18 ;  /* 0x002da01201007387 */ /* 0x000fe40000100a00 */
[----:B------:R0:W-:Y:S01]  /*4dca0*/  STL.64 [R1+0x2d80], R14 ;  /* 0x002d800e01007387 */ /* 0x0001e20000100a00 */
[----:B------:R-:W2:Y:S01]  /*4dcb0*/  LDL.LU R12, [R1+0x180] ;  /* 0x00018000010c7983 */ /* 0x000ea20000300800 */
[----:B------:R-:W2:Y:S03]  /*4dcc0*/  LDL.LU R13, [R1+0x184] ;  /* 0x00018400010d7983 */ /* 0x000ea60000300800 */
[----:B0-----:R-:W2:Y:S01]  /*4dcd0*/  LDL.LU R14, [R1+0x188] ;  /* 0x00018800010e7983 */ /* 0x001ea20000300800 */
        /* <DEDUP_REMOVED lines=14> */
[----:B------:R0:W-:Y:S02]  /*4ddc0*/  STL.64 [R1+0x2dd0], R18 ;  /* 0x002dd01201007387 */ /* 0x0001e40000100a00 */
[----:B0-----:R-:W-:Y:S02]  /*4ddd0*/  IMAD.MOV.U32 R18, RZ, RZ, R26 ;  /* 0x000000ffff127224 */ /* 0x001fe400078e001a */
        /* <DEDUP_REMOVED lines=28> */
[----:B------:R0:W-:Y:S02]  /*4dfa0*/  STL.64 [R1+0x2e30], R18 ;  /* 0x002e301201007387 */ /* 0x0001e40000100a00 */
[----:B0-----:R-:W-:Y:S02]  /*4dfb0*/  IMAD.MOV.U32 R18, RZ, RZ, R6 ;  /* 0x000000ffff127224 */ /* 0x001fe400078e0006 */
[----:B---3--:R-:W-:Y:S01]  /*4dfc0*/  IMAD.MOV.U32 R19, RZ, RZ, R5 ;  /* 0x000000ffff137224 */ /* 0x008fe200078e0005 */
[----:B--2---:R-:W-:Y:S01]  /*4dfd0*/  STL.64 [R1+0x2df8], R14 ;  /* 0x002df80e01007387 */ /* 0x004fe20000100a00 */
[----:B------:R0:W-:Y:S03]  /*4dfe0*/  STL.64 [R1+0x2df0], R12 ;  /* 0x002df00c01007387 */ /* 0x0001e60000100a00 */
[----:B0-----:R-:W2:Y:S01]  /*4dff0*/  LDL.LU R12, [R1+0x1d0] ;  /* 0x0001d000010c7983 */ /* 0x001ea20000300800 */
[----:B------:R-:W2:Y:S02]  /*4e000*/  LDL.LU R13, [R1+0x1d4] ;  /* 0x0001d400010d7983 */ /* 0x000ea40000300800 */
[----:B------:R-:W3:Y:S02]  /*4e010*/  LDL.LU R14, [R1+0x1d8] ;  /* 0x0001d800010e7983 */ /* 0x000ee40000300800 */
[----:B------:R-:W3:Y:S01]  /*4e020*/  LDL.LU R15, [R1+0x1dc] ;  /* 0x0001dc00010f7983 */ /* 0x000ee20000300800 */
[----:B------:R0:W-:Y:S04]  /*4e030*/  STL.64 [R1+0x2e48], R18 ;  /* 0x002e481201007387 */ /* 0x0001e80000100a00 */
[----:B0-----:R-:W4:Y:S04]  /*4e040*/  LDL.64 R18, [R1+0x88] ;  /* 0x0000880001127983 */ /* 0x001f280000100a00 */
[----:B----4-:R-:W-:Y:S01]  /*4e050*/  STL.64 [R1+0x2e60], R18 ;  /* 0x002e601201007387 */ /* 0x010fe20000100a00 */
[----:B---3--:R-:W-:Y:S02]  /*4e060*/  STL.64 [R1+0x2e10], R14 ;  /* 0x002e100e01007387 */ /* 0x008fe40000100a00 */
[----:B--2---:R0:W-:Y:S02]  /*4e070*/  STL.64 [R1+0x2e08], R12 ;  /* 0x002e080c01007387 */ /* 0x0041e40000100a00 */
        /* <DEDUP_REMOVED lines=16> */
[----:B------:R-:W4:Y:S02]  /*4e180*/  LDL.LU R5, [R1+0x454] ;  /* 0x0004540001057983 */ /* 0x000f240000300800 */
[----:B------:R-:W4:Y:S02]  /*4e190*/  LDL.LU R6, [R1+0x458] ;  /* 0x0004580001067983 */ /* 0x000f240000300800 */
[----:B------:R-:W4:Y:S01]  /*4e1a0*/  LDL.LU R7, [R1+0x45c] ;  /* 0x00045c0001077983 */ /* 0x000f220000300800 */
[----:B------:R0:W-:Y:S04]  /*4e1b0*/  STL.64 [R1+0x2e90], R18 ;  /* 0x002e901201007387 */ /* 0x0001e80000100a00 */
[----:B0-----:R-:W4:Y:S04]  /*4e1c0*/  LDL.64 R18, [R1+0xb8] ;  /* 0x0000b80001127983 */ /* 0x001f280000100a00 */
[----:B---3--:R-:W-:Y:S01]  /*4e1d0*/  STL.64 [R1+0x2e40], R14 ;  /* 0x002e400e01007387 */ /* 0x008fe20000100a00 */
[----:B--2---:R0:W-:Y:S03]  /*4e1e0*/  STL.64 [R1+0x2e38], R12 ;  /* 0x002e380c01007387 */ /* 0x0041e60000100a00 */
        /* <DEDUP_REMOVED lines=36> */
[----:B------:R0:W-:Y:S02]  /*4e430*/  STL.64 [R1+0x2d78], R10 ;  /* 0x002d780a01007387 */ /* 0x0001e40000100a00 */
[----:B------:R-:W4:Y:S02]  /*4e440*/  LDL.LU R8, [R1+0x170] ;  /* 0x0001700001087983 */ /* 0x000f240000300800 */
[----:B------:R-:W4:Y:S01]  /*4e450*/  LDL.LU R9, [R1+0x174] ;  /* 0x0001740001097983 */ /* 0x000f220000300800 */
[----:B0-----:R-:W4:Y:S01]  /*4e460*/  LDL.LU R10, [R1+0x178] ;  /* 0x00017800010a7983 */ /* 0x001f220000300800 */
[----:B------:R-:W4:Y:S01]  /*4e470*/  LDL.LU R11, [R1+0x17c] ;  /* 0x00017c00010b7983 */ /* 0x000f220000300800 */
        /* <DEDUP_REMOVED lines=99> */
[C---:B--2---:R-:W-:Y:S11]  /*4eab0*/  HMMA.16816.F32.BF16 R12, R24.reuse, R18, R12 ;  /* 0x00000012180c723c */ /* 0x044ff6000004180c */
[----:B------:R-:W-:Y:S11]  /*4eac0*/  @!UPT UIADD3 URZ, URZ, URZ, URZ ;  /* 0x0000003f3f3ff290 */ /* 0x000ff6000fffe03f */
[----:B------:R-:W-:Y:S01]  /*4ead0*/  @!UPT UIADD3 URZ, URZ, URZ, URZ ;  /* 0x0000003f3f3ff290 */ /* 0x000fe2000fffe03f */
[----:B------:R-:W-:Y:S01]  /*4eae0*/  STL.64 [R1+0x7f0], R12 ;  /* 0x0007f00c01007387 */ /* 0x000fe20000100a00 */
[----:B------:R0:W-:Y:S03]  /*4eaf0*/  STL.64 [R1+0x7f8], R14 ;  /* 0x0007f80e01007387 */ /* 0x0001e60000100a00 */
[----:B0-----:R-:W4:Y:S01]  /*4eb00*/  LDL.LU.64 R14, [R1+0x2d80] ;  /* 0x002d8000010e7983 */ /* 0x001f220000300a00 */
[----:B------:R0:W-:Y:S02]  /*4eb10*/  STL.64 [R1+0x2cb0], R18 ;  /* 0x002cb01201007387 */ /* 0x0001e40000100a00 */
[----:B------:R-:W2:Y:S02]  /*4eb20*/  LDL.LU R16, [R1+0x160] ;  /* 0x0001600001107983 */ /* 0x000ea40000300800 */
[----:B------:R-:W2:Y:S01]  /*4eb30*/  LDL.LU R17, [R1+0x164] ;  /* 0x0001640001117983 */ /* 0x000ea20000300800 */
[----:B0-----:R-:W2:Y:S01]  /*4eb40*/  LDL.LU R18, [R1+0x168] ;  /* 0x0001680001127983 */ /* 0x001ea20000300800 */
[----:B------:R-:W2:Y:S01]  /*4eb50*/  LDL.LU R19, [R1+0x16c] ;  /* 0x00016c0001137983 */ /* 0x000ea20000300800 */
[C---:B----4-:R-:W-:Y:S11]  /*4eb60*/  HMMA.16816.F32.BF16 R8, R24.reuse, R14, R8 ;  /* 0x0000000e1808723c */ /* 0x050ff60000041808 */
[----:B------:R-:W-:Y:S11]  /*4eb70*/  @!UPT UIADD3 URZ, URZ, URZ, URZ ;  /* 0x0000003f3f3ff290 */ /* 0x000ff6000fffe03f */
[----:B------:R-:W-:Y:S01]  /*4eb80*/  @!UPT UIADD3 URZ, URZ, URZ, URZ ;  /* 0x0000003f3f3ff290 */ /* 0x000fe2000fffe03f */
[----:B------:R-:W-:Y:S01]  /*4eb90*/  STL.64 [R1+0x7e0], R8 ;  /* 0x0007e00801007387 */ /* 0x000fe20000100a00 */
[----:B------:R0:W-:Y:S03]  /*4eba0*/  STL.64 [R1+0x7e8], R10 ;  /* 0x0007e80a01007387 */ /* 0x0001e60000100a00 */
[----:B0-----:R-:W2:Y:S01]  /*4ebb0*/  LDL.LU.64 R10, [R1+0x2d78] ;  /* 0x002d7800010a7983 */ /* 0x001ea20000300a00 */
[----:B------:R-:W-:Y:S02]  /*4ebc0*/  STL [R1+0x2c9c], R15 ;  /* 0x002c9c0f01007387 */ /* 0x000fe40000100800 */
[----:B------:R2:W-:Y:S02]  /*4ebd0*/  STL [R1+0x2d30], R14 ;  /* 0x002d300e01007387 */ /* 0x0005e40000100800 */
[C---:B--2---:R-:W-:Y:S11]  /*4ebe0*/  HMMA.16816.F32.BF16 R12, R24.reuse, R10, R16 ;  /* 0x0000000a180c723c */ /* 0x044ff60000041810 */
[----:B------:R-:W-:Y:S11]  /*4ebf0*/  @!UPT UIADD3 URZ, URZ, URZ, URZ ;  /* 0x0000003f3f3ff290 */ /* 0x000ff6000fffe03f */
[----:B------:R-:W-:Y:S01]  /*4ec00*/  @!UPT UIADD3 URZ, URZ, URZ, URZ ;  /* 0x0000003f3f3ff290 */ /* 0x000fe2000fffe03f */
[----:B------:R-:W-:Y:S01]  /*4ec10*/  STL.64 [R1+0x7d0], R12 ;  /* 0x0007d00c01007387 */ /* 0x000fe20000100a00 */
[----:B------:R-:W-:Y:S02]  /*4ec20*/  STL.64 [R1+0x7d8], R14 ;  /* 0x0007d80e01007387 */ /* 0x000fe40000100a00 */
[----:B------:R-:W-:Y:S02]  /*4ec30*/  STL [R1+0x2c98], R11 ;  /* 0x002c980b01007387 */ /* 0x000fe40000100800 */
[----:B------:R3:W-:Y:S02]  /*4ec40*/  STL [R1+0x2d58], R10 ;  /* 0x002d580a01007387 */ /* 0x0007e40000100800 */
[----:B---3--:R-:W-:Y:S01]  /*4ec50*/  HMMA.16816.F32.BF16 R8, R24, R6, R20 ;  /* 0x000000061808723c */ /* 0x008fe20000041814 */
[----:B------:R-:W-:Y:S01]  /*4ec60*/  STL.64 [R1+0x2d70], R6 ;  /* 0x002d700601007387 */ /* 0x000fe20000100a00 */
[----:B------:R-:W2:Y:S03]  /*4ec70*/  LDL.LU R12, [R1+0x400] ;  /* 0x00040000010c7983 */ /* 0x000ea60000300800 */
[----:B------:R-:W0:Y:S01]  /*4ec80*/  LDSM.16.MT88.4 R24, [R29+0xc280] ;  /* 0x00c280001d18783b */ /* 0x000e220000004200 */
[----:B------:R-:W-:-:S03]  /*4ec90*/  IMAD.MOV.U32 R18, RZ, RZ, R4 ;  /* 0x000000ffff127224 */ /* 0x000fc600078e0004 */
[----:B------:R-:W1:Y:S11]  /*4eca0*/  LDSM.16.MT88.4 R20, [R29+0xc200] ;  /* 0x00c200001d14783b */ /* 0x000e760000004200 */
[----:B------:R-:W-:Y:S03]  /*4ecb0*/  @!UPT UIADD3 URZ, URZ, URZ, URZ ;  /* 0x0000003f3f3ff290 */ /* 0x000fe6000fffe03f */
[----:B------:R3:W-:Y:S01]  /*4ecc0*/  STL.64 [R1+0x7b0], R8 ;  /* 0x0007b00801007387 */ /* 0x0007e20000100a00 */
[----:B------:R4:W-:Y:S02]  /*4ecd0*/  STL.64 [R1+0x7b8], R10 ;  /* 0x0007b80a01007387 */ /* 0x0009e40000100a00 */
[----:B------:R-:W2:Y:S02]  /*4ece0*/  LDL.LU R13, [R1+0x404] ;  /* 0x00040400010d7983 */ /* 0x000ea40000300800 */
[----:B------:R-:W2:Y:S01]  /*4ecf0*/  LDL.LU R14, [R1+0x408] ;  /* 0x00040800010e7983 */ /* 0x000ea20000300800 */
[----:B------:R-:W2:Y:S04]  /*4ed00*/  LDL.LU R15, [R1+0x40c] ;  /* 0x00040c00010f7983 */ /* 0x000ea80000300800 */
[----:B--2---:R2:W-:Y:S01]  /*4ed10*/  STL.64 [R1+0x2d40], R14 ;  /* 0x002d400e01007387 */ /* 0x0045e20000100a00 */
[----:B------:R-:W-:Y:S02]  /*4ed20*/  STL.64 [R1+0x2d38], R12 ;  /* 0x002d380c01007387 */ /* 0x000fe40000100a00 */
[----:B---3--:R-:W3:Y:S02]  /*4ed30*/  LDL.LU R8, [R1+0x420] ;  /* 0x0004200001087983 */ /* 0x008ee40000300800 */
[----:B------:R-:W3:Y:S01]  /*4ed40*/  LDL.LU R9, [R1+0x424] ;  /* 0x0004240001097983 */ /* 0x000ee20000300800 */
[----:B----4-:R-:W4:Y:S01]  /*4ed50*/  LDL.LU R10, [R1+0x428] ;  /* 0x00042800010a7983 */ /* 0x010f220000300800 */
[----:B------:R-:W4:Y:S02]  /*4ed60*/  LDL.LU R11, [R1+0x42c] ;  /* 0x00042c00010b7983 */ /* 0x000f240000300800 */
[----:B------:R-:W3:Y:S02]  /*4ed70*/  LDL.LU R4, [R1+0x430] ;  /* 0x0004300001047983 */ /* 0x000ee40000300800 */
[----:B------:R-:W3:Y:S01]  /*4ed80*/  LDL.LU R5, [R1+0x434] ;  /* 0x0004340001057983 */ /* 0x000ee20000300800 */
[----:B------:R-:W3:Y:S01]  /*4ed90*/  LDL.LU R6, [R1+0x438] ;  /* 0x0004380001067983 */ /* 0x000ee20000300800 */
[----:B------:R-:W3:Y:S02]  /*4eda0*/  LDL.LU R7, [R1+0x43c] ;  /* 0x00043c0001077983 */ /* 0x000ee40000300800 */
[----:B--2---:R-:W-:-:S02]  /*4edb0*/  IMAD.MOV.U32 R14, RZ, RZ, R2 ;  /* 0x000000ffff0e7224 */ /* 0x004fc400078e0002 */
[----:B------:R-:W-:Y:S01]  /*4edc0*/  IMAD.MOV.U32 R15, RZ, RZ, R0 ;  /* 0x000000ffff0f7224 */ /* 0x000fe200078e0000 */
[----:B----4-:R2:W-:Y:S01]  /*4edd0*/  STL.64 [R1+0x2d68], R10 ;  /* 0x002d680a01007387 */ /* 0x0105e20000100a00 */
[----:B---3--:R-:W-:Y:S03]  /*4ede0*/  STL.64 [R1+0x2d60], R8 ;  /* 0x002d600801007387 */ /* 0x008fe60000100a00 */
[----:B--2---:R-:W2:Y:S01]  /*4edf0*/  LDL.64 R10, [R1+0xa8] ;  /* 0x0000a800010a7983 */ /* 0x004ea20000100a00 */
[----:B------:R3:W-:Y:S03]  /*4ee00*/  STL.64 [R1+0x2d50], R14 ;  /* 0x002d500e01007387 */ /* 0x0007e60000100a00 */
[----:B---3--:R-:W3:Y:S01]  /*4ee10*/  LDL.64 R14, [R1+0x98] ;  /* 0x00009800010e7983 */ /* 0x008ee20000100a00 */
[----:B0-----:R0:W-:Y:S02]  /*4ee20*/  STL [R1+0x2c68], R24 ;  /* 0x002c681801007387 */ /* 0x0011e40000100800 */
[----:B------:R4:W-:Y:S02]  /*4ee30*/  STL [R1+0x2c64], R25 ;  /* 0x002c641901007387 */ /* 0x0009e40000100800 */
[----:B------:R1:W-:Y:S01]  /*4ee40*/  STL [R1+0x2c60], R26 ;  /* 0x002c601a01007387 */ /* 0x0003e20000100800 */
[----:B------:R1:W-:Y:S04]  /*4ee50*/  STL [R1+0x2c5c], R27 ;  /* 0x002c5c1b01007387 */ /* 0x0003e80000100800 */
[----:B0-----:R-:W2:Y:S01]  /*4ee60*/  LDL.LU R24, [R1+0x440] ;  /* 0x0004400001187983 */ /* 0x001ea20000300800 */
[----:B----4-:R-:W2:Y:S02]  /*4ee70*/  LDL.LU R25, [R1+0x444] ;  /* 0x0004440001197983 */ /* 0x010ea40000300800 */
[----:B-1----:R-:W2:Y:S01]  /*4ee80*/  LDL.LU R26, [R1+0x448] ;  /* 0x00044800011a7983 */ /* 0x002ea20000300800 */
[----:B------:R-:W2:Y:S01]  /*4ee90*/  LDL.LU R27, [R1+0x44c] ;  /* 0x00044c00011b7983 */ /* 0x000ea20000300800 */
[----:B------:R-:W-:-:S03]  /*4eea0*/  IMAD.MOV.U32 R19, RZ, RZ, R3 ;  /* 0x000000ffff137224 */ /* 0x000fc600078e0003 */
[----:B------:R-:W-:Y:S04]  /*4eeb0*/  STL [R1+0x2c58], R29 ;  /* 0x002c581d01007387 */ /* 0x000fe80000100800 */
[C---:B--2---:R-:W-:Y:S01]  /*4eec0*/  HMMA.16816.F32.BF16 R16, R20.reuse, R18, R24 ;  /* 0x000000121410723c */ /* 0x044fe20000041818 */
[----:B------:R-:W2:Y:S11]  /*4eed0*/  LDL.LU R24, [R1+0x3e0] ;  /* 0x0003e00001187983 */ /* 0x000eb60000300800 */
[----:B------:R-:W-:Y:S11]  /*4eee0*/  @!UPT UIADD3 URZ, URZ, URZ, URZ ;  /* 0x0000003f3f3ff290 */ /* 0x000ff6000fffe03f */
[----:B------:R-:W-:Y:S01]  /*4eef0*/  STL.64 [R1+0x7c0], R16 ;  /* 0x0007c01001007387 */ /* 0x000fe20000100a00 */
[----:B------:R-:W-:Y:S02]  /*4ef00*/  STL.64 [R1+0x7c8], R18 ;  /* 0x0007c81201007387 */ /* 0x000fe40000100a00 */
[----:B------:R-:W2:Y:S02]  /*4ef10*/  LDL.LU R25, [R1+0x3e4] ;  /* 0x0003e40001197983 */ /* 0x000ea40000300800 */
[----:B------:R-:W4:Y:S01]  /*4ef20*/  LDL.LU R26, [R1+0x3e8] ;  /* 0x0003e800011a7983 */ /* 0x000f220000300800 */
[----:B------:R-:W4:Y:S04]  /*4ef30*/  LDL.LU R27, [R1+0x3ec] ;  /* 0x0003ec00011b7983 */ /* 0x000f280000300800 */
[----:B----4-:R0:W-:Y:S01]  /*4ef40*/  STL.64 [R1+0x2d20], R26 ;  /* 0x002d201a01007387 */ /* 0x0101e20000100a00 */
[----:B--2---:R1:W-:Y:S03]  /*4ef50*/  STL.64 [R1+0x2d18], R24 ;  /* 0x002d181801007387 */ /* 0x0043e60000100a00 */
[----:B0-----:R-:W2:Y:S01]  /*4ef60*/  LDL.64 R26, [R1+0x68] ;  /* 0x00006800011a7983 */ /* 0x001ea20000100a00 */
[C---:B------:R-:W-:Y:S03]  /*4ef70*/  HMMA.16816.F32.BF16 R4, R20.reuse, R10, R4 ;  /* 0x0000000a1404723c */ /* 0x040fe60000041804 */
[----:B--2---:R0:W-:Y:S01]  /*4ef80*/  STL.64 [R1+0x2d48], R26 ;  /* 0x002d481a01007387 */ /* 0x0041e20000100a00 */
[----:B-1----:R-:W2:Y:S02]  /*4ef90*/  LDL.LU R24, [R1+0x410] ;  /* 0x0004100001187983 */ /* 0x002ea40000300800 */
[----:B------:R-:W2:Y:S01]  /*4efa0*/  LDL.LU R25, [R1+0x414] ;  /* 0x0004140001197983 */ /* 0x000ea20000300800 */
[----:B0-----:R-:W2:Y:S01]  /*4efb0*/  LDL.LU R26, [R1+0x418] ;  /* 0x00041800011a7983 */ /* 0x001ea20000300800 */
[----:B------:R-:W2:Y:S02]  /*4efc0*/  LDL.LU R27, [R1+0x41c] ;  /* 0x00041c00011b7983 */ /* 0x000ea40000300800 */
[----:B------:R-:W4:Y:S02]  /*4efd0*/  LDL.64 R18, [R1+0x58] ;  /* 0x0000580001127983 */ /* 0x000f240000100a00 */
[----:B------:R-:W-:Y:S01]  /*4efe0*/  IMAD.MOV.U32 R3, RZ, RZ, R11 ;  /* 0x000000ffff037224 */ /* 0x000fe200078e000b */
[----:B----4-:R0:W-:Y:S01]  /*4eff0*/  STL.64 [R1+0x2d28], R18 ;  /* 0x002d281201007387 */ /* 0x0101e20000100a00 */
[----:B------:R-:W4:Y:S02]  /*4f000*/  LDL.LU R16, [R1+0x3f0] ;  /* 0x0003f00001107983 */ /* 0x000f240000300800 */
[----:B------:R-:W4:Y:S01]  /*4f010*/  LDL.LU R17, [R1+0x3f4] ;  /* 0x0003f40001117983 */ /* 0x000f220000300800 */
[----:B0-----:R-:W4:Y:S01]  /*4f020*/  LDL.LU R18, [R1+0x3f8] ;  /* 0x0003f80001127983 */ /* 0x001f220000300800 */
[----:B------:R-:W4:Y:S05]  /*4f030*/  LDL.LU R19, [R1+0x3fc] ;  /* 0x0003fc0001137983 */ /* 0x000f2a0000300800 */
[----:B------:R0:W-:Y:S02]  /*4f040*/  STL.64 [R1+0x7a0], R4 ;  /* 0x0007a00401007387 */ /* 0x0001e40000100a00 */
[----:B------:R1:W-:Y:S02]  /*4f050*/  STL.64 [R1+0x7a8], R6 ;  /* 0x0007a80601007387 */ /* 0x0003e40000100a00 */
[----:B0-----:R-:W-:Y:S01]  /*4f060*/  IMAD.MOV.U32 R4, RZ, RZ, R10 ;  /* 0x000000ffff047224 */ /* 0x001fe200078e000a */
[----:B-1----:R-:W2:Y:S01]  /*4f070*/  LDL.LU.64 R6, [R1+0x2d70] ;  /* 0x002d700001067983 */ /* 0x002ea20000300a00 */
[----:B------:R-:W2:Y:S02]  /*4f080*/  LDL.LU.64 R10, [R1+0x2d68] ;  /* 0x002d6800010a7983 */ /* 0x000ea40000300a00 */
[----:B------:R-:W2:Y:S02]  /*4f090*/  LDL.LU.64 R8, [R1+0x2d60] ;  /* 0x002d600001087983 */ /* 0x000ea40000300a00 */
[----:B------:R-:W-:Y:S01]  /*4f0a0*/  STL [R1+0x2c70], R3 ;  /* 0x002c700301007387 */ /* 0x000fe20000100800 */
[----:B------:R-:W-:Y:S01]  /*4f0b0*/  STL [R1+0x2c6c], R4 ;  /* 0x002c6c0401007387 */ /* 0x000fe20000100800 */
[----:B---3--:R-:W-:Y:S01]  /*4f0c0*/  IMAD.MOV.U32 R5, RZ, RZ, R15 ;  /* 0x000000ffff057224 */ /* 0x008fe200078e000f */
[C---:B--2---:R-:W-:Y:S11]  /*4f0d0*/  HMMA.16816.F32.BF16 R8, R20.reuse, R14, R8 ;  /* 0x0000000e1408723c */ /* 0x044ff60000041808 */
[----:B------:R-:W-:Y:S11]  /*4f0e0*/  @!UPT UIADD3 URZ, URZ, URZ, URZ ;  /* 0x0000003f3f3ff290 */ /* 0x000ff6000fffe03f */
[----:B------:R-:W-:Y:S01]  /*4f0f0*/  @!UPT UIADD3 URZ, URZ, URZ, URZ ;  /* 0x0000003f3f3ff290 */ /* 0x000fe2000fffe03f */
[----:B------:R0:W-:Y:S01]  /*4f100*/  STL.64 [R1+0x790], R8 ;  /* 0x0007900801007387 */ /* 0x0001e20000100a00 */
[----:B------:R1:W-:Y:S02]  /*4f110*/  STL.64 [R1+0x798], R10 ;  /* 0x0007980a01007387 */ /* 0x0003e40000100a00 */
[----:B0-----:R-:W-:Y:S01]  /*4f120*/  IMAD.MOV.U32 R8, RZ, RZ, R14 ;  /* 0x000000ffff087224 */ /* 0x001fe200078e000e */
[----:B-1----:R-:W2:Y:S01]  /*4f130*/  LDL.LU R10, [R1+0x2d58] ;  /* 0x002d5800010a7983 */ /* 0x002ea20000300800 */
[----:B------:R-:W3:Y:S02]  /*4f140*/  LDL.LU.64 R14, [R1+0x2d50] ;  /* 0x002d5000010e7983 */ /* 0x000ee40000300a00 */
[----:B------:R0:W-:Y:S02]  /*4f150*/  STL.64 [R1+0x2d10], R6 ;  /* 0x002d100601007387 */ /* 0x0001e40000100a00 */
[----:B------:R-:W-:Y:S01]  /*4f160*/  STL [R1+0x2d08], R5 ;  /* 0x002d080501007387 */ /* 0x000fe20000100800 */
[----:B0-----:R-:W2:Y:S01]  /*4f170*/  LDL.64 R6, [R1+0x78] ;  /* 0x0000780001067983 */ /* 0x001ea20000100a00 */
[----:B------:R-:W-:Y:S01]  /*4f180*/  STL [R1+0x2c74], R8 ;  /* 0x002c740801007387 */ /* 0x000fe20000100800 */
[C---:B---3--:R-:W-:Y:S02]  /*4f190*/  HMMA.16816.F32.BF16 R12, R20.reuse, R14, R24 ;  /* 0x0000000e140c723c */ /* 0x048fe40000041818 */
[----:B------:R-:W4:Y:S11]  /*4f1a0*/  LDL.LU.64 R26, [R1+0x2d48] ;  /* 0x002d4800011a7983 */ /* 0x000f360000300a00 */
[----:B------:R-:W-:Y:S10]  /*4f1b0*/  @!UPT UIADD3 URZ, URZ, URZ, URZ ;  /* 0x0000003f3f3ff290 */ /* 0x000ff4000fffe03f */
[----:B------:R-:W-:Y:S01]  /*4f1c0*/  STL.64 [R1+0x780], R12 ;  /* 0x0007800c01007387 */ /* 0x000fe20000100a00 */
[----:B------:R0:W-:Y:S03]  /*4f1d0*/  STL.64 [R1+0x788], R14 ;  /* 0x0007880e01007387 */ /* 0x0001e60000100a00 */
[----:B0-----:R-:W3:Y:S01]  /*4f1e0*/  LDL.LU.64 R14, [R1+0x2d40] ;  /* 0x002d4000010e7983 */ /* 0x001ee20000300a00 */
[----:B------:R-:W3:Y:S02]  /*4f1f0*/  LDL.LU.64 R12, [R1+0x2d38] ;  /* 0x002d3800010c7983 */ /* 0x000ee40000300a00 */
[----:B--2---:R-:W-:Y:S01]  /*4f200*/  IMAD.MOV.U32 R9, RZ, RZ, R7 ;  /* 0x000000ffff097224 */ /* 0x004fe200078e0007 */
[----:B----4-:R-:W-:Y:S01]  /*4f210*/  HMMA.16816.F32.BF16 R16, R20, R26, R16 ;  /* 0x0000001a1410723c */ /* 0x010fe20000041810 */
[----:B------:R-:W-:-:S07]  /*4f220*/  IMAD.MOV.U32 R28, RZ, RZ, R26 ;  /* 0x000000ffff1c7224 */ /* 0x000fce00078e001a */
[C---:B---3--:R-:W-:Y:S11]  /*4f230*/  HMMA.16816.F32.BF16 R12, R20.reuse, R6, R12 ;  /* 0x00000006140c723c */ /* 0x048ff6000004180c */
[----:B------:R-:W-:Y:S11]  /*4f240*/  @!UPT UIADD3 URZ, URZ, URZ, URZ ;  /* 0x0000003f3f3ff290 */ /* 0x000ff6000fffe03f */
[----:B------:R-:W-:Y:S01]  /*4f250*/  @!UPT UIADD3 URZ, URZ, URZ, URZ ;  /* 0x0000003f3f3ff290 */ /* 0x000fe2000fffe03f */
[----:B------:R-:W-:Y:S01]  /*4f260*/  STL.64 [R1+0x770], R12 ;  /* 0x0007700c01007387 */ /* 0x000fe20000100a00 */
[----:B------:R0:W-:Y:S03]  /*4f270*/  STL.64 [R1+0x778], R14 ;  /* 0x0007780e01007387 */ /* 0x0001e60000100a00 */
[----:B0-----:R-:W2:Y:S01]  /*4f280*/  LDL.LU R14, [R1+0x2d30] ;  /* 0x002d3000010e7983 */ /* 0x001ea20000300800 */
[----:B------:R-:W3:Y:S02]  /*4f290*/  LDL.LU R4, [R1+0x3c0] ;  /* 0x0003c00001047983 */ /* 0x000ee40000300800 */
[----:B------:R-:W-:Y:S02]  /*4f2a0*/  IMAD.MOV.U32 R12, RZ, RZ, R6 ;  /* 0x000000ffff0c7224 */ /* 0x000fe400078e0006 */
[----:B------:R-:W3:Y:S01]  /*4f2b0*/  LDL.LU R5, [R1+0x3c4] ;  /* 0x0003c40001057983 */ /* 0x000ee20000300800 */
[----:B------:R-:W3:Y:S01]  /*4f2c0*/  LDL.LU R6, [R1+0x3c8] ;  /* 0x0003c80001067983 */ /* 0x000ee20000300800 */
[----:B------:R-:W3:Y:S02]  /*4f2d0*/  LDL.LU R7, [R1+0x3cc] ;  /* 0x0003cc0001077983 */ /* 0x000ee40000300800 */
[----:B------:R0:W-:Y:S02]  /*4f2e0*/  STL [R1+0x2cf4], R10 ;  /* 0x002cf40a01007387 */ /* 0x0001e40000100800 */
[----:B------:R-:W-:Y:S02]  /*4f2f0*/  STL [R1+0x2cf0], R9 ;  /* 0x002cf00901007387 */ /* 0x000fe40000100800 */
[----:B------:R-:W-:Y:S01]  /*4f300*/  IMAD.MOV.U32 R13, RZ, RZ, R27 ;  /* 0x000000ffff0d7224 */ /* 0x000fe200078e001b */
[----:B0-----:R-:W4:Y:S01]  /*4f310*/  LDL.64 R10, [R1+0x48] ;  /* 0x00004800010a7983 */ /* 0x001f220000100a00 */
[----:B------:R-:W-:Y:S02]  /*4f320*/  STL.64 [R1+0x760], R16 ;  /* 0x0007601001007387 */ /* 0x000fe40000100a00 */
[----:B------:R0:W-:Y:S02]  /*4f330*/  STL.64 [R1+0x768], R18 ;  /* 0x0007681201007387 */ /* 0x0001e40000100a00 */
[----:B0-----:R-:W3:Y:S01]  /*4f340*/  LDL.LU.64 R18, [R1+0x2d28] ;  /* 0x002d280001127983 */ /* 0x001ee20000300a00 */
[----:B------:R-:W3:Y:S02]  /*4f350*/  LDL.LU.64 R26, [R1+0x2d20] ;  /* 0x002d2000011a7983 */ /* 0x000ee40000300a00 */
[----:B------:R-:W3:Y:S01]  /*4f360*/  LDL.LU.64 R24, [R1+0x2d18] ;  /* 0x002d180001187983 */ /* 0x000ee20000300a00 */
[----:B--2---:R-:W-:Y:S01]  /*4f370*/  STL [R1+0x2cd8], R14 ;  /* 0x002cd80e01007387 */ /* 0x004fe20000100800 */
[----:B------:R0:W-:Y:S03]  /*4f380*/  STL.64 [R1+0x2cd0], R12 ;  /* 0x002cd00c01007387 */ /* 0x0001e60000100a00 */
[----:B0-----:R-:W2:Y:S01]  /*4f390*/  LDL.LU R12, [R1+0x3d0] ;  /* 0x0003d000010c7983 */ /* 0x001ea20000300800 */
[----:B------:R-:W2:Y:S02]  /*4f3a0*/  LDL.LU R13, [R1+0x3d4] ;  /* 0x0003d400010d7983 */ /* 0x000ea40000300800 */
[----:B------:R-:W2:Y:S02]  /*4f3b0*/  LDL.LU R14, [R1+0x3d8] ;  /* 0x0003d800010e7983 */ /* 0x000ea40000300800 */
[----:B------:R-:W2:Y:S01]  /*4f3c0*/  LDL.LU R15, [R1+0x3dc] ;  /* 0x0003dc00010f7983 */ /* 0x000ea20000300800 */
[C---:B---3--:R-:W-:Y:S01]  /*4f3d0*/  HMMA.16816.F32.BF16 R24, R20.reuse, R18, R24 ;  /* 0x000000121418723c */ /* 0x048fe20000041818 */
[----:B------:R-:W-:Y:S11]  /*4f3e0*/  IMAD.MOV.U32 R29, RZ, RZ, R19 ;  /* 0x000000ffff1d7224 */ /* 0x000ff600078e0013 */
[----:B------:R-:W-:Y:S11]  /*4f3f0*/  @!UPT UIADD3 URZ, URZ, URZ, URZ ;  /* 0x0000003f3f3ff290 */ /* 0x000ff6000fffe03f */
[----:B------:R-:W-:Y:S01]  /*4f400*/  STL.64 [R1+0x740], R24 ;  /* 0x0007401801007387 */ /* 0x000fe20000100a00 */
[----:B------:R0:W-:Y:S02]  /*4f410*/  STL.64 [R1+0x748], R26 ;  /* 0x0007481a01007387 */ /* 0x0001e40000100a00 */
[----:B0-----:R-:W-:Y:S02]  /*4f420*/  IMAD.MOV.U32 R27, RZ, RZ, R18 ;  /* 0x000000ffff1b7224 */ /* 0x001fe400078e0012 */
[----:B------:R-:W3:Y:S01]  /*4f430*/  LDL.64 R18, [R1+0x8] ;  /* 0x0000080001127983 */ /* 0x000ee20000100a00 */
[----:B----4-:R-:W-:Y:S02]  /*4f440*/  IMAD.MOV.U32 R26, RZ, RZ, R11 ;  /* 0x000000ffff1a7224 */ /* 0x010fe400078e000b */
[----:B------:R-:W-:Y:S01]  /*4f450*/  IMAD.MOV.U32 R25, RZ, RZ, R10 ;  /* 0x000000ffff197224 */ /* 0x000fe200078e000a */
[C---:B--2---:R-:W-:Y:S01]  /*4f460*/  HMMA.16816.F32.BF16 R12, R20.reuse, R10, R12 ;  /* 0x0000000a140c723c */ /* 0x044fe2000004180c */
[----:B---3--:R-:W-:Y:S11]  /*4f470*/  STL.64 [R1+0x2cc8], R18 ;  /* 0x002cc81201007387 */ /* 0x008ff60000100a00 */
[----:B------:R-:W-:Y:S11]  /*4f480*/  @!UPT UIADD3 URZ, URZ, URZ, URZ ;  /* 0x0000003f3f3ff290 */ /* 0x000ff6000fffe03f */
[----:B------:R-:W-:Y:S02]  /*4f490*/  STL.64 [R1+0x730], R12 ;  /* 0x0007300c01007387 */ /* 0x000fe40000100a00 */
[----:B------:R-:W-:Y:S02]  /*4f4a0*/  STL.64 [R1+0x738], R14 ;  /* 0x0007380e01007387 */ /* 0x000fe40000100a00 */
[----:B------:R0:W-:Y:S01]  /*4f4b0*/  STL.64 [R1+0x2d00], R26 ;  /* 0x002d001a01007387 */ /* 0x0001e20000100a00 */
[----:B------:R-:W-:Y:S04]  /*4f4c0*/  STL [R1+0x2cf8], R25 ;  /* 0x002cf81901007387 */ /* 0x000fe80000100800 */
[----:B0-----:R-:W2:Y:S01]  /*4f4d0*/  LDL.64 R26, [R1+0x38] ;  /* 0x00003800011a7983 */ /* 0x001ea20000100a00 */
[----:B------:R-:W3:Y:S02]  /*4f4e0*/  LDL.LU R12, [R1+0x3a0] ;  /* 0x0003a000010c7983 */ /* 0x000ee40000300800 */
[----:B------:R-:W3:Y:S02]  /*4f4f0*/  LDL.LU R13, [R1+0x3a4] ;  /* 0x0003a400010d7983 */ /* 0x000ee40000300800 */
[----:B------:R-:W4:Y:S01]  /*4f500*/  LDL.LU R14, [R1+0x3a8] ;  /* 0x0003a800010e7983 */ /* 0x000f220000300800 */
[----:B------:R-:W4:Y:S01]  /*4f510*/  LDL.LU R15, [R1+0x3ac] ;  /* 0x0003ac00010f7983 */ /* 0x000f220000300800 */
[----:B------:R-:W3:Y:S02]  /*4f520*/  LDL.LU R8, [R1+0x3b0] ;  /* 0x0003b00001087983 */ /* 0x000ee40000300800 */
[----:B------:R-:W3:Y:S02]  /*4f530*/  LDL.LU R9, [R1+0x3b4] ;  /* 0x0003b40001097983 */ /* 0x000ee40000300800 */
[----:B------:R-:W3:Y:S01]  /*4f540*/  LDL.LU R10, [R1+0x3b8] ;  /* 0x0003b800010a7983 */ /* 0x000ee20000300800 */
[----:B------:R-:W3:Y:S01]  /*4f550*/  LDL.LU R11, [R1+0x3bc] ;  /* 0x0003bc00010b7983 */ /* 0x000ee20000300800 */
[----:B--2---:R-:W-:Y:S03]  /*4f560*/  HMMA.16816.F32.BF16 R4, R20, R26, R4 ;  /* 0x0000001a1404723c */ /* 0x004fe60000041804 */
[----:B----4-:R0:W-:Y:S01]  /*4f570*/  STL.64 [R1+0x2ce8], R14 ;  /* 0x002ce80e01007387 */ /* 0x0101e20000100a00 */
[----:B---3--:R-:W-:Y:S03]  /*4f580*/  STL.64 [R1+0x2ce0], R12 ;  /* 0x002ce00c01007387 */ /* 0x008fe60000100a00 */
[----:B------:R-:W2:Y:S01]  /*4f590*/  LDL.64 R18, [R1+0x18] ;  /* 0x0000180001127983 */ /* 0x000ea20000100a00 */
[----:B------:R-:W-:-:S03]  /*4f5a0*/  IMAD.MOV.U32 R24, RZ, RZ, R27 ;  /* 0x000000ffff187224 */ /* 0x000fc600078e001b */
[----:B0-----:R-:W3:Y:S11]  /*4f5b0*/  LDL.64 R14, [R1+0x28] ;  /* 0x00002800010e7983 */ /* 0x001ef60000100a00 */
[----:B------:R-:W-:Y:S01]  /*4f5c0*/  @!UPT UIADD3 URZ, URZ, URZ, URZ ;  /* 0x0000003f3f3ff290 */ /* 0x000fe2000fffe03f */
[----:B------:R0:W-:Y:S01]  /*4f5d0*/  STL.64 [R1+0x6e0], R4 ;  /* 0x0006e00401007387 */ /* 0x0001e20000100a00 */
[----:B------:R1:W-:Y:S02]  /*4f5e0*/  STL.64 [R1+0x6e8], R6 ;  /* 0x0006e80601007387 */ /* 0x0003e40000100a00 */
[----:B0-----:R-:W-:Y:S01]  /*4f5f0*/  IMAD.MOV.U32 R4, RZ, RZ, R26 ;  /* 0x000000ffff047224 */ /* 0x001fe200078e001a */
[----:B-1----:R-:W4:Y:S01]  /*4f600*/  LDL.LU.64 R6, [R1+0x2d10] ;  /* 0x002d100001067983 */ /* 0x002f220000300a00 */
[----:B------:R-:W2:Y:S02]  /*4f610*/  LDL.LU R5, [R1+0x2d08] ;  /* 0x002d080001057983 */ /* 0x000ea40000300800 */
[----:B------:R-:W2:Y:S02]  /*4f620*/  LDL.LU.64 R26, [R1+0x2d00] ;  /* 0x002d0000011a7983 */ /* 0x000ea40000300a00 */
[----:B------:R-:W3:Y:S01]  /*4f630*/  LDL.LU R25, [R1+0x2cf8] ;  /* 0x002cf80001197983 */ /* 0x000ee20000300800 */
        /* <DEDUP_REMOVED lines=20> */
[----:B----4-:R-:W-:Y:S01]  /*4f780*/  STL.64 [R1+0x2c80], R6 ;  /* 0x002c800601007387 */ /* 0x010fe20000100a00 */
[----:B------:R0:W-:Y:S03]  /*4f790*/  STL.64 [R1+0x2c78], R4 ;  /* 0x002c780401007387 */ /* 0x0001e60000100a00 */
[----:B0-----:R-:W3:Y:S01]  /*4f7a0*/  LDL.LU R4, [R1+0x360] ;  /* 0x0003600001047983 */ /* 0x001ee20000300800 */
[----:B------:R-:W3:Y:S02]  /*4f7b0*/  LDL.LU R5, [R1+0x364] ;  /* 0x0003640001057983 */ /* 0x000ee40000300800 */
[----:B------:R-:W3:Y:S02]  /*4f7c0*/  LDL.LU R6, [R1+0x368] ;  /* 0x0003680001067983 */ /* 0x000ee40000300800 */
[----:B------:R-:W3:Y:S01]  /*4f7d0*/  LDL.LU R7, [R1+0x36c] ;  /* 0x00036c0001077983 */ /* 0x000ee20000300800 */
[----:B------:R0:W-:Y:S01]  /*4f7e0*/  STL.64 [R1+0x6c0], R8 ;  /* 0x0006c00801007387 */ /* 0x0001e20000100a00 */
[----:B------:R1:W-:Y:S02]  /*4f7f0*/  STL.64 [R1+0x6c8], R10 ;  /* 0x0006c80a01007387 */ /* 0x0003e40000100a00 */
[----:B0-----:R-:W-:Y:S01]  /*4f800*/  IMAD.MOV.U32 R8, RZ, RZ, R14 ;  /* 0x000000ffff087224 */ /* 0x001fe200078e000e */
[----:B-1----:R-:W3:Y:S01]  /*4f810*/  LDL.LU R10, [R1+0x2cf4] ;  /* 0x002cf400010a7983 */ /* 0x002ee20000300800 */
[----:B------:R-:W4:Y:S02]  /*4f820*/  LDL.LU R9, [R1+0x2cf0] ;  /* 0x002cf00001097983 */ /* 0x000f240000300800 */
[----:B------:R-:W2:Y:S02]  /*4f830*/  LDL.LU.64 R14, [R1+0x2ce8] ;  /* 0x002ce800010e7983 */ /* 0x000ea40000300a00 */
[----:B------:R-:W2:Y:S02]  /*4f840*/  LDL.LU.64 R12, [R1+0x2ce0] ;  /* 0x002ce000010c7983 */ /* 0x000ea40000300a00 */
[----:B------:R-:W-:Y:S01]  /*4f850*/  IMAD.MOV.U32 R11, RZ, RZ, R19 ;  /* 0x000000ffff0b7224 */ /* 0x000fe200078e0013 */
[C---:B--2---:R-:W-:Y:S11]  /*4f860*/  HMMA.16816.F32.BF16 R12, R20.reuse, R18, R12 ;  /* 0x00000012140c723c */ /* 0x044ff6000004180c */
[----:B------:R-:W-:Y:S11]  /*4f870*/  @!UPT UIADD3 URZ, URZ, URZ, URZ ;  /* 0x0000003f3f3ff290 */ /* 0x000ff6000fffe03f */
[----:B------:R-:W-:Y:S01]  /*4f880*/  @!UPT UIADD3 URZ, URZ, URZ, URZ ;  /* 0x0000003f3f3ff290 */ /* 0x000fe2000fffe03f */
[----:B------:R-:W-:Y:S01]  /*4f890*/  STL.64 [R1+0x6b0], R12 ;  /* 0x0006b00c01007387 */ /* 0x000fe20000100a00 */
[----:B------:R0:W-:Y:S03]  /*4f8a0*/  STL.64 [R1+0x6b8], R14 ;  /* 0x0006b80e01007387 */ /* 0x0001e60000100a00 */
[----:B0-----:R-:W2:Y:S01]  /*4f8b0*/  LDL.LU R14, [R1+0x2cd8] ;  /* 0x002cd800010e7983 */ /* 0x001ea20000300800 */
[----:B------:R-:W2:Y:S02]  /*4f8c0*/  LDL.LU.64 R12, [R1+0x2cd0] ;  /* 0x002cd000010c7983 */ /* 0x000ea40000300a00 */
        /* <DEDUP_REMOVED lines=19> */
[----:B------:R-:W2:Y:S01]  /*4fa00*/  LDL.LU R16, [R1+0x6f0] ;  /* 0x0006f00001107983 */ /* 0x000ea20000300800 */
[----:B------:R-:W2:Y:S04]  /*4fa10*/  LDL.LU R17, [R1+0x6f4] ;  /* 0x0006f40001117983 */ /* 0x000ea80000300800 */
[----:B0-----:R-:W2:Y:S01]  /*4fa20*/  LDL.LU R18, [R1+0x6f8] ;  /* 0x0006f80001127983 */ /* 0x001ea20000300800 */
[----:B------:R-:W2:Y:S03]  /*4fa30*/  LDL.LU R19, [R1+0x6fc] ;  /* 0x0006fc0001137983 */ /* 0x000ea60000300800 */
[----:B--2---:R0:W-:Y:S01]  /*4fa40*/  STL.64 [R1+0x2b68], R18 ;  /* 0x002b681201007387 */ /* 0x0041e20000100a00 */
[----:B------:R1:W-:Y:S02]  /*4fa50*/  STL.64 [R1+0x2b60], R16 ;  /* 0x002b601001007387 */ /* 0x0003e40000100a00 */
[----:B0-----:R-:W-:-:S02]  /*4fa60*/  IMAD.MOV.U32 R18, RZ, RZ, R15 ;  /* 0x000000ffff127224 */ /* 0x001fc400078e000f */
[----:B------:R-:W2:Y:S01]  /*4fa70*/  LDL.LU R15, [R1+0x2c9c] ;  /* 0x002c9c00010f7983 */ /* 0x000ea20000300800 */
[----:B------:R-:W-:Y:S02]  /*4fa80*/  IMAD.MOV.U32 R19, RZ, RZ, R11 ;  /* 0x000000ffff137224 */ /* 0x000fe400078e000b */
[----:B------:R-:W3:Y:S03]  /*4fa90*/  LDL.LU R11, [R1+0x2c98] ;  /* 0x002c9800010b7983 */ /* 0x000ee60000300800 */
[----:B------:R0:W-:Y:S01]  /*4faa0*/  STL.64 [R1+0x2b80], R18 ;  /* 0x002b801201007387 */ /* 0x0001e20000100a00 */
[----:B-1----:R-:W4:Y:S02]  /*4fab0*/  LDL.LU R16, [R1+0x150] ;  /* 0x0001500001107983 */ /* 0x002f240000300800 */
[----:B------:R-:W4:Y:S01]  /*4fac0*/  LDL.LU R17, [R1+0x154] ;  /* 0x0001540001117983 */ /* 0x000f220000300800 */
[----:B0-----:R-:W4:Y:S01]  /*4fad0*/  LDL.LU R18, [R1+0x158] ;  /* 0x0001580001127983 */ /* 0x001f220000300800 */
[----:B------:R-:W4:Y:S01]  /*4fae0*/  LDL.LU R19, [R1+0x15c] ;  /* 0x00015c0001137983 */ /* 0x000f220000300800 */
[C---:B--2---:R-:W-:Y:S08]  /*4faf0*/  HMMA.16816.F32.BF16 R24, R20.reuse, R14, R24 ;  /* 0x0000000e1418723c */ /* 0x044ff00000041818 */
[C---:B---3--:R-:W-:Y:S11]  /*4fb00*/  HMMA.16816.F32.BF16 R4, R20.reuse, R10, R4 ;  /* 0x0000000a1404723c */ /* 0x048ff60000041804 */
[----:B------:R-:W-:Y:S04]  /*4fb10*/  @!UPT UIADD3 URZ, URZ, URZ, URZ ;  /* 0x0000003f3f3ff290 */ /* 0x000fe8000fffe03f */
[----:B------:R-:W-:Y:S01]  /*4fb20*/  STL.64 [R1+0x660], R24 ;  /* 0x0006601801007387 */ /* 0x000fe20000100a00 */
[----:B------:R0:W-:Y:S03]  /*4fb30*/  STL.64 [R1+0x668], R26 ;  /* 0x0006681a01007387 */ /* 0x0001e60000100a00 */
[----:B0-----:R-:W2:Y:S01]  /*4fb40*/  LDL.LU.64 R26, [R1+0x2c90] ;  /* 0x002c9000011a7983 */ /* 0x001ea20000300a00 */
[----:B------:R-:W3:Y:S02]  /*4fb50*/  LDL.LU.64 R24, [R1+0x2c88] ;  /* 0x002c880001187983 */ /* 0x000ee40000300a00 */
[----:B------:R-:W-:Y:S02]  /*4fb60*/  STL.64 [R1+0x2c50], R14 ;  /* 0x002c500e01007387 */ /* 0x000fe40000100a00 */
[----:B------:R-:W-:Y:S01]  /*4fb70*/  STL.64 [R1+0x630], R4 ;  /* 0x0006300401007387 */ /* 0x000fe20000100a00 */
[----:B------:R0:W-:Y:S04]  /*4fb80*/  STL.64 [R1+0x638], R6 ;  /* 0x0006380601007387 */ /* 0x0001e80000100a00 */
[----:B0-----:R-:W4:Y:S01]  /*4fb90*/  LDL.LU.64 R6, [R1+0x2c80] ;  /* 0x002c800001067983 */ /* 0x001f220000300a00 */
[----:B------:R-:W2:Y:S02]  /*4fba0*/  LDL.LU.64 R4, [R1+0x2c78] ;  /* 0x002c780001047983 */ /* 0x000ea40000300a00 */
[----:B------:R-:W-:Y:S01]  /*4fbb0*/  STL.64 [R1+0x2b50], R10 ;  /* 0x002b500a01007387 */ /* 0x000fe20000100a00 */
[----:B----4-:R-:W-:Y:S07]  /*4fbc0*/  HMMA.16816.F32.BF16 R20, R20, R6, R16 ;  /* 0x000000061414723c */ /* 0x010fee0000041810 */
[----:B------:R-:W-:-:S02]  /*4fbd0*/  IMAD.MOV.U32 R18, RZ, RZ, R8 ;  /* 0x000000ffff127224 */ /* 0x000fc400078e0008 */
[----:B------:R-:W-:Y:S01]  /*4fbe0*/  IMAD.MOV.U32 R19, RZ, RZ, R3 ;  /* 0x000000ffff137224 */ /* 0x000fe200078e0003 */
[----:B------:R-:W4:Y:S11]  /*4fbf0*/  LDL.LU R8, [R1+0x2c74] ;  /* 0x002c740001087983 */ /* 0x000f360000300800 */
[----:B------:R-:W-:Y:S02]  /*4fc00*/  @!UPT UIADD3 URZ, URZ, URZ, URZ ;  /* 0x0000003f3f3ff290 */ /* 0x000fe4000fffe03f */
[----:B------:R0:W-:Y:S01]  /*4fc10*/  STL.64 [R1+0x610], R20 ;  /* 0x0006101401007387 */ /* 0x0001e20000100a00 */
[----:B------:R1:W-:Y:S02]  /*4fc20*/  STL.64 [R1+0x618], R22 ;  /* 0x0006181601007387 */ /* 0x0003e40000100a00 */
[----:B------:R-:W4:Y:S02]  /*4fc30*/  LDL.LU R3, [R1+0x2c70] ;  /* 0x002c700001037983 */ /* 0x000f240000300800 */
[----:B------:R2:W-:Y:S01]  /*4fc40*/  STL.64 [R1+0x2b98], R18 ;  /* 0x002b981201007387 */ /* 0x0005e20000100a00 */
[----:B0-----:R-:W4:Y:S01]  /*4fc50*/  LDL.LU R20, [R1+0x710] ;  /* 0x0007100001147983 */ /* 0x001f220000300800 */
[----:B------:R-:W4:Y:S02]  /*4fc60*/  LDL.LU R21, [R1+0x714] ;  /* 0x0007140001157983 */ /* 0x000f240000300800 */
[----:B-1----:R-:W4:Y:S02]  /*4fc70*/  LDL.LU R22, [R1+0x718] ;  /* 0x0007180001167983 */ /* 0x002f240000300800 */
[----:B------:R-:W4:Y:S02]  /*4fc80*/  LDL.LU R23, [R1+0x71c] ;  /* 0x00071c0001177983 */ /* 0x000f240000300800 */
[----:B--2---:R-:W-:-:S02]  /*4fc90*/  IMAD.MOV.U32 R18, RZ, RZ, R4 ;  /* 0x000000ffff127224 */ /* 0x004fc400078e0004 */
[----:B---3--:R-:W-:Y:S01]  /*4fca0*/  IMAD.MOV.U32 R19, RZ, RZ, R24 ;  /* 0x000000ffff137224 */ /* 0x008fe200078e0018 */
[----:B------:R-:W2:Y:S01]  /*4fcb0*/  LDL.LU R4, [R1+0x2c6c] ;  /* 0x002c6c0001047983 */ /* 0x000ea20000300800 */
[----:B------:R-:W3:Y:S03]  /*4fcc0*/  LDL.LU R24, [R1+0x2c68] ;  /* 0x002c680001187983 */ /* 0x000ee60000300800 */
[----:B------:R-:W-:Y:S04]  /*4fcd0*/  STL.64 [R1+0x2bb0], R18 ;  /* 0x002bb01201007387 */ /* 0x000fe80000100a00 */
[----:B----4-:R-:W-:Y:S01]  /*4fce0*/  STL.64 [R1+0x2b78], R22 ;  /* 0x002b781601007387 */ /* 0x010fe20000100a00 */
[----:B------:R0:W-:Y:S03]  /*4fcf0*/  STL.64 [R1+0x2b70], R20 ;  /* 0x002b701401007387 */ /* 0x0001e60000100a00 */
        /* <DEDUP_REMOVED lines=37> */
[----:B------:R-:W4:Y:S01]  /*4ff50*/  LDL.LU R23, [R1+0x65c] ;  /* 0x00065c0001177983 */ /* 0x000f220000300800 */
[----:B------:R-:W2:Y:S04]  /*4ff60*/  LDL.64 R18, [R1+0x88] ;  /* 0x0000880001127983 */ /* 0x000ea80000100a00 */
[----:B--2---:R0:W-:Y:S02]  /*4ff70*/  STL.64 [R1+0x2c28], R18 ;  /* 0x002c281201007387 */ /* 0x0041e40000100a00 */
[----:B0-----:R-:W-:-:S02]  /*4ff80*/  IMAD.MOV.U32 R18, RZ, RZ, R8 ;  /* 0x000000ffff127224 */ /* 0x001fc400078e0008 */
[----:B------:R-:W-:-:S05]  /*4ff90*/  IMAD.MOV.U32 R19, RZ, RZ, R5 ;  /* 0x000000ffff137224 */ /* 0x000fca00078e0005 */
[----:B------:R-:W-:Y:S01]  /*4ffa0*/  STL.64 [R1+0x2c40], R18 ;  /* 0x002c401201007387 */ /* 0x000fe20000100a00 */
[----:B----4-:R-:W-:Y:S02]  /*4ffb0*/  STL.64 [R1+0x2bd8], R22 ;  /* 0x002bd81601007387 */ /* 0x010fe40000100a00 */
[----:B------:R0:W-:Y:S02]  /*4ffc0*/  STL.64 [R1+0x2bd0], R20 ;  /* 0x002bd01401007387 */ /* 0x0001e40000100a00 */
[----:B0-----:R-:W2:Y:S01]  /*4ffd0*/  LDL.LU R20, [R1+0x640] ;  /* 0x0006400001147983 */ /* 0x001ea20000300800 */
[----:B------:R-:W2:Y:S02]  /*4ffe0*/  LDL.LU R21, [R1+0x644] ;  /* 0x0006440001157983 */ /* 0x000ea40000300800 */
[----:B------:R-:W4:Y:S02]  /*4fff0*/  LDL.LU R22, [R1+0x648] ;  /* 0x0006480001167983 */ /* 0x000f240000300800 */
[----:B------:R-:W4:Y:S02]  /*50000*/  LDL.LU R23, [R1+0x64c] ;  /* 0x00064c0001177983 */ /* 0x000f240000300800 */
[----:B------:R-:W-:-:S02]  /*50010*/  IMAD.MOV.U32 R10, RZ, RZ, R4 ;  /* 0x000000ffff0a7224 */ /* 0x000fc400078e0004 */
[----:B------:R-:W-:Y:S01]  /*50020*/  IMAD.MOV.U32 R11, RZ, RZ, R3 ;  /* 0x000000ffff0b7224 */ /* 0x000fe200078e0003 */
[----:B------:R-:W3:Y:S01]  /*50030*/  LDL.LU R12, [R1+0x140] ;  /* 0x00014000010c7983 */ /* 0x000ee20000300800 */
[----:B------:R-:W3:Y:S02]  /*50040*/  LDL.LU R13, [R1+0x144] ;  /* 0x00014400010d7983 */ /* 0x000ee40000300800 */
[----:B------:R-:W3:Y:S02]  /*50050*/  LDL.LU R14, [R1+0x148] ;  /* 0x00014800010e7983 */ /* 0x000ee40000300800 */
[----:B------:R-:W3:Y:S01]  /*50060*/  LDL.LU R15, [R1+0x14c] ;  /* 0x00014c00010f7983 */ /* 0x000ee20000300800 */
[----:B------:R0:W-:Y:S04]  /*50070*/  STL.64 [R1+0x2c48], R10 ;  /* 0x002c480a01007387 */ /* 0x0001e80000100a00 */
[----:B0-----:R-:W3:Y:S01]  /*50080*/  LDL.64 R10, [R1+0xb8] ;  /* 0x0000b800010a7983 */ /* 0x001ee20000100a00 */
[----:B------:R-:W3:Y:S02]  /*50090*/  LDL.LU R16, [R1+0x130] ;  /* 0x0001300001107983 */ /* 0x000ee40000300800 */
[----:B------:R-:W3:Y:S02]  /*500a0*/  LDL.LU R17, [R1+0x134] ;  /* 0x0001340001117983 */ /* 0x000ee40000300800 */
[----:B------:R-:W3:Y:S01]  /*500b0*/  LDL.LU R18, [R1+0x138] ;  /* 0x0001380001127983 */ /* 0x000ee20000300800 */
[----:B------:R-:W3:Y:S04]  /*500c0*/  LDL.LU R19, [R1+0x13c] ;  /* 0x00013c0001137983 */ /* 0x000ee80000300800 */
        /* <DEDUP_REMOVED lines=27> */
[----:B------:R0:W-:Y:S02]  /*50280*/  STL.64 [R1+0x600], R12 ;  /* 0x0006000c01007387 */ /* 0x0001e40000100a00 */
[----:B------:R1:W-:Y:S02]  /*50290*/  STL.64 [R1+0x608], R14 ;  /* 0x0006080e01007387 */ /* 0x0003e40000100a00 */
[----:B0-----:R-:W-:Y:S01]  /*502a0*/  IMAD.MOV.U32 R12, RZ, RZ, R10 ;  /* 0x000000ffff0c7224 */ /* 0x001fe200078e000a */
[----:B-1----:R-:W3:Y:S01]  /*502b0*/  LDL.LU.64 R14, [R1+0x2c50] ;  /* 0x002c5000010e7983 */ /* 0x002ee20000300a00 */
[----:B------:R-:W4:Y:S02]  /*502c0*/  LDL.LU.64 R10, [R1+0x2c48] ;  /* 0x002c4800010a7983 */ /* 0x000f240000300a00 */
        /* <DEDUP_REMOVED lines=13> */
[----:B------:R-:W-:Y:S01]  /*503a0*/  STL.64 [R1+0x5e0], R16 ;  /* 0x0005e01001007387 */ /* 0x000fe20000100a00 */
[----:B------:R0:W-:Y:S03]  /*503b0*/  STL.64 [R1+0x5e8], R18 ;  /* 0x0005e81201007387 */ /* 0x0001e60000100a00 */
[----:B0-----:R-:W2:Y:S01]  /*503c0*/  LDL.LU.64 R18, [R1+0x2c28] ;  /* 0x002c280001127983 */ /* 0x001ea20000300a00 */
[----:B------:R-:W-:Y:S02]  /*503d0*/  IMAD.MOV.U32 R6, RZ, RZ, R2 ;  /* 0x000000ffff067224 */ /* 0x000fe400078e0002 */
[----:B------:R-:W-:Y:S01]  /*503e0*/  IMAD.MOV.U32 R7, RZ, RZ, R0 ;  /* 0x000000ffff077224 */ /* 0x000fe200078e0000 */
        /* <DEDUP_REMOVED lines=62> */
[----:B------:R-:W-:Y:S01]  /*507d0*/  STL.64 [R1+0x220], R4 ;  /* 0x0002200401007387 */ /* 0x000fe20000100a00 */
[----:B------:R2:W-:Y:S02]  /*507e0*/  STL.64 [R1+0x228], R6 ;  /* 0x0002280601007387 */ /* 0x0005e40000100a00 */
[C---:B--2---:R-:W-:Y:S01]  /*507f0*/  HMMA.16816.F32.BF16 R4, R24.reuse, R18, R20 ;  /* 0x000000121804723c */ /* 0x044fe20000041814 */
[----:B------:R-:W2:Y:S11]  /*50800*/  LDL.LU R20, [R1+0xbc0] ;  /* 0x000bc00001147983 */ /* 0x000eb60000300800 */
[----:B------:R-:W-:Y:S11]  /*50810*/  @!UPT UIADD3 URZ, URZ, URZ, URZ ;  /* 0x0000003f3f3ff290 */ /* 0x000ff6000fffe03f */
[----:B------:R0:W-:Y:S01]  /*50820*/  STL.64 [R1+0x210], R4 ;  /* 0x0002100401007387 */ /* 0x0001e20000100a00 */
[----:B------:R1:W-:Y:S02]  /*50830*/  STL.64 [R1+0x218], R6 ;  /* 0x0002180601007387 */ /* 0x0003e40000100a00 */
[----:B------:R-:W2:Y:S02]  /*50840*/  LDL.LU R21, [R1+0xbc4] ;  /* 0x000bc40001157983 */ /* 0x000ea40000300800 */
[----:B------:R-:W2:Y:S01]  /*50850*/  LDL.LU R22, [R1+0xbc8] ;  /* 0x000bc80001167983 */ /* 0x000ea20000300800 */
[----:B------:R-:W2:Y:S04]  /*50860*/  LDL.LU R23, [R1+0xbcc] ;  /* 0x000bcc0001177983 */ /* 0x000ea80000300800 */
[----:B0-----:R-:W4:Y:S01]  /*50870*/  LDL.LU R4, [R1+0xbd0] ;  /* 0x000bd00001047983 */ /* 0x001f220000300800 */
[----:B------:R-:W4:Y:S02]  /*50880*/  LDL.LU R5, [R1+0xbd4] ;  /* 0x000bd40001057983 */ /* 0x000f240000300800 */
[----:B-1----:R-:W4:Y:S02]  /*50890*/  LDL.LU R6, [R1+0xbd8] ;  /* 0x000bd80001067983 */ /* 0x002f240000300800 */
[----:B------:R-:W4:Y:S01]  /*508a0*/  LDL.LU R7, [R1+0xbdc] ;  /* 0x000bdc0001077983 */ /* 0x000f220000300800 */
[----:B------:R0:W-:Y:S04]  /*508b0*/  STL.64 [R1+0x2af8], R18 ;  /* 0x002af81201007387 */ /* 0x0001e80000100a00 */
[----:B0-----:R-:W2:Y:S04]  /*508c0*/  LDL.64 R18, [R1+0x78] ;  /* 0x0000780001127983 */ /* 0x001ea80000100a00 */
[----:B--2---:R0:W-:Y:S04]  /*508d0*/  STL.64 [R1+0x2b00], R18 ;  /* 0x002b001201007387 */ /* 0x0041e80000100a00 */
[----:B0-----:R-:W2:Y:S01]  /*508e0*/  LDL.64 R18, [R1+0x98] ;  /* 0x0000980001127983 */ /* 0x001ea20000100a00 */
[C---:B---3--:R-:W-:Y:S03]  /*508f0*/  HMMA.16816.F32.BF16 R8, R24.reuse, R14, R8 ;  /* 0x0000000e1808723c */ /* 0x048fe60000041808 */
[----:B--2---:R0:W-:Y:S04]  /*50900*/  STL.64 [R1+0x2b18], R18 ;  /* 0x002b181201007387 */ /* 0x0041e80000100a00 */
[----:B0-----:R-:W2:Y:S04]  /*50910*/  LDL.64 R18, [R1+0xa8] ;  /* 0x0000a80001127983 */ /* 0x001ea80000100a00 */
[----:B--2---:R0:W-:Y:S11]  /*50920*/  STL.64 [R1+0x2b30], R18 ;  /* 0x002b301201007387 */ /* 0x0041f60000100a00 */
[----:B------:R-:W-:Y:S01]  /*50930*/  @!UPT UIADD3 URZ, URZ, URZ, URZ ;  /* 0x0000003f3f3ff290 */ /* 0x000fe2000fffe03f */
[----:B------:R-:W-:Y:S02]  /*50940*/  STL.64 [R1+0x200], R8 ;  /* 0x0002000801007387 */ /* 0x000fe40000100a00 */
[----:B------:R1:W-:Y:S02]  /*50950*/  STL.64 [R1+0x208], R10 ;  /* 0x0002080a01007387 */ /* 0x0003e40000100a00 */
[----:B0-----:R-:W-:Y:S01]  /*50960*/  IMAD.MOV.U32 R18, RZ, RZ, R12 ;  /* 0x000000ffff127224 */ /* 0x001fe200078e000c */
[----:B-1----:R-:W4:Y:S01]  /*50970*/  LDL.LU.64 R10, [R1+0x2b50] ;  /* 0x002b5000010a7983 */ /* 0x002f220000300a00 */
[----:B------:R0:W-:Y:S02]  /*50980*/  STL.64 [R1+0x2a80], R14 ;  /* 0x002a800e01007387 */ /* 0x0001e40000100a00 */
[----:B------:R-:W2:Y:S02]  /*50990*/  LDL.LU R12, [R1+0xd90] ;  /* 0x000d9000010c7983 */ /* 0x000ea40000300800 */
[----:B------:R-:W2:Y:S01]  /*509a0*/  LDL.LU R13, [R1+0xd94] ;  /* 0x000d9400010d7983 */ /* 0x000ea20000300800 */
[----:B0-----:R-:W3:Y:S01]  /*509b0*/  LDL.LU R14, [R1+0xd98] ;  /* 0x000d9800010e7983 */ /* 0x001ee20000300800 */
[----:B------:R-:W3:Y:S03]  /*509c0*/  LDL.LU R15, [R1+0xd9c] ;  /* 0x000d9c00010f7983 */ /* 0x000ee60000300800 */
        /* <DEDUP_REMOVED lines=22> */
[----:B------:R-:W-:Y:S01]  /*50b30*/  IMAD.MOV.U32 R19, RZ, RZ, R3 ;  /* 0x000000ffff137224 */ /* 0x000fe200078e0003 */
[----:B---3--:R-:W-:Y:S02]  /*50b40*/  HMMA.16816.F32.BF16 R24, R24, R6, R20 ;  /* 0x000000061818723c */ /* 0x008fe40000041814 */
[----:B------:R-:W2:Y:S11]  /*50b50*/  LDSM.16.MT88.4 R20, [R29+0xc300] ;  /* 0x00c300001d14783b */ /* 0x000eb60000004200 */
[----:B------:R-:W-:Y:S10]  /*50b60*/  @!UPT UIADD3 URZ, URZ, URZ, URZ ;  /* 0x0000003f3f3ff290 */ /* 0x000ff4000fffe03f */
[----:B------:R-:W-:Y:S01]  /*50b70*/  STL.64 [R1+0xd0], R24 ;  /* 0x0000d01801007387 */ /* 0x000fe20000100a00 */
[----:B------:R-:W-:Y:S02]  /*50b80*/  STL.64 [R1+0xd8], R26 ;  /* 0x0000d81a01007387 */ /* 0x000fe40000100a00 */
[----:B------:R-:W0:Y:S01]  /*50b90*/  LDSM.16.MT88.4 R24, [R29+0xc380] ;  /* 0x00c380001d18783b */ /* 0x000e220000004200 */
[C---:B--2---:R-:W-:Y:S01]  /*50ba0*/  HMMA.16816.F32.BF16 R16, R20.reuse, R18, R12 ;  /* 0x000000121410723c */ /* 0x044fe2000004180c */
[----:B0-----:R-:W-:Y:S02]  /*50bb0*/  STL [R1+0x2a1c], R24 ;  /* 0x002a1c1801007387 */ /* 0x001fe40000100800 */
[----:B------:R-:W-:Y:S02]  /*50bc0*/  STL [R1+0x2a18], R25 ;  /* 0x002a181901007387 */ /* 0x000fe40000100800 */
[----:B------:R-:W-:Y:S02]  /*50bd0*/  STL [R1+0x2a14], R26 ;  /* 0x002a141a01007387 */ /* 0x000fe40000100800 */
[----:B------:R-:W-:Y:S01]  /*50be0*/  STL [R1+0x2a10], R27 ;  /* 0x002a101b01007387 */ /* 0x000fe20000100800 */
[----:B------:R-:W-:Y:S01]  /*50bf0*/  STL [R1+0x1f00], R29 ;  /* 0x001f001d01007387 */ /* 0x000fe20000100800 */
[----:B------:R-:W2:Y:S02]  /*50c00*/  LDL.LU.64 R14, [R1+0x2b40] ;  /* 0x002b4000010e7983 */ /* 0x000ea40000300a00 */
[----:B------:R-:W2:Y:S11]  /*50c10*/  LDL.LU.64 R12, [R1+0x2b38] ;  /* 0x002b3800010c7983 */ /* 0x000eb60000300a00 */
[----:B------:R-:W-:Y:S01]  /*50c20*/  @!UPT UIADD3 URZ, URZ, URZ, URZ ;  /* 0x0000003f3f3ff290 */ /* 0x000fe2000fffe03f */
[----:B------:R-:W-:Y:S01]  /*50c30*/  STL.64 [R1+0x430], R16 ;  /* 0x0004301001007387 */ /* 0x000fe20000100a00 */
[----:B------:R0:W-:Y:S04]  /*50c40*/  STL.64 [R1+0x438], R18 ;  /* 0x0004381201007387 */ /* 0x0001e80000100a00 */
[----:B0-----:R-:W2:Y:S01]  /*50c50*/  LDL.LU.64 R18, [R1+0x2b30] ;  /* 0x002b300001127983 */ /* 0x001ea20000300a00 */
        /* <DEDUP_REMOVED lines=12> */
[----:B------:R-:W-:Y:S01]  /*50d20*/  STL [R1+0x2a20], R2 ;  /* 0x002a200201007387 */ /* 0x000fe20000100800 */
[----:B------:R-:W3:Y:S01]  /*50d30*/  LDL R28, [R1+0x1620] ;  /* 0x00162000011c7983 */ /* 0x000ee20000100800 */
[C---:B--2---:R-:W-:Y:S01]  /*50d40*/  HMMA.16816.F32.BF16 R12, R20.reuse, R18, R12 ;  /* 0x00000012140c723c */ /* 0x044fe2000004180c */
[----:B------:R-:W-:Y:S01]  /*50d50*/  IMAD.MOV.U32 R8, RZ, RZ, R18 ;  /* 0x000000ffff087224 */ /* 0x000fe200078e0012 */
[----:B---3--:R-:W-:Y:S01]  /*50d60*/  STL [R1+0x2a28], R28 ;  /* 0x002a281c01007387 */ /* 0x008fe20000100800 */
[----:B------:R-:W-:Y:S11]  /*50d70*/  IMAD.MOV.U32 R3, RZ, RZ, R19 ;  /* 0x000000ffff037224 */ /* 0x000ff600078e0013 */
[----:B------:R-:W-:Y:S09]  /*50d80*/  @!UPT UIADD3 URZ, URZ, URZ, URZ ;  /* 0x0000003f3f3ff290 */ /* 0x000ff2000fffe03f */
[----:B------:R-:W-:Y:S01]  /*50d90*/  STL.64 [R1+0x410], R12 ;  /* 0x0004100c01007387 */ /* 0x000fe20000100a00 */
[----:B------:R0:W-:Y:S03]  /*50da0*/  STL.64 [R1+0x418], R14 ;  /* 0x0004180e01007387 */ /* 0x0001e60000100a00 */
[----:B0-----:R-:W2:Y:S01]  /*50db0*/  LDL.LU.64 R14, [R1+0x2b10] ;  /* 0x002b1000010e7983 */ /* 0x001ea20000300a00 */
[----:B------:R-:W2:Y:S02]  /*50dc0*/  LDL.LU.64 R12, [R1+0x2b08] ;  /* 0x002b0800010c7983 */ /* 0x000ea40000300a00 */
[----:B------:R-:W2:Y:S02]  /*50dd0*/  LDL.LU.64 R18, [R1+0x2b00] ;  /* 0x002b000001127983 */ /* 0x000ea40000300a00 */
[----:B------:R0:W-:Y:S01]  /*50de0*/  STL [R1+0x2a2c], R8 ;  /* 0x002a2c0801007387 */ /* 0x0001e20000100800 */
[----:B------:R1:W-:Y:S04]  /*50df0*/  STL.64 [R1+0x2af0], R10 ;  /* 0x002af00a01007387 */ /* 0x0003e80000100a00 */
[----:B0-----:R-:W3:Y:S01]  /*50e00*/  LDL.LU R8, [R1+0xd60] ;  /* 0x000d600001087983 */ /* 0x001ee20000300800 */
[----:B------:R-:W3:Y:S02]  /*50e10*/  LDL.LU R9, [R1+0xd64] ;  /* 0x000d640001097983 */ /* 0x000ee40000300800 */
[----:B-1----:R-:W3:Y:S01]  /*50e20*/  LDL.LU R10, [R1+0xd68] ;  /* 0x000d6800010a7983 */ /* 0x002ee20000300800 */
[----:B------:R-:W3:Y:S02]  /*50e30*/  LDL.LU R11, [R1+0xd6c] ;  /* 0x000d6c00010b7983 */ /* 0x000ee40000300800 */
[C---:B---3--:R-:W-:Y:S08]  /*50e40*/  HMMA.16816.F32.BF16 R24, R20.reuse, R26, R8 ;  /* 0x0000001a1418723c */ /* 0x048ff00000041808 */
[----:B--2---:R-:W-:Y:S01]  /*50e50*/  HMMA.16816.F32.BF16 R8, R20, R18, R12 ;  /* 0x000000121408723c */ /* 0x004fe2000004180c */
[----:B------:R-:W-:-:S02]  /*50e60*/  IMAD.MOV.U32 R5, RZ, RZ, R18 ;  /* 0x000000ffff057224 */ /* 0x000fc400078e0012 */
[----:B------:R-:W-:Y:S11]  /*50e70*/  IMAD.MOV.U32 R4, RZ, RZ, R19 ;  /* 0x000000ffff047224 */ /* 0x000ff600078e0013 */
[----:B------:R-:W-:Y:S01]  /*50e80*/  @!UPT UIADD3 URZ, URZ, URZ, URZ ;  /* 0x0000003f3f3ff290 */ /* 0x000fe2000fffe03f */
[----:B------:R-:W-:Y:S01]  /*50e90*/  STL.64 [R1+0x400], R24 ;  /* 0x0004001801007387 */ /* 0x000fe20000100a00 */
[----:B------:R-:W-:Y:S07]  /*50ea0*/  STL.64 [R1+0x408], R26 ;  /* 0x0004081a01007387 */ /* 0x000fee0000100a00 */
[----:B------:R-:W-:Y:S02]  /*50eb0*/  STL.64 [R1+0x3f0], R8 ;  /* 0x0003f00801007387 */ /* 0x000fe40000100a00 */
[----:B------:R-:W-:Y:S01]  /*50ec0*/  STL.64 [R1+0x3f8], R10 ;  /* 0x0003f80a01007387 */ /* 0x000fe20000100a00 */
[----:B------:R-:W-:Y:S01]  /*50ed0*/  STL.64 [R1+0x2a48], R6 ;  /* 0x002a480601007387 */ /* 0x000fe20000100a00 */
        /* <DEDUP_REMOVED lines=23> */
[----:B------:R-:W3:Y:S04]  /*51050*/  LDL.64 R10, [R1+0x68] ;  /* 0x00006800010a7983 */ /* 0x000ee80000100a00 */
[----:B--2---:R0:W-:Y:S01]  /*51060*/  STL.64 [R1+0x2ae0], R26 ;  /* 0x002ae01a01007387 */ /* 0x0041e20000100a00 */
[----:B------:R-:W-:Y:S03]  /*51070*/  STL.64 [R1+0x2ad8], R24 ;  /* 0x002ad81801007387 */ /* 0x000fe60000100a00 */
[----:B0-----:R-:W2:Y:S01]  /*51080*/  LDL.64 R26, [R1+0x58] ;  /* 0x00005800011a7983 */ /* 0x001ea20000100a00 */
[----:B------:R0:W-:Y:S02]  /*51090*/  STL.64 [R1+0x2a90], R14 ;  /* 0x002a900e01007387 */ /* 0x0001e40000100a00 */
[----:B----4-:R-:W-:Y:S01]  /*510a0*/  STL.64 [R1+0x2a88], R12 ;  /* 0x002a880c01007387 */ /* 0x010fe20000100a00 */
[----:B0-----:R-:W4:Y:S04]  /*510b0*/  LDL.64 R14, [R1+0x18] ;  /* 0x00001800010e7983 */ /* 0x001f280000100a00 */
[----:B----4-:R0:W-:Y:S04]  /*510c0*/  STL.64 [R1+0x2aa0], R14 ;  /* 0x002aa00e01007387 */ /* 0x0101e80000100a00 */
[----:B0-----:R-:W4:Y:S04]  /*510d0*/  LDL.64 R14, [R1+0x28] ;  /* 0x00002800010e7983 */ /* 0x001f280000100a00 */
[----:B----4-:R0:W-:Y:S04]  /*510e0*/  STL.64 [R1+0x2ab8], R14 ;  /* 0x002ab80e01007387 */ /* 0x0101e80000100a00 */
[----:B0-----:R-:W4:Y:S04]  /*510f0*/  LDL.64 R14, [R1+0x38] ;  /* 0x00003800010e7983 */ /* 0x001f280000100a00 */
[----:B----4-:R0:W-:Y:S04]  /*51100*/  STL.64 [R1+0x2ad0], R14 ;  /* 0x002ad00e01007387 */ /* 0x0101e80000100a00 */
[----:B0-----:R-:W4:Y:S04]  /*51110*/  LDL.64 R14, [R1+0x48] ;  /* 0x00004800010e7983 */ /* 0x001f280000100a00 */
[----:B----4-:R0:W-:Y:S01]  /*51120*/  STL.64 [R1+0x2ae8], R14 ;  /* 0x002ae80e01007387 */ /* 0x0101e20000100a00 */
[----:B------:R-:W2:Y:S02]  /*51130*/  LDL.LU R12, [R1+0xdb0] ;  /* 0x000db000010c7983 */ /* 0x000ea40000300800 */
[----:B------:R-:W2:Y:S01]  /*51140*/  LDL.LU R13, [R1+0xdb4] ;  /* 0x000db400010d7983 */ /* 0x000ea20000300800 */
[----:B0-----:R-:W2:Y:S01]  /*51150*/  LDL.LU R14, [R1+0xdb8] ;  /* 0x000db800010e7983 */ /* 0x001ea20000300800 */
[----:B------:R-:W2:Y:S02]  /*51160*/  LDL.LU R15, [R1+0xdbc] ;  /* 0x000dbc00010f7983 */ /* 0x000ea40000300800 */
[----:B---3--:R-:W-:Y:S02]  /*51170*/  STL.64 [R1+0x2a68], R6 ;  /* 0x002a680601007387 */ /* 0x008fe40000100a00 */
[----:B------:R0:W-:Y:S02]  /*51180*/  STL.64 [R1+0x2a60], R4 ;  /* 0x002a600401007387 */ /* 0x0001e40000100a00 */
[----:B0-----:R-:W3:Y:S01]  /*51190*/  LDL.LU R4, [R1+0xe30] ;  /* 0x000e300001047983 */ /* 0x001ee20000300800 */
[----:B------:R-:W3:Y:S02]  /*511a0*/  LDL.LU R5, [R1+0xe34] ;  /* 0x000e340001057983 */ /* 0x000ee40000300800 */
[----:B------:R-:W4:Y:S02]  /*511b0*/  LDL.LU R6, [R1+0xe38] ;  /* 0x000e380001067983 */ /* 0x000f240000300800 */
[----:B------:R-:W4:Y:S02]  /*511c0*/  LDL.LU R7, [R1+0xe3c] ;  /* 0x000e3c0001077983 */ /* 0x000f240000300800 */
[----:B----4-:R0:W-:Y:S01]  /*511d0*/  STL.64 [R1+0x2a78], R6 ;  /* 0x002a780601007387 */ /* 0x0101e20000100a00 */
[----:B---3--:R1:W-:Y:S03]  /*511e0*/  STL.64 [R1+0x2a70], R4 ;  /* 0x002a700401007387 */ /* 0x0083e60000100a00 */
[----:B0-----:R-:W3:Y:S04]  /*511f0*/  LDL.64 R6, [R1+0x8] ;  /* 0x0000080001067983 */ /* 0x001ee80000100a00 */
[----:B---3--:R0:W-:Y:S01]  /*51200*/  STL.64 [R1+0x2a98], R6 ;  /* 0x002a980601007387 */ /* 0x0081e20000100a00 */
[----:B-1----:R-:W3:Y:S02]  /*51210*/  LDL.LU R4, [R1+0xe00] ;  /* 0x000e000001047983 */ /* 0x002ee40000300800 */
[----:B------:R-:W3:Y:S01]  /*51220*/  LDL.LU R5, [R1+0xe04] ;  /* 0x000e040001057983 */ /* 0x000ee20000300800 */
[----:B0-----:R-:W4:Y:S01]  /*51230*/  LDL.LU R6, [R1+0xe08] ;  /* 0x000e080001067983 */ /* 0x001f220000300800 */
[----:B------:R-:W4:Y:S01]  /*51240*/  LDL.LU R7, [R1+0xe0c] ;  /* 0x000e0c0001077983 */ /* 0x000f220000300800 */
[C---:B------:R-:W-:Y:S08]  /*51250*/  HMMA.16816.F32.BF16 R16, R20.reuse, R10, R16 ;  /* 0x0000000a1410723c */ /* 0x040ff00000041810 */
[----:B--2---:R-:W-:Y:S01]  /*51260*/  HMMA.16816.F32.BF16 R12, R20, R26, R12 ;  /* 0x0000001a140c723c */ /* 0x004fe2000004180c */
[----:B----4-:R-:W-:Y:S01]  /*51270*/  STL.64 [R1+0x2ab0], R6 ;  /* 0x002ab00601007387 */ /* 0x010fe20000100a00 */
[----:B---3--:R0:W-:Y:S03]  /*51280*/  STL.64 [R1+0x2aa8], R4 ;  /* 0x002aa80401007387 */ /* 0x0081e60000100a00 */
        /* <DEDUP_REMOVED lines=12> */
[----:B------:R0:W-:Y:S01]  /*51350*/  STL.64 [R1+0x3e0], R16 ;  /* 0x0003e01001007387 */ /* 0x0001e20000100a00 */
[----:B------:R1:W-:Y:S02]  /*51360*/  STL.64 [R1+0x3e8], R18 ;  /* 0x0003e81201007387 */ /* 0x0003e40000100a00 */
[----:B0-----:R-:W-:Y:S01]  /*51370*/  IMAD.MOV.U32 R16, RZ, RZ, R10 ;  /* 0x000000ffff107224 */ /* 0x001fe200078e000a */
[----:B-1----:R-:W3:Y:S01]  /*51380*/  LDL.LU.64 R18, [R1+0x2af8] ;  /* 0x002af80001127983 */ /* 0x002ee20000300a00 */
[----:B------:R-:W4:Y:S02]  /*51390*/  LDL.LU.64 R10, [R1+0x2af0] ;  /* 0x002af000010a7983 */ /* 0x000f240000300a00 */
[----:B------:R-:W-:Y:S02]  /*513a0*/  STL.64 [R1+0x3d0], R12 ;  /* 0x0003d00c01007387 */ /* 0x000fe40000100a00 */
[----:B------:R0:W-:Y:S02]  /*513b0*/  STL.64 [R1+0x3d8], R14 ;  /* 0x0003d80e01007387 */ /* 0x0001e40000100a00 */
[----:B------:R-:W-:Y:S01]  /*513c0*/  IMAD.MOV.U32 R17, RZ, RZ, R27 ;  /* 0x000000ffff117224 */ /* 0x000fe200078e001b */
[----:B0-----:R-:W2:Y:S01]  /*513d0*/  LDL.LU.64 R14, [R1+0x2ae8] ;  /* 0x002ae800010e7983 */ /* 0x001ea20000300a00 */
[----:B------:R-:W2:Y:S02]  /*513e0*/  LDL.LU.64 R26, [R1+0x2ae0] ;  /* 0x002ae000011a7983 */ /* 0x000ea40000300a00 */
[----:B------:R-:W2:Y:S02]  /*513f0*/  LDL.LU.64 R24, [R1+0x2ad8] ;  /* 0x002ad80001187983 */ /* 0x000ea40000300a00 */
[C---:B--2---:R-:W-:Y:S11]  /*51400*/  HMMA.16816.F32.BF16 R24, R20.reuse, R14, R24 ;  /* 0x0000000e1418723c */ /* 0x044ff60000041818 */
        /* <DEDUP_REMOVED lines=57> */
[----:B------:R-:W-:Y:S01]  /*517a0*/  STL.64 [R1+0x28f8], R18 ;  /* 0x0028f81201007387 */ /* 0x000fe20000100a00 */
[C---:B--2---:R-:W-:Y:S11]  /*517b0*/  HMMA.16816.F32.BF16 R4, R20.reuse, R14, R4 ;  /* 0x0000000e1404723c */ /* 0x044ff60000041804 */
[----:B------:R-:W-:Y:S11]  /*517c0*/  @!UPT UIADD3 URZ, URZ, URZ, URZ ;  /* 0x0000003f3f3ff290 */ /* 0x000ff6000fffe03f */
[----:B------:R-:W-:Y:S01]  /*517d0*/  @!UPT UIADD3 URZ, URZ, URZ, URZ ;  /* 0x0000003f3f3ff290 */ /* 0x000fe2000fffe03f */
[----:B------:R-:W-:Y:S01]  /*517e0*/  STL.64 [R1+0x360], R4 ;  /* 0x0003600401007387 */ /* 0x000fe20000100a00 */
[----:B------:R0:W-:Y:S03]  /*517f0*/  STL.64 [R1+0x368], R6 ;  /* 0x0003680601007387 */ /* 0x0001e60000100a00 */
[----:B0-----:R-:W4:Y:S01]  /*51800*/  LDL.LU.64 R6, [R1+0x2a58] ;  /* 0x002a580001067983 */ /* 0x001f220000300a00 */
[----:B------:R-:W4:Y:S02]  /*51810*/  LDL.LU.64 R4, [R1+0x2a50] ;  /* 0x002a500001047983 */ /* 0x000f240000300a00 */
[----:B------:R-:W-:Y:S01]  /*51820*/  STL.64 [R1+0x28f0], R14 ;  /* 0x0028f00e01007387 */ /* 0x000fe20000100a00 */
[C---:B----4-:R-:W-:Y:S11]  /*51830*/  HMMA.16816.F32.BF16 R4, R20.reuse, R10, R4 ;  /* 0x0000000a1404723c */ /* 0x050ff60000041804 */
[----:B------:R-:W-:Y:S11]  /*51840*/  @!UPT UIADD3 URZ, URZ, URZ, URZ ;  /* 0x0000003f3f3ff290 */ /* 0x000ff6000fffe03f */
[----:B------:R-:W-:Y:S01]  /*51850*/  @!UPT UIADD3 URZ, URZ, URZ, URZ ;  /* 0x0000003f3f3ff290 */ /* 0x000fe2000fffe03f */
[----:B------:R-:W-:Y:S01]  /*51860*/  STL.64 [R1+0x350], R4 ;  /* 0x0003500401007387 */ /* 0x000fe20000100a00 */
[----:B------:R0:W-:Y:S03]  /*51870*/  STL.64 [R1+0x358], R6 ;  /* 0x0003580601007387 */ /* 0x0001e60000100a00 */
[----:B0-----:R-:W2:Y:S01]  /*51880*/  LDL.LU.64 R6, [R1+0x2a48] ;  /* 0x002a480001067983 */ /* 0x001ea20000300a00 */
[----:B------:R-:W3:Y:S02]  /*51890*/  LDL.LU.64 R4, [R1+0x2a40] ;  /* 0x002a400001047983 */ /* 0x000ee40000300a00 */
[----:B------:R-:W-:Y:S02]  /*518a0*/  STL.64 [R1+0x28e8], R10 ;  /* 0x0028e80a01007387 */ /* 0x000fe40000100a00 */
[----:B------:R-:W-:Y:S02]  /*518b0*/  IMAD.MOV.U32 R18, RZ, RZ, R13 ;  /* 0x000000ffff127224 */ /* 0x000fe400078e000d */
[----:B------:R-:W-:Y:S01]  /*518c0*/  IMAD.MOV.U32 R19, RZ, RZ, R12 ;  /* 0x000000ffff137224 */ /* 0x000fe200078e000c */
[----:B--2---:R-:W-:Y:S01]  /*518d0*/  HMMA.16816.F32.BF16 R20, R20, R6, R24 ;  /* 0x000000061414723c */ /* 0x004fe20000041818 */
[----:B------:R-:W2:Y:S01]  /*518e0*/  LDL.LU.64 R26, [R1+0x2a38] ;  /* 0x002a3800011a7983 */ /* 0x000ea20000300a00 */
[----:B------:R-:W4:Y:S02]  /*518f0*/  LDL.LU.64 R24, [R1+0x2a30] ;  /* 0x002a300001187983 */ /* 0x000f240000300a00 */
[----:B------:R-:W-:Y:S11]  /*51900*/  STL.64 [R1+0x29c0], R6 ;  /* 0x0029c00601007387 */ /* 0x000ff60000100a00 */
[----:B------:R-:W-:Y:S08]  /*51910*/  @!UPT UIADD3 URZ, URZ, URZ, URZ ;  /* 0x0000003f3f3ff290 */ /* 0x000ff0000fffe03f */
[----:B------:R-:W-:Y:S01]  /*51920*/  STL.64 [R1+0x1e0], R20 ;  /* 0x0001e01401007387 */ /* 0x000fe20000100a00 */
[----:B------:R-:W-:Y:S02]  /*51930*/  STL.64 [R1+0x1e8], R22 ;  /* 0x0001e81601007387 */ /* 0x000fe40000100a00 */
[----:B------:R0:W-:Y:S02]  /*51940*/  STL.64 [R1+0x2910], R18 ;  /* 0x0029101201007387 */ /* 0x0001e40000100a00 */
[----:B------:R-:W2:Y:S01]  /*51950*/  LDL.LU R12, [R1+0xf30] ;  /* 0x000f3000010c7983 */ /* 0x000ea20000300800 */
[----:B------:R-:W2:Y:S01]  /*51960*/  LDL.LU R13, [R1+0xf34] ;  /* 0x000f3400010d7983 */ /* 0x000ea20000300800 */
[----:B------:R-:W2:Y:S02]  /*51970*/  LDL.LU R14, [R1+0xf38] ;  /* 0x000f3800010e7983 */ /* 0x000ea40000300800 */
[----:B------:R-:W2:Y:S02]  /*51980*/  LDL.LU R15, [R1+0xf3c] ;  /* 0x000f3c00010f7983 */ /* 0x000ea40000300800 */
[----:B0-----:R-:W-:-:S02]  /*51990*/  IMAD.MOV.U32 R18, RZ, RZ, R8 ;  /* 0x000000ffff127224 */ /* 0x001fc400078e0008 */
        /* <DEDUP_REMOVED lines=22> */
[----:B------:R-:W-:Y:S01]  /*51b00*/  IMAD.MOV.U32 R19, RZ, RZ, R25 ;  /* 0x000000ffff137224 */ /* 0x000fe200078e0019 */
[----:B------:R-:W4:Y:S01]  /*51b10*/  LDL.LU R24, [R1+0x2a1c] ;  /* 0x002a1c0001187983 */ /* 0x000f220000300800 */
[----:B------:R-:W4:Y:S03]  /*51b20*/  LDL.LU R25, [R1+0x2a18] ;  /* 0x002a180001197983 */ /* 0x000f260000300800 */
        /* <DEDUP_REMOVED lines=43> */
[----:B--2---:R0:W-:Y:S01]  /*51de0*/  STL.64 [R1+0x29d0], R6 ;  /* 0x0029d00601007387 */ /* 0x0041e20000100a00 */
[----:B------:R-:W-:Y:S02]  /*51df0*/  STL.64 [R1+0x29c8], R4 ;  /* 0x0029c80401007387 */ /* 0x000fe40000100a00 */
[----:B0-----:R-:W-:-:S02]  /*51e00*/  IMAD.MOV.U32 R6, RZ, RZ, R8 ;  /* 0x000000ffff067224 */ /* 0x001fc400078e0008 */
[----:B------:R-:W-:-:S05]  /*51e10*/  IMAD.MOV.U32 R7, RZ, RZ, R3 ;  /* 0x000000ffff077224 */ /* 0x000fca00078e0003 */
[----:B------:R0:W-:Y:S02]  /*51e20*/  STL.64 [R1+0x29e0], R6 ;  /* 0x0029e00601007387 */ /* 0x0001e40000100a00 */
[----:B0-----:R-:W-:Y:S02]  /*51e30*/  IMAD.MOV.U32 R6, RZ, RZ, R2 ;  /* 0x000000ffff067224 */ /* 0x001fe400078e0002 */
[----:B------:R-:W-:-:S05]  /*51e40*/  IMAD.MOV.U32 R7, RZ, RZ, R0 ;  /* 0x000000ffff077224 */ /* 0x000fca00078e0000 */
[----:B------:R-:W-:Y:S01]  /*51e50*/  STL.64 [R1+0x29f8], R6 ;  /* 0x0029f80601007387 */ /* 0x000fe20000100a00 */
[----:B------:R-:W2:Y:S03]  /*51e60*/  LDL.64 R18, [R1+0x88] ;  /* 0x0000880001127983 */ /* 0x000ea60000100a00 */
[----:B--2---:R0:W-:Y:S01]  /*51e70*/  STL.64 [R1+0x29d8], R18 ;  /* 0x0029d81201007387 */ /* 0x0041e20000100a00 */
[----:B------:R-:W2:Y:S02]  /*51e80*/  LDL.LU R16, [R1+0xe90] ;  /* 0x000e900001107983 */ /* 0x000ea40000300800 */
[----:B------:R-:W2:Y:S01]  /*51e90*/  LDL.LU R17, [R1+0xe94] ;  /* 0x000e940001117983 */ /* 0x000ea20000300800 */
[----:B0-----:R-:W2:Y:S01]  /*51ea0*/  LDL.LU R18, [R1+0xe98] ;  /* 0x000e980001127983 */ /* 0x001ea20000300800 */
[----:B------:R-:W2:Y:S02]  /*51eb0*/  LDL.LU R19, [R1+0xe9c] ;  /* 0x000e9c0001137983 */ /* 0x000ea40000300800 */
[----:B------:R-:W4:Y:S01]  /*51ec0*/  LDL.64 R6, [R1+0xb8] ;  /* 0x0000b80001067983 */ /* 0x000f220000100a00 */
[----:B--2---:R-:W-:Y:S01]  /*51ed0*/  STL.64 [R1+0x29f0], R18 ;  /* 0x0029f01201007387 */ /* 0x004fe20000100a00 */
[----:B------:R0:W-:Y:S03]  /*51ee0*/  STL.64 [R1+0x29e8], R16 ;  /* 0x0029e81001007387 */ /* 0x0001e60000100a00 */
[----:B0-----:R-:W2:Y:S01]  /*51ef0*/  LDL.LU R16, [R1+0xe80] ;  /* 0x000e800001107983 */ /* 0x001ea20000300800 */
[----:B------:R-:W2:Y:S02]  /*51f00*/  LDL.LU R17, [R1+0xe84] ;  /* 0x000e840001117983 */ /* 0x000ea40000300800 */
[----:B------:R-:W2:Y:S02]  /*51f10*/  LDL.LU R18, [R1+0xe88] ;  /* 0x000e880001127983 */ /* 0x000ea40000300800 */
[----:B------:R-:W2:Y:S02]  /*51f20*/  LDL.LU R19, [R1+0xe8c] ;  /* 0x000e8c0001137983 */ /* 0x000ea40000300800 */
[----:B--2---:R-:W-:Y:S01]  /*51f30*/  STL.64 [R1+0x2a08], R18 ;  /* 0x002a081201007387 */ /* 0x004fe20000100a00 */
[----:B------:R0:W-:Y:S03]  /*51f40*/  STL.64 [R1+0x2a00], R16 ;  /* 0x002a001001007387 */ /* 0x0001e60000100a00 */
[----:B0-----:R-:W4:Y:S01]  /*51f50*/  LDL.LU R16, [R1+0xe70] ;  /* 0x000e700001107983 */ /* 0x001f220000300800 */
[----:B------:R-:W4:Y:S02]  /*51f60*/  LDL.LU R17, [R1+0xe74] ;  /* 0x000e740001117983 */ /* 0x000f240000300800 */
[----:B------:R-:W4:Y:S02]  /*51f70*/  LDL.LU R18, [R1+0xe78] ;  /* 0x000e780001127983 */ /* 0x000f240000300800 */
[----:B------:R-:W4:Y:S01]  /*51f80*/  LDL.LU R19, [R1+0xe7c] ;  /* 0x000e7c0001137983 */ /* 0x000f220000300800 */
        /* <DEDUP_REMOVED lines=16> */
[----:B------:R-:W2:Y:S01]  /*52090*/  LDL.LU R20, [R1+0xf60] ;  /* 0x000f600001147983 */ /* 0x000ea20000300800 */
[----:B------:R-:W2:Y:S02]  /*520a0*/  LDL.LU R21, [R1+0xf64] ;  /* 0x000f640001157983 */ /* 0x000ea40000300800 */
[----:B------:R-:W2:Y:S02]  /*520b0*/  LDL.LU R22, [R1+0xf68] ;  /* 0x000f680001167983 */ /* 0x000ea40000300800 */
[----:B------:R-:W2:Y:S01]  /*520c0*/  LDL.LU R23, [R1+0xf6c] ;  /* 0x000f6c0001177983 */ /* 0x000ea20000300800 */
[----:B----4-:R-:W-:Y:S01]  /*520d0*/  HMMA.16816.F32.BF16 R16, R24, R6, R16 ;  /* 0x000000061810723c */ /* 0x010fe20000041810 */
        /* <DEDUP_REMOVED lines=10> */
[----:B0-----:R-:W4:Y:S01]  /*52180*/  LDL.LU.64 R18, [R1+0x2a08] ;  /* 0x002a080001127983 */ /* 0x001f220000300a00 */
[----:B------:R-:W4:Y:S02]  /*52190*/  LDL.LU.64 R16, [R1+0x2a00] ;  /* 0x002a000001107983 */ /* 0x000f240000300a00 */
[----:B------:R-:W4:Y:S02]  /*521a0*/  LDL.LU.64 R6, [R1+0x29f8] ;  /* 0x0029f80001067983 */ /* 0x000f240000300a00 */
[C---:B----4-:R-:W-:Y:S01]  /*521b0*/  HMMA.16816.F32.BF16 R4, R24.reuse, R6, R16 ;  /* 0x000000061804723c */ /* 0x050fe20000041810 */
[----:B------:R-:W4:Y:S01]  /*521c0*/  LDL.LU.64 R18, [R1+0x29f0] ;  /* 0x0029f00001127983 */ /* 0x000f220000300a00 */
[----:B------:R-:W4:Y:S11]  /*521d0*/  LDL.LU.64 R16, [R1+0x29e8] ;  /* 0x0029e80001107983 */ /* 0x000f360000300a00 */
[----:B------:R-:W-:Y:S10]  /*521e0*/  @!UPT UIADD3 URZ, URZ, URZ, URZ ;  /* 0x0000003f3f3ff290 */ /* 0x000ff4000fffe03f */
[----:B------:R-:W-:Y:S01]  /*521f0*/  STL.64 [R1+0x1c0], R4 ;  /* 0x0001c00401007387 */ /* 0x000fe20000100a00 */
[----:B------:R0:W-:Y:S03]  /*52200*/  STL.64 [R1+0x1c8], R6 ;  /* 0x0001c80601007387 */ /* 0x0001e60000100a00 */
[----:B0-----:R-:W4:Y:S02]  /*52210*/  LDL.LU.64 R6, [R1+0x29e0] ;  /* 0x0029e00001067983 */ /* 0x001f240000300a00 */
[C---:B----4-:R-:W-:Y:S02]  /*52220*/  HMMA.16816.F32.BF16 R4, R24.reuse, R6, R16 ;  /* 0x000000061804723c */ /* 0x050fe40000041810 */
[----:B------:R-:W4:Y:S11]  /*52230*/  LDL.LU.64 R18, [R1+0x29d8] ;  /* 0x0029d80001127983 */ /* 0x000f360000300a00 */
[----:B------:R-:W-:Y:S10]  /*52240*/  @!UPT UIADD3 URZ, URZ, URZ, URZ ;  /* 0x0000003f3f3ff290 */ /* 0x000ff4000fffe03f */
[----:B------:R-:W-:Y:S01]  /*52250*/  STL.64 [R1+0x1b0], R4 ;  /* 0x0001b00401007387 */ /* 0x000fe20000100a00 */
[----:B------:R0:W-:Y:S03]  /*52260*/  STL.64 [R1+0x1b8], R6 ;  /* 0x0001b80601007387 */ /* 0x0001e60000100a00 */
[----:B0-----:R-:W2:Y:S01]  /*52270*/  LDL.LU.64 R6, [R1+0x29d0] ;  /* 0x0029d00001067983 */ /* 0x001ea20000300a00 */
[----:B------:R-:W2:Y:S02]  /*52280*/  LDL.LU.64 R4, [R1+0x29c8] ;  /* 0x0029c80001047983 */ /* 0x000ea40000300a00 */
[----:B----4-:R-:W-:Y:S01]  /*52290*/  IMAD.MOV.U32 R3, RZ, RZ, R19 ;  /* 0x000000ffff037224 */ /* 0x010fe200078e0013 */
[C---:B--2---:R-:W-:Y:S11]  /*522a0*/  HMMA.16816.F32.BF16 R4, R24.reuse, R18, R4 ;  /* 0x000000121804723c */ /* 0x044ff60000041804 */
[----:B------:R-:W-:Y:S11]  /*522b0*/  @!UPT UIADD3 URZ, URZ, URZ, URZ ;  /* 0x0000003f3f3ff290 */ /* 0x000ff6000fffe03f */
[----:B------:R-:W-:Y:S01]  /*522c0*/  @!UPT UIADD3 URZ, URZ, URZ, URZ ;  /* 0x0000003f3f3ff290 */ /* 0x000fe2000fffe03f */
[----:B------:R0:W-:Y:S01]  /*522d0*/  STL.64 [R1+0x1a0], R4 ;  /* 0x0001a00401007387 */ /* 0x0001e20000100a00 */
[----:B------:R1:W-:Y:S02]  /*522e0*/  STL.64 [R1+0x1a8], R6 ;  /* 0x0001a80601007387 */ /* 0x0003e40000100a00 */
[----:B0-----:R-:W-:Y:S01]  /*522f0*/  IMAD.MOV.U32 R4, RZ, RZ, R18 ;  /* 0x000000ffff047224 */ /* 0x001fe200078e0012 */
[----:B-1----:R-:W2:Y:S01]  /*52300*/  LDL.LU.64 R6, [R1+0x29c0] ;  /* 0x0029c00001067983 */ /* 0x002ea20000300a00 */
        /* <DEDUP_REMOVED lines=9> */
[----:B------:R-:W4:Y:S01]  /*523a0*/  LDL.LU.64 R14, [R1+0x2998] ;  /* 0x00299800010e7983 */ /* 0x000f220000300a00 */
[----:B------:R-:W4:Y:S11]  /*523b0*/  LDL.LU.64 R12, [R1+0x2990] ;  /* 0x00299000010c7983 */ /* 0x000f360000300a00 */
[----:B------:R-:W-:Y:S09]  /*523c0*/  @!UPT UIADD3 URZ, URZ, URZ, URZ ;  /* 0x0000003f3f3ff290 */ /* 0x000ff2000fffe03f */
        /* <DEDUP_REMOVED lines=45> */
[C---:B----4-:R-:W-:Y:S11]  /*526a0*/  HMMA.16816.F32.BF16 R12, R24.reuse, R18, R12 ;  /* 0x00000012180c723c */ /* 0x050ff6000004180c */
[----:B------:R-:W-:Y:S11]  /*526b0*/  @!UPT UIADD3 URZ, URZ, URZ, URZ ;  /* 0x0000003f3f3ff290 */ /* 0x000ff6000fffe03f */
[----:B------:R-:W-:Y:S01]  /*526c0*/  @!UPT UIADD3 URZ, URZ, URZ, URZ ;  /* 0x0000003f3f3ff290 */ /* 0x000fe2000fffe03f */
        /* <DEDUP_REMOVED lines=8> */
[C---:B---3--:R-:W-:Y:S11]  /*52750*/  HMMA.16816.F32.BF16 R8, R24.reuse, R14, R8 ;  /* 0x0000000e1808723c */ /* 0x048ff60000041808 */
[----:B------:R-:W-:Y:S11]  /*52760*/  @!UPT UIADD3 URZ, URZ, URZ, URZ ;  /* 0x0000003f3f3ff290 */ /* 0x000ff6000fffe03f */
[----:B------:R-:W-:Y:S01]  /*52770*/  @!UPT UIADD3 URZ, URZ, URZ, URZ ;  /* 0x0000003f3f3ff290 */ /* 0x000fe2000fffe03f */
[----:B------:R-:W-:Y:S01]  /*52780*/  STL.64 [R1+0x100], R8 ;  /* 0x0001000801007387 */ /* 0x000fe20000100a00 */
[----:B------:R0:W-:Y:S03]  /*52790*/  STL.64 [R1+0x108], R10 ;  /* 0x0001080a01007387 */ /* 0x0001e60000100a00 */
[----:B0-----:R-:W3:Y:S01]  /*527a0*/  LDL.LU.64 R10, [R1+0x28e8] ;  /* 0x0028e800010a7983 */ /* 0x001ee20000300a00 */
[----:B------:R-:W-:Y:S01]  /*527b0*/  STL [R1+0x280c], R15 ;  /* 0x00280c0f01007387 */ /* 0x000fe20000100800 */
[C---:B---3--:R-:W-:Y:S11]  /*527c0*/  HMMA.16816.F32.BF16 R20, R24.reuse, R10, R20 ;  /* 0x0000000a1814723c */ /* 0x048ff60000041814 */
[----:B------:R-:W-:Y:S11]  /*527d0*/  @!UPT UIADD3 URZ, URZ, URZ, URZ ;  /* 0x0000003f3f3ff290 */ /* 0x000ff6000fffe03f */
[----:B------:R-:W-:Y:S01]  /*527e0*/  @!UPT UIADD3 URZ, URZ, URZ, URZ ;  /* 0x0000003f3f3ff290 */ /* 0x000fe2000fffe03f */
[----:B------:R-:W-:Y:S01]  /*527f0*/  STL.64 [R1+0xf0], R20 ;  /* 0x0000f01401007387 */ /* 0x000fe20000100a00 */
[----:B------:R0:W-:Y:S03]  /*52800*/  STL.64 [R1+0xf8], R22 ;  /* 0x0000f81601007387 */ /* 0x0001e60000100a00 */
[----:B0-----:R-:W3:Y:S01]  /*52810*/  LDL.LU.64 R22, [R1+0x28e0] ;  /* 0x0028e00001167983 */ /* 0x001ee20000300a00 */
[----:B------:R-:W3:Y:S02]  /*52820*/  LDL.LU.64 R20, [R1+0x28d8] ;  /* 0x0028d80001147983 */ /* 0x000ee40000300a00 */
[----:B------:R0:W-:Y:S02]  /*52830*/  STL [R1+0x27fc], R10 ;  /* 0x0027fc0a01007387 */ /* 0x0001e40000100800 */
[----:B------:R1:W-:Y:S01]  /*52840*/  STL [R1+0x27f8], R11 ;  /* 0x0027f80b01007387 */ /* 0x0003e20000100800 */
[----:B------:R-:W4:Y:S01]  /*52850*/  LDL.LU R8, [R1+0xfe0] ;  /* 0x000fe00001087983 */ /* 0x000f220000300800 */
[----:B------:R-:W4:Y:S03]  /*52860*/  LDL.LU R9, [R1+0xfe4] ;  /* 0x000fe40001097983 */ /* 0x000f260000300800 */
[----:B0-----:R-:W4:Y:S01]  /*52870*/  LDL.LU R10, [R1+0xfe8] ;  /* 0x000fe800010a7983 */ /* 0x001f220000300800 */
[----:B-1----:R-:W4:Y:S02]  /*52880*/  LDL.LU R11, [R1+0xfec] ;  /* 0x000fec00010b7983 */ /* 0x002f240000300800 */
[----:B--2---:R0:W-:Y:S01]  /*52890*/  STL.64 [R1+0x28c8], R6 ;  /* 0x0028c80601007387 */ /* 0x0041e20000100a00 */
[----:B---3--:R-:W-:Y:S01]  /*528a0*/  HMMA.16816.F32.BF16 R20, R24, R6, R20 ;  /* 0x000000061814723c */ /* 0x008fe20000041814 */
[----:B0-----:R-:W2:Y:S04]  /*528b0*/  LDL.64 R6, [R1+0xa8] ;  /* 0x0000a80001067983 */ /* 0x001ea80000100a00 */
[----:B------:R-:W0:Y:S11]  /*528c0*/  LDSM.16.MT88.4 R24, [R28+0xc080] ;  /* 0x00c080001c18783b */ /* 0x000e360000004200 */
[----:B------:R-:W-:Y:S07]  /*528d0*/  @!UPT UIADD3 URZ, URZ, URZ, URZ ;  /* 0x0000003f3f3ff290 */ /* 0x000fee000fffe03f */
[----:B------:R-:W-:Y:S01]  /*528e0*/  STL.64 [R1+0xc0], R20 ;  /* 0x0000c01401007387 */ /* 0x000fe20000100a00 */
[----:B------:R-:W-:Y:S02]  /*528f0*/  STL.64 [R1+0xc8], R22 ;  /* 0x0000c81601007387 */ /* 0x000fe40000100a00 */
[----:B------:R-:W4:Y:S04]  /*52900*/  LDSM.16.MT88.4 R20, [R28+0xc000] ;  /* 0x00c000001c14783b */ /* 0x000f280000004200 */
[----:B------:R-:W-:Y:S01]  /*52910*/  STL [R1+0x2800], R28 ;  /* 0x0028001c01007387 */ /* 0x000fe20000100800 */
[----:B0-----:R0:W-:Y:S01]  /*52920*/  STL.64 [R1+0x27e0], R26 ;  /* 0x0027e01a01007387 */ /* 0x0011e20000100a00 */
[----:B------:R-:W-:Y:S02]  /*52930*/  STL.64 [R1+0x27d8], R24 ;  /* 0x0027d81801007387 */ /* 0x000fe40000100a00 */
[----:B0-----:R-:W-:-:S02]  /*52940*/  IMAD.MOV.U32 R26, RZ, RZ, R4 ;  /* 0x000000ffff1a7224 */ /* 0x001fc400078e0004 */
[----:B------:R-:W-:-:S05]  /*52950*/  IMAD.MOV.U32 R27, RZ, RZ, R3 ;  /* 0x000000ffff1b7224 */ /* 0x000fca00078e0003 */
[----:B------:R0:W-:Y:S02]  /*52960*/  STL.64 [R1+0x28c0], R26 ;  /* 0x0028c01a01007387 */ /* 0x0001e40000100a00 */
[----:B0-----:R-:W-:Y:S02]  /*52970*/  IMAD.MOV.U32 R26, RZ, RZ, R2 ;  /* 0x000000ffff1a7224 */ /* 0x001fe400078e0002 */
[----:B------:R-:W-:-:S07]  /*52980*/  IMAD.MOV.U32 R27, RZ, RZ, R0 ;  /* 0x000000ffff1b7224 */ /* 0x000fce00078e0000 */
[C---:B----4-:R-:W-:Y:S01]  /*52990*/  HMMA.16816.F32.BF16 R24, R20.reuse, R26, R16 ;  /* 0x0000001a1418723c */ /* 0x050fe20000041810 */
[----:B------:R-:W3:Y:S11]  /*529a0*/  LDL.LU.64 R18, [R1+0x28d0] ;  /* 0x0028d00001127983 */ /* 0x000ef60000300a00 */
[----:B------:R-:W-:Y:S11]  /*529b0*/  @!UPT UIADD3 URZ, URZ, URZ, URZ ;  /* 0x0000003f3f3ff290 */ /* 0x000ff6000fffe03f */
[----:B------:R-:W-:Y:S01]  /*529c0*/  @!UPT UIADD3 URZ, URZ, URZ, URZ ;  /* 0x0000003f3f3ff290 */ /* 0x000fe2000fffe03f */
[----:B------:R-:W-:Y:S02]  /*529d0*/  IMAD.MOV.U32 R16, RZ, RZ, R24 ;  /* 0x000000ffff107224 */ /* 0x000fe400078e0018 */
[----:B------:R-:W-:Y:S01]  /*529e0*/  IMAD.MOV.U32 R12, RZ, RZ, R26 ;  /* 0x000000ffff0c7224 */ /* 0x000fe200078e001a */
[----:B------:R-:W-:Y:S01]  /*529f0*/  STL.64 [R1+0x6a0], R24 ;  /* 0x0006a01801007387 */ /* 0x000fe20000100a00 */
[----:B------:R2:W-:Y:S02]  /*52a00*/  STL.64 [R1+0x6a8], R26 ;  /* 0x0006a81a01007387 */ /* 0x0005e40000100a00 */
[----:B------:R-:W-:Y:S01]  /*52a10*/  STL [R1+0x1f08], R16 ;  /* 0x001f081001007387 */ /* 0x000fe20000100800 */
[----:B------:R-:W-:Y:S01]  /*52a20*/  STL [R1+0x1f04], R12 ;  /* 0x001f040c01007387 */ /* 0x000fe20000100800 */
[----:B--2---:R-:W-:Y:S01]  /*52a30*/  HMMA.16816.F32.BF16 R24, R20, R6, R8 ;  /* 0x000000061418723c */ /* 0x004fe20000041808 */
[----:B------:R-:W-:-:S06]  /*52a40*/  IMAD.MOV.U32 R5, RZ, RZ, R7 ;  /* 0x000000ffff057224 */ /* 0x000fcc00078e0007 */
[----:B------:R-:W-:Y:S02]  /*52a50*/  IMAD.MOV.U32 R8, RZ, RZ, R6 ;  /* 0x000000ffff087224 */ /* 0x000fe400078e0006 */
[----:B------:R-:W2:Y:S11]  /*52a60*/  LDL.LU.64 R6, [R1+0x28c8] ;  /* 0x0028c80001067983 */ /* 0x000eb60000300a00 */
[----:B------:R-:W-:Y:S03]  /*52a70*/  @!UPT UIADD3 URZ, URZ, URZ, URZ ;  /* 0x0000003f3f3ff290 */ /* 0x000fe6000fffe03f */
[----:B------:R-:W-:Y:S01]  /*52a80*/  STL.64 [R1+0x690], R24 ;  /* 0x0006901801007387 */ /* 0x000fe20000100a00 */
[----:B------:R-:W-:Y:S02]  /*52a90*/  IMAD.MOV.U32 R13, RZ, RZ, R26 ;  /* 0x000000ffff0d7224 */ /* 0x000fe400078e001a */
[----:B------:R0:W-:Y:S02]  /*52aa0*/  STL.64 [R1+0x698], R26 ;  /* 0x0006981a01007387 */ /* 0x0001e40000100a00 */
[----:B------:R-:W-:Y:S01]  /*52ab0*/  IMAD.MOV.U32 R17, RZ, RZ, R24 ;  /* 0x000000ffff117224 */ /* 0x000fe200078e0018 */
[----:B0-----:R-:W4:Y:S01]  /*52ac0*/  LDL.LU.64 R26, [R1+0x28c0] ;  /* 0x0028c000011a7983 */ /* 0x001f220000300a00 */
[----:B------:R0:W-:Y:S03]  /*52ad0*/  STL [R1+0x2808], R5 ;  /* 0x0028080501007387 */ /* 0x0001e60000100800 */
[----:B--2---:R1:W-:Y:S01]  /*52ae0*/  STL.64 [R1+0x2838], R6 ;  /* 0x0028380601007387 */ /* 0x0043e20000100a00 */
[----:B------:R-:W4:Y:S02]  /*52af0*/  LDL.LU R4, [R1+0xfc0] ;  /* 0x000fc00001047983 */ /* 0x000f240000300800 */
[----:B0-----:R-:W4:Y:S01]  /*52b00*/  LDL.LU R5, [R1+0xfc4] ;  /* 0x000fc40001057983 */ /* 0x001f220000300800 */
[----:B-1----:R-:W4:Y:S01]  /*52b10*/  LDL.LU R6, [R1+0xfc8] ;  /* 0x000fc80001067983 */ /* 0x002f220000300800 */
[----:B------:R-:W4:Y:S02]  /*52b20*/  LDL.LU R7, [R1+0xfcc] ;  /* 0x000fcc0001077983 */ /* 0x000f240000300800 */
[----:B------:R-:W-:Y:S02]  /*52b30*/  STL [R1+0x2804], R8 ;  /* 0x0028040801007387 */ /* 0x000fe40000100800 */
[----:B------:R-:W2:Y:S01]  /*52b40*/  LDL.64 R10, [R1+0x98] ;  /* 0x00009800010a7983 */ /* 0x000ea20000100a00 */
[----:B------:R-:W-:Y:S01]  /*52b50*/  STL [R1+0x1f10], R17 ;  /* 0x001f101101007387 */ /* 0x000fe20000100800 */
[----:B---3--:R0:W-:Y:S03]  /*52b60*/  STL.64 [R1+0x2820], R18 ;  /* 0x0028201201007387 */ /* 0x0081e60000100a00 */
[----:B0-----:R-:W3:Y:S04]  /*52b70*/  LDL.64 R18, [R1+0x8] ;  /* 0x0000080001127983 */ /* 0x001ee80000100a00 */
[----:B---3--:R0:W-:Y:S01]  /*52b80*/  STL.64 [R1+0x2840], R18 ;  /* 0x0028401201007387 */ /* 0x0081e20000100a00 */
[----:B------:R-:W2:Y:S02]  /*52b90*/  LDL.LU R16, [R1+0xfd0] ;  /* 0x000fd00001107983 */ /* 0x000ea40000300800 */
[----:B------:R-:W2:Y:S01]  /*52ba0*/  LDL.LU R17, [R1+0xfd4] ;  /* 0x000fd40001117983 */ /* 0x000ea20000300800 */
[----:B0-----:R-:W2:Y:S01]  /*52bb0*/  LDL.LU R18, [R1+0xfd8] ;  /* 0x000fd80001127983 */ /* 0x001ea20000300800 */
[----:B------:R-:W2:Y:S02]  /*52bc0*/  LDL.LU R19, [R1+0xfdc] ;  /* 0x000fdc0001137983 */ /* 0x000ea40000300800 */
[----:B------:R-:W-:Y:S02]  /*52bd0*/  STL [R1+0x1f0c], R13 ;  /* 0x001f0c0d01007387 */ /* 0x000fe40000100800 */
[----:B------:R2:W-:Y:S01]  /*52be0*/  STL [R1+0x2858], R14 ;  /* 0x0028580e01007387 */ /* 0x0005e20000100800 */
[C---:B----4-:R-:W-:Y:S08]  /*52bf0*/  HMMA.16816.F32.BF16 R4, R20.reuse, R26, R4 ;  /* 0x0000001a1404723c */ /* 0x050ff00000041804 */
[----:B--2---:R-:W-:Y:S11]  /*52c00*/  HMMA.16816.F32.BF16 R12, R20, R10, R16 ;  /* 0x0000000a140c723c */ /* 0x004ff60000041810 */
[----:B------:R-:W-:Y:S11]  /*52c10*/  @!UPT UIADD3 URZ, URZ, URZ, URZ ;  /* 0x0000003f3f3ff290 */ /* 0x000ff6000fffe03f */
[----:B------:R-:W-:Y:S01]  /*52c20*/  @!UPT UIADD3 URZ, URZ, URZ, URZ ;  /* 0x0000003f3f3ff290 */ /* 0x000fe2000fffe03f */
[----:B------:R0:W-:Y:S01]  /*52c30*/  STL.64 [R1+0x650], R12 ;  /* 0x0006500c01007387 */ /* 0x0001e20000100a00 */
[----:B------:R1:W-:Y:S02]  /*52c40*/  STL.64 [R1+0x658], R14 ;  /* 0x0006580e01007387 */ /* 0x0003e40000100a00 */
[----:B------:R-:W2:Y:S02]  /*52c50*/  LDL.LU R16, [R1+0x15c0] ;  /* 0x0015c00001107983 */ /* 0x000ea40000300800 */
[----:B------:R-:W-:Y:S01]  /*52c60*/  STL.64 [R1+0x640], R4 ;  /* 0x0006400401007387 */ /* 0x000fe20000100a00 */
[----:B------:R-:W-:Y:S01]  /*52c70*/  STL.64 [R1+0x648], R6 ;  /* 0x0006480601007387 */ /* 0x000fe20000100a00 */
[----:B------:R-:W2:Y:S02]  /*52c80*/  LDL.LU R17, [R1+0x15c4] ;  /* 0x0015c40001117983 */ /* 0x000ea40000300800 */
[----:B------:R-:W3:Y:S02]  /*52c90*/  LDL.LU R18, [R1+0x15c8] ;  /* 0x0015c80001127983 */ /* 0x000ee40000300800 */
[----:B------:R-:W3:Y:S01]  /*52ca0*/  LDL.LU R19, [R1+0x15cc] ;  /* 0x0015cc0001137983 */ /* 0x000ee20000300800 */
[----:B0-----:R-:W4:Y:S01]  /*52cb0*/  LDL.LU R12, [R1+0x15d0] ;  /* 0x0015d000010c7983 */ /* 0x001f220000300800 */
[----:B------:R-:W4:Y:S02]  /*52cc0*/  LDL.LU R13, [R1+0x15d4] ;  /* 0x0015d400010d7983 */ /* 0x000f240000300800 */
[----:B-1----:R-:W2:Y:S02]  /*52cd0*/  LDL.LU R14, [R1+0x15d8] ;  /* 0x0015d800010e7983 */ /* 0x002ea40000300800 */
[----:B------:R-:W2:Y:S01]  /*52ce0*/  LDL.LU R15, [R1+0x15dc] ;  /* 0x0015dc00010f7983 */ /* 0x000ea20000300800 */
[----:B------:R-:W3:Y:S01]  /*52cf0*/  LDL.LU R24, [R1+0xfb0] ;  /* 0x000fb00001187983 */ /* 0x000ee20000300800 */
[----:B------:R-:W3:Y:S02]  /*52d00*/  LDL.LU R25, [R1+0xfb4] ;  /* 0x000fb40001197983 */ /* 0x000ee40000300800 */
[----:B------:R-:W3:Y:S02]  /*52d10*/  LDL.LU R26, [R1+0xfb8] ;  /* 0x000fb800011a7983 */ /* 0x000ee40000300800 */
[----:B------:R-:W-:-:S02]  /*52d20*/  IMAD.MOV.U32 R2, RZ, RZ, R10 ;  /* 0x000000ffff027224 */ /* 0x000fc400078e000a */
[----:B------:R-:W-:Y:S01]  /*52d30*/  IMAD.MOV.U32 R0, RZ, RZ, R11 ;  /* 0x000000ffff007224 */ /* 0x000fe200078e000b */
[----:B------:R-:W3:Y:S01]  /*52d40*/  LDL.LU R27, [R1+0xfbc] ;  /* 0x000fbc00011b7983 */ /* 0x000ee20000300800 */
[----:B------:R-:W3:Y:S03]  /*52d50*/  LDL.64 R10, [R1+0x78] ;  /* 0x00007800010a7983 */ /* 0x000ee60000100a00 */
[----:B--2---:R0:W-:Y:S01]  /*52d60*/  STL.64 [R1+0x2868], R14 ;  /* 0x0028680e01007387 */ /* 0x0041e20000100a00 */
[----:B----4-:R-:W-:Y:S03]  /*52d70*/  STL.64 [R1+0x2860], R12 ;  /* 0x0028600c01007387 */ /* 0x010fe60000100a00 */
[----:B0-----:R-:W2:Y:S04]  /*52d80*/  LDL.64 R14, [R1+0x38] ;  /* 0x00003800010e7983 */ /* 0x001ea80000100a00 */
[----:B--2---:R0:W-:Y:S04]  /*52d90*/  STL.64 [R1+0x2878], R14 ;  /* 0x0028780e01007387 */ /* 0x0041e80000100a00 */
[----:B0-----:R-:W2:Y:S04]  /*52da0*/  LDL.64 R14, [R1+0x48] ;  /* 0x00004800010e7983 */ /* 0x001ea80000100a00 */
[----:B--2---:R0:W-:Y:S04]  /*52db0*/  STL.64 [R1+0x2890], R14 ;  /* 0x0028900e01007387 */ /* 0x0041e80000100a00 */
[----:B0-----:R-:W2:Y:S04]  /*52dc0*/  LDL.64 R14, [R1+0x58] ;  /* 0x00005800010e7983 */ /* 0x001ea80000100a00 */
[----:B--2---:R0:W-:Y:S04]  /*52dd0*/  STL.64 [R1+0x28a8], R14 ;  /* 0x0028a80e01007387 */ /* 0x0041e80000100a00 */
[----:B0-----:R-:W2:Y:S01]  /*52de0*/  LDL.64 R14, [R1+0x68] ;  /* 0x00006800010e7983 */ /* 0x001ea20000100a00 */
[----:B---3--:R0:W-:Y:S02]  /*52df0*/  STL.64 [R1+0x2850], R18 ;  /* 0x0028501201007387 */ /* 0x0081e40000100a00 */
[----:B------:R1:W-:Y:S01]  /*52e00*/  STL.64 [R1+0x2848], R16 ;  /* 0x0028481001007387 */ /* 0x0003e20000100a00 */
[----:B0-----:R-:W3:Y:S04]  /*52e10*/  LDL.64 R18, [R1+0x28] ;  /* 0x0000280001127983 */ /* 0x001ee80000100a00 */
[----:B---3--:R0:W-:Y:S01]  /*52e20*/  STL.64 [R1+0x2870], R18 ;  /* 0x0028701201007387 */ /* 0x0081e20000100a00 */
[----:B-1----:R-:W3:Y:S02]  /*52e30*/  LDL.LU R16, [R1+0x1070] ;  /* 0x0010700001107983 */ /* 0x002ee40000300800 */
[----:B------:R-:W3:Y:S01]  /*52e40*/  LDL.LU R17, [R1+0x1074] ;  /* 0x0010740001117983 */ /* 0x000ee20000300800 */
[----:B0-----:R-:W4:Y:S01]  /*52e50*/  LDL.LU R18, [R1+0x1078] ;  /* 0x0010780001127983 */ /* 0x001f220000300800 */
[----:B------:R-:W4:Y:S03]  /*52e60*/  LDL.LU R19, [R1+0x107c] ;  /* 0x00107c0001137983 */ /* 0x000f260000300800 */
        /* <DEDUP_REMOVED lines=17> */
[----:B------:R-:W3:Y:S01]  /*52f80*/  LDL.LU R19, [R1+0x101c] ;  /* 0x00101c0001137983 */ /* 0x000ee20000300800 */
[C---:B------:R-:W-:Y:S01]  /*52f90*/  HMMA.16816.F32.BF16 R24, R20.reuse, R10, R24 ;  /* 0x0000000a1418723c */ /* 0x040fe20000041818 */
[----:B------:R-:W4:Y:S11]  /*52fa0*/  LDL.64 R6, [R1+0x18] ;  /* 0x0000180001067983 */ /* 0x000f360000100a00 */
[----:B------:R-:W-:Y:S11]  /*52fb0*/  @!UPT UIADD3 URZ, URZ, URZ, URZ ;  /* 0x0000003f3f3ff290 */ /* 0x000ff6000fffe03f */
[----:B------:R2:W-:Y:S01]  /*52fc0*/  STL.64 [R1+0x580], R24 ;  /* 0x0005801801007387 */ /* 0x0005e20000100a00 */
[----:B------:R0:W-:Y:S02]  /*52fd0*/  STL.64 [R1+0x588], R26 ;  /* 0x0005881a01007387 */ /* 0x0001e40000100a00 */
[----:B--2---:R-:W-:Y:S02]  /*52fe0*/  IMAD.MOV.U32 R25, RZ, RZ, R15 ;  /* 0x000000ffff197224 */ /* 0x004fe400078e000f */
[----:B0-----:R-:W-:Y:S01]  /*52ff0*/  IMAD.MOV.U32 R26, RZ, RZ, R14 ;  /* 0x000000ffff1a7224 */ /* 0x001fe200078e000e */
[C---:B---3--:R-:W-:Y:S11]  /*53000*/  HMMA.16816.F32.BF16 R16, R20.reuse, R14, R16 ;  /* 0x0000000e1410723c */ /* 0x048ff60000041810 */
[----:B------:R-:W-:Y:S11]  /*53010*/  @!UPT UIADD3 URZ, URZ, URZ, URZ ;  /* 0x0000003f3f3ff290 */ /* 0x000ff6000fffe03f */
[----:B------:R-:W-:Y:S01]  /*53020*/  @!UPT UIADD3 URZ, URZ, URZ, URZ ;  /* 0x0000003f3f3ff290 */ /* 0x000fe2000fffe03f */
[----:B------:R-:W-:Y:S01]  /*53030*/  STL.64 [R1+0x570], R16 ;  /* 0x0005701001007387 */ /* 0x000fe20000100a00 */
[----:B------:R0:W-:Y:S03]  /*53040*/  STL.64 [R1+0x578], R18 ;  /* 0x0005781201007387 */ /* 0x0001e60000100a00 */
[----:B0-----:R-:W2:Y:S01]  /*53050*/  LDL.LU.64 R18, [R1+0x28b8] ;  /* 0x0028b80001127983 */ /* 0x001ea20000300a00 */
[----:B------:R-:W2:Y:S02]  /*53060*/  LDL.LU.64 R16, [R1+0x28b0] ;  /* 0x0028b00001107983 */ /* 0x000ea40000300a00 */
[----:B------:R-:W2:Y:S02]  /*53070*/  LDL.LU.64 R14, [R1+0x28a8] ;  /* 0x0028a800010e7983 */ /* 0x000ea40000300a00 */
        /* <DEDUP_REMOVED lines=15> */
[----:B------:R-:W3:Y:S02]  /*53170*/  LDL.LU R27, [R1+0x15ac] ;  /* 0x0015ac00011b7983 */ /* 0x000ee40000300800 */
[----:B------:R-:W-:Y:S01]  /*53180*/  IMAD.MOV.U32 R9, RZ, RZ, R11 ;  /* 0x000000ffff097224 */ /* 0x000fe200078e000b */
[----:B--2---:R-:W-:Y:S01]  /*53190*/  HMMA.16816.F32.BF16 R16, R20, R14, R16 ;  /* 0x0000000e1410723c */ /* 0x004fe20000041810 */
[----:B------:R-:W-:-:S02]  /*531a0*/  IMAD.MOV.U32 R10, RZ, RZ, R14 ;  /* 0x000000ffff0a7224 */ /* 0x000fc400078e000e */
[----:B------:R-:W-:Y:S01]  /*531b0*/  IMAD.MOV.U32 R11, RZ, RZ, R15 ;  /* 0x000000ffff0b7224 */ /* 0x000fe200078e000f */
[----:B---3--:R-:W-:Y:S01]  /*531c0*/  STL.64 [R1+0x2830], R26 ;  /* 0x0028301a01007387 */ /* 0x008fe20000100a00 */
        /* <DEDUP_REMOVED lines=27> */
[----:B------:R-:W4:Y:S02]  /*53380*/  LDL.LU.64 R18, [R1+0x2850] ;  /* 0x0028500001127983 */ /* 0x000f240000300a00 */
[----:B------:R-:W4:Y:S02]  /*53390*/  LDL.LU.64 R16, [R1+0x2848] ;  /* 0x0028480001107983 */ /* 0x000f240000300a00 */
[C---:B----4-:R-:W-:Y:S11]  /*533a0*/  HMMA.16816.F32.BF16 R16, R20.reuse, R6, R16 ;  /* 0x000000061410723c */ /* 0x050ff60000041810 */
[----:B------:R-:W-:Y:S11]  /*533b0*/  @!UPT UIADD3 URZ, URZ, URZ, URZ ;  /* 0x0000003f3f3ff290 */ /* 0x000ff6000fffe03f */
[----:B------:R-:W-:Y:S01]  /*533c0*/  @!UPT UIADD3 URZ, URZ, URZ, URZ ;  /* 0x0000003f3f3ff290 */ /* 0x000fe2000fffe03f */
[----:B------:R-:W-:Y:S01]  /*533d0*/  STL.64 [R1+0x520], R16 ;  /* 0x0005201001007387 */ /* 0x000fe20000100a00 */
[----:B------:R0:W-:Y:S03]  /*533e0*/  STL.64 [R1+0x528], R18 ;  /* 0x0005281201007387 */ /* 0x0001e60000100a00 */
[----:B0-----:R-:W2:Y:S01]  /*533f0*/  LDL.LU.64 R18, [R1+0x2840] ;  /* 0x0028400001127983 */ /* 0x001ea20000300a00 */
[----:B------:R-:W-:Y:S02]  /*53400*/  IMAD.MOV.U32 R15, RZ, RZ, R6 ;  /* 0x000000ffff0f7224 */ /* 0x000fe400078e0006 */
[----:B------:R-:W-:Y:S02]  /*53410*/  IMAD.MOV.U32 R5, RZ, RZ, R7 ;  /* 0x000000ffff057224 */ /* 0x000fe400078e0007 */
[----:B------:R-:W4:Y:S01]  /*53420*/  LDL.LU.64 R6, [R1+0x2838] ;  /* 0x0028380001067983 */ /* 0x000f220000300a00 */
        /* <DEDUP_REMOVED lines=9> */
[----:B----4-:R-:W-:Y:S01]  /*534c0*/  STL.64 [R1+0x27f0], R6 ;  /* 0x0027f00601007387 */ /* 0x010fe20000100a00 */
[----:B------:R-:W-:Y:S01]  /*534d0*/  STL [R1+0x27e8], R4 ;  /* 0x0027e80401007387 */ /* 0x000fe20000100800 */
[----:B--2---:R-:W-:Y:S11]  /*534e0*/  HMMA.16816.F32.BF16 R24, R20, R18, R24 ;  /* 0x000000121418723c */ /* 0x004ff60000041818 */
[----:B------:R-:W-:Y:S11]  /*534f0*/  @!UPT UIADD3 URZ, URZ, URZ, URZ ;  /* 0x0000003f3f3ff290 */ /* 0x000ff6000fffe03f */
[----:B------:R-:W-:Y:S01]  /*53500*/  @!UPT UIADD3 URZ, URZ, URZ, URZ ;  /* 0x0000003f3f3ff290 */ /* 0x000fe2000fffe03f */
[----:B------:R-:W-:Y:S01]  /*53510*/  STL.64 [R1+0x500], R24 ;  /* 0x0005001801007387 */ /* 0x000fe20000100a00 */
[----:B------:R0:W-:Y:S03]  /*53520*/  STL.64 [R1+0x508], R26 ;  /* 0x0005081a01007387 */ /* 0x0001e60000100a00 */
[----:B0-----:R-:W2:Y:S01]  /*53530*/  LDL.LU.64 R26, [R1+0x2818] ;  /* 0x00281800011a7983 */ /* 0x001ea20000300a00 */
[----:B------:R-:W4:Y:S02]  /*53540*/  LDL.LU.64 R24, [R1+0x2810] ;  /* 0x0028100001187983 */ /* 0x000f240000300a00 */
        /* <DEDUP_REMOVED lines=8> */
[----:B------:R-:W-:Y:S01]  /*535d0*/  IMAD.MOV.U32 R19, RZ, RZ, R5 ;  /* 0x000000ffff137224 */ /* 0x000fe200078e0005 */
[----:B------:R-:W3:Y:S01]  /*535e0*/  LDL.LU R15, [R1+0x280c] ;  /* 0x00280c00010f7983 */ /* 0x000ee20000300800 */
[----:B------:R-:W2:Y:S03]  /*535f0*/  LDL.LU R5, [R1+0x2808] ;  /* 0x0028080001057983 */ /* 0x000ea60000300800 */
[----:B------:R0:W-:Y:S01]  /*53600*/  STL.64 [R1+0x26f0], R18 ;  /* 0x0026f01201007387 */ /* 0x0001e20000100a00 */
[----:B-1----:R-:W3:Y:S02]  /*53610*/  LDL.LU R16, [R1+0x1590] ;  /* 0x0015900001107983 */ /* 0x002ee40000300800 */
[----:B------:R-:W3:Y:S01]  /*53620*/  LDL.LU R17, [R1+0x1594] ;  /* 0x0015940001117983 */ /* 0x000ee20000300800 */
[----:B0-----:R-:W3:Y:S01]  /*53630*/  LDL.LU R18, [R1+0x1598] ;  /* 0x0015980001127983 */ /* 0x001ee20000300800 */
[----:B------:R-:W3:Y:S02]  /*53640*/  LDL.LU R19, [R1+0x159c] ;  /* 0x00159c0001137983 */ /* 0x000ee40000300800 */
[----:B---3--:R-:W-:Y:S11]  /*53650*/  HMMA.16816.F32.BF16 R16, R20, R14, R16 ;  /* 0x0000000e1410723c */ /* 0x008ff60000041810 */
[----:B------:R-:W-:Y:S11]  /*53660*/  @!UPT UIADD3 URZ, URZ, URZ, URZ ;  /* 0x0000003f3f3ff290 */ /* 0x000ff6000fffe03f */
[----:B------:R-:W-:Y:S01]  /*53670*/  @!UPT UIADD3 URZ, URZ, URZ, URZ ;  /* 0x0000003f3f3ff290 */ /* 0x000fe2000fffe03f */
[----:B------:R-:W-:Y:S01]  /*53680*/  STL.64 [R1+0x4f0], R16 ;  /* 0x0004f01001007387 */ /* 0x000fe20000100a00 */
[----:B------:R0:W-:Y:S02]  /*53690*/  STL.64 [R1+0x4f8], R18 ;  /* 0x0004f81201007387 */ /* 0x0001e40000100a00 */
[----:B0-----:R-:W-:Y:S02]  /*536a0*/  IMAD.MOV.U32 R18, RZ, RZ, R13 ;  /* 0x000000ffff127224 */ /* 0x001fe400078e000d */
[----:B------:R-:W-:-:S05]  /*536b0*/  IMAD.MOV.U32 R19, RZ, RZ, R12 ;  /* 0x000000ffff137224 */ /* 0x000fca00078e000c */
[----:B------:R-:W-:Y:S01]  /*536c0*/  STL.64 [R1+0x2708], R18 ;  /* 0x0027081201007387 */ /* 0x000fe20000100a00 */
[----:B------:R0:W-:Y:S02]  /*536d0*/  STL.64 [R1+0x26c0], R14 ;  /* 0x0026c00e01007387 */ /* 0x0001e40000100a00 */
[----:B------:R-:W3:Y:S02]  /*536e0*/  LDL.LU R12, [R1+0x11f0] ;  /* 0x0011f000010c7983 */ /* 0x000ee40000300800 */
[----:B------:R-:W3:Y:S01]  /*536f0*/  LDL.LU R13, [R1+0x11f4] ;  /* 0x0011f400010d7983 */ /* 0x000ee20000300800 */
[----:B0-----:R-:W2:Y:S01]  /*53700*/  LDL.LU R14, [R1+0x11f8] ;  /* 0x0011f800010e7983 */ /* 0x001ea20000300800 */
[----:B------:R-:W2:Y:S02]  /*53710*/  LDL.LU R15, [R1+0x11fc] ;  /* 0x0011fc00010f7983 */ /* 0x000ea40000300800 */
[----:B------:R-:W-:Y:S02]  /*53720*/  IMAD.MOV.U32 R18, RZ, RZ, R8 ;  /* 0x000000ffff127224 */ /* 0x000fe400078e0008 */
[----:B------:R-:W-:Y:S01]  /*53730*/  IMAD.MOV.U32 R19, RZ, RZ, R28 ;  /* 0x000000ffff137224 */ /* 0x000fe200078e001c */
[----:B------:R-:W4:Y:S01]  /*53740*/  LDL.LU R8, [R1+0x2804] ;  /* 0x0028040001087983 */ /* 0x000f220000300800 */
[----:B------:R-:W4:Y:S03]  /*53750*/  LDL.LU R28, [R1+0x2800] ;  /* 0x00280000011c7983 */ /* 0x000f260000300800 */
[----:B------:R-:W-:Y:S04]  /*53760*/  STL.64 [R1+0x2720], R18 ;  /* 0x0027201201007387 */ /* 0x000fe80000100a00 */
[----:B--2---:R-:W-:Y:S01]  /*53770*/  STL.64 [R1+0x26e8], R14 ;  /* 0x0026e80e01007387 */ /* 0x004fe20000100a00 */
[----:B---3--:R0:W-:Y:S03]  /*53780*/  STL.64 [R1+0x26e0], R12 ;  /* 0x0026e00c01007387 */ /* 0x0081e60000100a00 */
        /* <DEDUP_REMOVED lines=25> */
[----:B----4-:R-:W-:-:S05]  /*53920*/  IMAD.MOV.U32 R19, RZ, RZ, R25 ;  /* 0x000000ffff137224 */ /* 0x010fca00078e0019 */
[----:B------:R0:W-:Y:S02]  /*53930*/  STL.64 [R1+0x2768], R18 ;  /* 0x0027681201007387 */ /* 0x0001e40000100a00 */
[----:B0-----:R-:W-:Y:S02]  /*53940*/  IMAD.MOV.U32 R18, RZ, RZ, R24 ;  /* 0x000000ffff127224 */ /* 0x001fe400078e0018 */
        /* <DEDUP_REMOVED lines=8> */
[----:B------:R-:W4:Y:S04]  /*539d0*/  LDL.64 R18, [R1+0x88] ;  /* 0x0000880001127983 */ /* 0x000f280000100a00 */
[----:B----4-:R0:W-:Y:S01]  /*539e0*/  STL.64 [R1+0x2798], R18 ;  /* 0x0027981201007387 */ /* 0x0101e20000100a00 */
[----:B------:R-:W4:Y:S02]  /*539f0*/  LDL.LU R16, [R1+0x1290] ;  /* 0x0012900001107983 */ /* 0x000f240000300800 */
[----:B------:R-:W4:Y:S01]  /*53a00*/  LDL.LU R17, [R1+0x1294] ;  /* 0x0012940001117983 */ /* 0x000f220000300800 */
[----:B0-----:R-:W2:Y:S01]  /*53a10*/  LDL.LU R18, [R1+0x1298] ;  /* 0x0012980001127983 */ /* 0x001ea20000300800 */
[----:B------:R-:W2:Y:S03]  /*53a20*/  LDL.LU R19, [R1+0x129c] ;  /* 0x00129c0001137983 */ /* 0x000ea60000300800 */
[----:B--2---:R0:W-:Y:S01]  /*53a30*/  STL.64 [R1+0x27a8], R18 ;  /* 0x0027a81201007387 */ /* 0x0041e20000100a00 */
[----:B----4-:R-:W-:Y:S02]  /*53a40*/  STL.64 [R1+0x27a0], R16 ;  /* 0x0027a01001007387 */ /* 0x010fe40000100a00 */
[----:B0-----:R-:W-:-:S02]  /*53a50*/  IMAD.MOV.U32 R18, RZ, RZ, R8 ;  /* 0x000000ffff127224 */ /* 0x001fc400078e0008 */
[----:B------:R-:W-:-:S05]  /*53a60*/  IMAD.MOV.U32 R19, RZ, RZ, R5 ;  /* 0x000000ffff137224 */ /* 0x000fca00078e0005 */
[----:B------:R-:W-:Y:S01]  /*53a70*/  STL.64 [R1+0x27c0], R18 ;  /* 0x0027c01201007387 */ /* 0x000fe20000100a00 */
[----:B---3--:R-:W-:Y:S02]  /*53a80*/  STL.64 [R1+0x2748], R14 ;  /* 0x0027480e01007387 */ /* 0x008fe40000100a00 */
[----:B------:R0:W-:Y:S02]  /*53a90*/  STL.64 [R1+0x2740], R12 ;  /* 0x0027400c01007387 */ /* 0x0001e40000100a00 */
[----:B0-----:R-:W2:Y:S01]  /*53aa0*/  LDL.LU R12, [R1+0x1250] ;  /* 0x00125000010c7983 */ /* 0x001ea20000300800 */
[----:B------:R-:W2:Y:S02]  /*53ab0*/  LDL.LU R13, [R1+0x1254] ;  /* 0x00125400010d7983 */ /* 0x000ea40000300800 */
[----:B------:R-:W3:Y:S02]  /*53ac0*/  LDL.LU R14, [R1+0x1258] ;  /* 0x00125800010e7983 */ /* 0x000ee40000300800 */
[----:B------:R-:W3:Y:S01]  /*53ad0*/  LDL.LU R15, [R1+0x125c] ;  /* 0x00125c00010f7983 */ /* 0x000ee20000300800 */
[----:B------:R-:W4:Y:S01]  /*53ae0*/  LDL.LU R24, [R1+0x12c0] ;  /* 0x0012c00001187983 */ /* 0x000f220000300800 */
[----:B------:R-:W4:Y:S02]  /*53af0*/  LDL.LU R25, [R1+0x12c4] ;  /* 0x0012c40001197983 */ /* 0x000f240000300800 */
[----:B------:R-:W4:Y:S02]  /*53b00*/  LDL.LU R26, [R1+0x12c8] ;  /* 0x0012c800011a7983 */ /* 0x000f240000300800 */
[----:B------:R-:W4:Y:S01]  /*53b10*/  LDL.LU R27, [R1+0x12cc] ;  /* 0x0012cc00011b7983 */ /* 0x000f220000300800 */
[----:B------:R-:W4:Y:S01]  /*53b20*/  LDL.LU R4, [R1+0x1580] ;  /* 0x0015800001047983 */ /* 0x000f220000300800 */
        /* <DEDUP_REMOVED lines=38> */
[----:B------:R-:W4:Y:S01]  /*53d90*/  LDL.LU R4, [R1+0x27e8] ;  /* 0x0027e80001047983 */ /* 0x000f220000300800 */
[----:B---3--:R-:W-:Y:S02]  /*53da0*/  HMMA.16816.F32.BF16 R20, R20, R6, R24 ;  /* 0x000000061414723c */ /* 0x008fe40000041818 */
[----:B------:R-:W2:Y:S01]  /*53db0*/  LDL.LU.64 R26, [R1+0x27e0] ;  /* 0x0027e000011a7983 */ /* 0x000ea20000300a00 */
[----:B------:R-:W2:Y:S02]  /*53dc0*/  LDL.LU.64 R24, [R1+0x27d8] ;  /* 0x0027d80001187983 */ /* 0x000ea40000300a00 */
[----:B------:R-:W-:Y:S11]  /*53dd0*/  IMAD.MOV.U32 R8, RZ, RZ, R18 ;  /* 0x000000ffff087224 */ /* 0x000ff600078e0012 */
[----:B------:R-:W-:Y:S07]  /*53de0*/  @!UPT UIADD3 URZ, URZ, URZ, URZ ;  /* 0x0000003f3f3ff290 */ /* 0x000fee000fffe03f */
[----:B------:R-:W-:Y:S01]  /*53df0*/  STL.64 [R1+0x340], R20 ;  /* 0x0003401401007387 */ /* 0x000fe20000100a00 */
[----:B------:R0:W-:Y:S02]  /*53e00*/  STL.64 [R1+0x348], R22 ;  /* 0x0003481601007387 */ /* 0x0001e40000100a00 */
[----:B------:R-:W-:Y:S02]  /*53e10*/  STL.64 [R1+0x26b8], R6 ;  /* 0x0026b80601007387 */ /* 0x000fe40000100a00 */
[----:B0-----:R-:W-:Y:S02]  /*53e20*/  IMAD.MOV.U32 R23, RZ, RZ, R3 ;  /* 0x000000ffff177224 */ /* 0x001fe400078e0003 */
        /* <DEDUP_REMOVED lines=15> */
[----:B0-----:R-:W3:Y:S01]  /*53f20*/  LDL.LU.64 R18, [R1+0x27a8] ;  /* 0x0027a80001127983 */ /* 0x001ee20000300a00 */
[----:B------:R-:W3:Y:S02]  /*53f30*/  LDL.LU.64 R16, [R1+0x27a0] ;  /* 0x0027a00001107983 */ /* 0x000ee40000300a00 */
[----:B------:R-:W-:Y:S02]  /*53f40*/  IMAD.MOV.U32 R6, RZ, RZ, R2 ;  /* 0x000000ffff067224 */ /* 0x000fe400078e0002 */
[----:B------:R-:W-:Y:S02]  /*53f50*/  IMAD.MOV.U32 R7, RZ, RZ, R0 ;  /* 0x000000ffff077224 */ /* 0x000fe400078e0000 */
[----:B----4-:R-:W-:-:S05]  /*53f60*/  IMAD.MOV.U32 R22, RZ, RZ, R4 ;  /* 0x000000ffff167224 */ /* 0x010fca00078e0004 */
[C---:B---3--:R-:W-:Y:S01]  /*53f70*/  HMMA.16816.F32.BF16 R4, R24.reuse, R6, R16 ;  /* 0x000000061804723c */ /* 0x048fe20000041810 */
        /* <DEDUP_REMOVED lines=76> */
[C---:B--2---:R-:W-:Y:S11]  /*54440*/  HMMA.16816.F32.BF16 R12, R24.reuse, R18, R12 ;  /* 0x00000012180c723c */ /* 0x044ff6000004180c */
[----:B------:R-:W-:Y:S11]  /*54450*/  @!UPT UIADD3 URZ, URZ, URZ, URZ ;  /* 0x0000003f3f3ff290 */ /* 0x000ff6000fffe03f */
[----:B------:R-:W-:Y:S01]  /*54460*/  @!UPT UIADD3 URZ, URZ, URZ, URZ ;  /* 0x0000003f3f3ff290 */ /* 0x000fe2000fffe03f */
[----:B------:R-:W-:Y:S01]  /*54470*/  STL.64 [R1+0x2b0], R12 ;  /* 0x0002b00c01007387 */ /* 0x000fe20000100a00 */
[----:B------:R0:W-:Y:S03]  /*54480*/  STL.64 [R1+0x2b8], R14 ;  /* 0x0002b80e01007387 */ /* 0x0001e60000100a00 */
[----:B0-----:R-:W2:Y:S01]  /*54490*/  LDL.LU.64 R14, [R1+0x26c0] ;  /* 0x0026c000010e7983 */ /* 0x001ea20000300a00 */
[----:B------:R0:W-:Y:S03]  /*544a0*/  STL.64 [R1+0x2608], R18 ;  /* 0x0026081201007387 */ /* 0x0001e60000100a00 */
[----:B0-----:R-:W2:Y:S04]  /*544b0*/  LDL.64 R18, [R1+0xa8] ;  /* 0x0000a80001127983 */ /* 0x001ea80000100a00 */
[----:B--2---:R0:W-:Y:S01]  /*544c0*/  STL.64 [R1+0x26a8], R18 ;  /* 0x0026a81201007387 */ /* 0x0041e20000100a00 */
[----:B------:R-:W2:Y:S02]  /*544d0*/  LDL.LU R16, [R1+0x11e0] ;  /* 0x0011e00001107983 */ /* 0x000ea40000300800 */
[----:B------:R-:W2:Y:S01]  /*544e0*/  LDL.LU R17, [R1+0x11e4] ;  /* 0x0011e40001117983 */ /* 0x000ea20000300800 */
[----:B0-----:R-:W2:Y:S01]  /*544f0*/  LDL.LU R18, [R1+0x11e8] ;  /* 0x0011e80001127983 */ /* 0x001ea20000300800 */
[----:B------:R-:W2:Y:S02]  /*54500*/  LDL.LU R19, [R1+0x11ec] ;  /* 0x0011ec0001137983 */ /* 0x000ea40000300800 */
[C---:B--2---:R-:W-:Y:S11]  /*54510*/  HMMA.16816.F32.BF16 R16, R24.reuse, R14, R16 ;  /* 0x0000000e1810723c */ /* 0x044ff60000041810 */
[----:B------:R-:W-:Y:S11]  /*54520*/  @!UPT UIADD3 URZ, URZ, URZ, URZ ;  /* 0x0000003f3f3ff290 */ /* 0x000ff6000fffe03f */
[----:B------:R-:W-:Y:S01]  /*54530*/  @!UPT UIADD3 URZ, URZ, URZ, URZ ;  /* 0x0000003f3f3ff290 */ /* 0x000fe2000fffe03f */
[----:B------:R-:W-:Y:S01]  /*54540*/  STL.64 [R1+0x2a0], R16 ;  /* 0x0002a01001007387 */ /* 0x000fe20000100a00 */
[----:B------:R-:W-:Y:S02]  /*54550*/  STL.64 [R1+0x2a8], R18 ;  /* 0x0002a81201007387 */ /* 0x000fe40000100a00 */
[----:B------:R-:W-:Y:S02]  /*54560*/  STL [R1+0x25f0], R14 ;  /* 0x0025f00e01007387 */ /* 0x000fe40000100800 */
[----:B------:R0:W-:Y:S02]  /*54570*/  STL [R1+0x25ec], R15 ;  /* 0x0025ec0f01007387 */ /* 0x0001e40000100800 */
[----:B0-----:R-:W2:Y:S01]  /*54580*/  LDL.64 R14, [R1+0x78] ;  /* 0x00007800010e7983 */ /* 0x001ea20000100a00 */
[----:B---3--:R-:W-:Y:S03]  /*54590*/  HMMA.16816.F32.BF16 R4, R24, R10, R4 ;  /* 0x0000000a1804723c */ /* 0x008fe60000041804 */
[----:B--2---:R0:W-:Y:S04]  /*545a0*/  STL.64 [R1+0x2690], R14 ;  /* 0x0026900e01007387 */ /* 0x0041e80000100a00 */
[----:B0-----:R-:W2:Y:S01]  /*545b0*/  LDL.64 R14, [R1+0x98] ;  /* 0x00009800010e7983 */ /* 0x001ea20000100a00 */
[----:B------:R-:W-:-:S03]  /*545c0*/  IMAD.MOV.U32 R18, RZ, RZ, R8 ;  /* 0x000000ffff127224 */ /* 0x000fc600078e0008 */
[----:B--2---:R0:W-:Y:S01]  /*545d0*/  STL.64 [R1+0x26b0], R14 ;  /* 0x0026b00e01007387 */ /* 0x0041e20000100a00 */
[----:B------:R-:W2:Y:S02]  /*545e0*/  LDL.LU R12, [R1+0x1570] ;  /* 0x00157000010c7983 */ /* 0x000ea40000300800 */
[----:B------:R-:W2:Y:S01]  /*545f0*/  LDL.LU R13, [R1+0x1574] ;  /* 0x00157400010d7983 */ /* 0x000ea20000300800 */
[----:B0-----:R-:W2:Y:S01]  /*54600*/  LDL.LU R14, [R1+0x1578] ;  /* 0x00157800010e7983 */ /* 0x001ea20000300800 */
[----:B------:R-:W2:Y:S07]  /*54610*/  LDL.LU R15, [R1+0x157c] ;  /* 0x00157c00010f7983 */ /* 0x000eae0000300800 */
[----:B------:R-:W-:Y:S02]  /*54620*/  STL.64 [R1+0x290], R4 ;  /* 0x0002900401007387 */ /* 0x000fe40000100a00 */
[----:B------:R0:W-:Y:S02]  /*54630*/  STL.64 [R1+0x298], R6 ;  /* 0x0002980601007387 */ /* 0x0001e40000100a00 */
[----:B0-----:R-:W4:Y:S01]  /*54640*/  LDL.LU.64 R6, [R1+0x26b8] ;  /* 0x0026b80001067983 */ /* 0x001f220000300a00 */
[----:B------:R0:W-:Y:S02]  /*54650*/  STL [R1+0x25f4], R10 ;  /* 0x0025f40a01007387 */ /* 0x0001e40000100800 */
[----:B------:R1:W-:Y:S02]  /*54660*/  STL [R1+0x25e8], R11 ;  /* 0x0025e80b01007387 */ /* 0x0003e40000100800 */
[----:B------:R-:W3:Y:S01]  /*54670*/  LDL.LU R8, [R1+0x1530] ;  /* 0x0015300001087983 */ /* 0x000ee20000300800 */
[----:B------:R-:W3:Y:S04]  /*54680*/  LDL.LU R9, [R1+0x1534] ;  /* 0x0015340001097983 */ /* 0x000ee80000300800 */
[----:B0-----:R-:W2:Y:S01]  /*54690*/  LDL.LU R10, [R1+0x1538] ;  /* 0x00153800010a7983 */ /* 0x001ea20000300800 */
[----:B-1----:R-:W2:Y:S02]  /*546a0*/  LDL.LU R11, [R1+0x153c] ;  /* 0x00153c00010b7983 */ /* 0x002ea40000300800 */
[----:B------:R-:W-:Y:S01]  /*546b0*/  IMAD.MOV.U32 R19, RZ, RZ, R3 ;  /* 0x000000ffff137224 */ /* 0x000fe200078e0003 */
[----:B----4-:R-:W-:Y:S01]  /*546c0*/  HMMA.16816.F32.BF16 R20, R24, R6, R20 ;  /* 0x000000061814723c */ /* 0x010fe20000041814 */
[----:B------:R-:W0:Y:S04]  /*546d0*/  LDSM.16.MT88.4 R24, [R28+0xc180] ;  /* 0x00c180001c18783b */ /* 0x000e280000004200 */
[----:B--2---:R-:W-:Y:S01]  /*546e0*/  STL.64 [R1+0x26a0], R10 ;  /* 0x0026a00a01007387 */ /* 0x004fe20000100a00 */
[----:B---3--:R1:W-:Y:S03]  /*546f0*/  STL.64 [R1+0x2698], R8 ;  /* 0x0026980801007387 */ /* 0x0083e60000100a00 */
[----:B-1----:R-:W2:Y:S01]  /*54700*/  LDL.LU R8, [R1+0x1550] ;  /* 0x0015500001087983 */ /* 0x002ea20000300800 */
[----:B------:R-:W2:Y:S02]  /*54710*/  LDL.LU R9, [R1+0x1554] ;  /* 0x0015540001097983 */ /* 0x000ea40000300800 */
[----:B------:R-:W2:Y:S02]  /*54720*/  LDL.LU R10, [R1+0x1558] ;  /* 0x00155800010a7983 */ /* 0x000ea40000300800 */
[----:B------:R-:W2:Y:S01]  /*54730*/  LDL.LU R11, [R1+0x155c] ;  /* 0x00155c00010b7983 */ /* 0x000ea20000300800 */
[----:B------:R1:W-:Y:S01]  /*54740*/  STL.64 [R1+0x25e0], R6 ;  /* 0x0025e00601007387 */ /* 0x0003e20000100a00 */
[----:B------:R-:W3:Y:S07]  /*54750*/  LDL.LU R4, [R1+0x1560] ;  /* 0x0015600001047983 */ /* 0x000eee0000300800 */
[----:B------:R-:W-:Y:S02]  /*54760*/  STL.64 [R1+0xe0], R20 ;  /* 0x0000e01401007387 */ /* 0x000fe40000100a00 */
[----:B------:R-:W-:Y:S02]  /*54770*/  STL.64 [R1+0xe8], R22 ;  /* 0x0000e81601007387 */ /* 0x000fe40000100a00 */
[----:B------:R-:W4:Y:S04]  /*54780*/  LDSM.16.MT88.4 R20, [R28+0xc100] ;  /* 0x00c100001c14783b */ /* 0x000f280000004200 */
[----:B------:R-:W3:Y:S04]  /*54790*/  LDL.LU R5, [R1+0x1564] ;  /* 0x0015640001057983 */ /* 0x000ee80000300800 */
[----:B-1----:R-:W3:Y:S01]  /*547a0*/  LDL.LU R6, [R1+0x1568] ;  /* 0x0015680001067983 */ /* 0x002ee20000300800 */
[----:B------:R-:W3:Y:S02]  /*547b0*/  LDL.LU R7, [R1+0x156c] ;  /* 0x00156c0001077983 */ /* 0x000ee40000300800 */
[----:B0-----:R-:W-:Y:S02]  /*547c0*/  STL.64 [R1+0x25d8], R26 ;  /* 0x0025d81a01007387 */ /* 0x001fe40000100a00 */
[----:B------:R-:W-:Y:S01]  /*547d0*/  STL.64 [R1+0x25d0], R24 ;  /* 0x0025d01801007387 */ /* 0x000fe20000100a00 */
[C---:B----4-:R-:W-:Y:S01]  /*547e0*/  HMMA.16816.F32.BF16 R16, R20.reuse, R18, R12 ;  /* 0x000000121410723c */ /* 0x050fe2000004180c */
[----:B------:R-:W2:Y:S11]  /*547f0*/  LDL.LU.64 R14, [R1+0x26b0] ;  /* 0x0026b000010e7983 */ /* 0x000eb60000300a00 */
[----:B------:R-:W-:Y:S11]  /*54800*/  @!UPT UIADD3 URZ, URZ, URZ, URZ ;  /* 0x0000003f3f3ff290 */ /* 0x000ff6000fffe03f */
[----:B------:R-:W-:Y:S01]  /*54810*/  STL.64 [R1+0x4d0], R16 ;  /* 0x0004d01001007387 */ /* 0x000fe20000100a00 */
[----:B------:R0:W-:Y:S03]  /*54820*/  STL.64 [R1+0x4d8], R18 ;  /* 0x0004d81201007387 */ /* 0x0001e60000100a00 */
[----:B0-----:R-:W3:Y:S02]  /*54830*/  LDL.LU.64 R18, [R1+0x26a8] ;  /* 0x0026a80001127983 */ /* 0x001ee40000300a00 */
[C---:B---3--:R-:W-:Y:S01]  /*54840*/  HMMA.16816.F32.BF16 R4, R20.reuse, R18, R4 ;  /* 0x000000121404723c */ /* 0x048fe20000041804 */
[----:B------:R-:W-:Y:S11]  /*54850*/  IMAD.MOV.U32 R3, RZ, RZ, R19 ;  /* 0x000000ffff037224 */ /* 0x000ff600078e0013 */
[----:B------:R-:W-:Y:S11]  /*54860*/  @!UPT UIADD3 URZ, URZ, URZ, URZ ;  /* 0x0000003f3f3ff290 */ /* 0x000ff6000fffe03f */
[----:B------:R0:W-:Y:S01]  /*54870*/  STL.64 [R1+0x4c0], R4 ;  /* 0x0004c00401007387 */ /* 0x0001e20000100a00 */
[----:B------:R-:W-:Y:S02]  /*54880*/  STL.64 [R1+0x4c8], R6 ;  /* 0x0004c80601007387 */ /* 0x000fe40000100a00 */
[----:B0-----:R-:W-:Y:S02]  /*54890*/  IMAD.MOV.U32 R4, RZ, RZ, R18 ;  /* 0x000000ffff047224 */ /* 0x001fe400078e0012 */
[----:B------:R-:W3:Y:S01]  /*548a0*/  LDL.64 R18, [R1+0x8] ;  /* 0x0000080001127983 */ /* 0x000ee20000100a00 */
[C---:B--2---:R-:W-:Y:S01]  /*548b0*/  HMMA.16816.F32.BF16 R8, R20.reuse, R14, R8 ;  /* 0x0000000e1408723c */ /* 0x044fe20000041808 */
[----:B------:R-:W-:Y:S02]  /*548c0*/  IMAD.MOV.U32 R26, RZ, RZ, R2 ;  /* 0x000000ffff1a7224 */ /* 0x000fe400078e0002 */
[----:B------:R-:W-:Y:S01]  /*548d0*/  IMAD.MOV.U32 R27, RZ, RZ, R0 ;  /* 0x000000ffff1b7224 */ /* 0x000fe200078e0000 */
[----:B---3--:R0:W-:Y:S01]  /*548e0*/  STL.64 [R1+0x2620], R18 ;  /* 0x0026201201007387 */ /* 0x0081e20000100a00 */
[----:B------:R-:W2:Y:S02]  /*548f0*/  LDL.LU R16, [R1+0x1540] ;  /* 0x0015400001107983 */ /* 0x000ea40000300800 */
[----:B------:R-:W2:Y:S01]  /*54900*/  LDL.LU R17, [R1+0x1544] ;  /* 0x0015440001117983 */ /* 0x000ea20000300800 */
[----:B0-----:R-:W2:Y:S01]  /*54910*/  LDL.LU R18, [R1+0x1548] ;  /* 0x0015480001127983 */ /* 0x001ea20000300800 */
[----:B------:R-:W2:Y:S11]  /*54920*/  LDL.LU R19, [R1+0x154c] ;  /* 0x00154c0001137983 */ /* 0x000eb60000300800 */
[----:B------:R-:W-:Y:S03]  /*54930*/  @!UPT UIADD3 URZ, URZ, URZ, URZ ;  /* 0x0000003f3f3ff290 */ /* 0x000fe6000fffe03f */
[----:B------:R-:W-:Y:S02]  /*54940*/  STL.64 [R1+0x4b0], R8 ;  /* 0x0004b00801007387 */ /* 0x000fe40000100a00 */
[----:B------:R0:W-:Y:S02]  /*54950*/  STL.64 [R1+0x4b8], R10 ;  /* 0x0004b80a01007387 */ /* 0x0001e40000100a00 */
[----:B------:R-:W-:Y:S02]  /*54960*/  IMAD.MOV.U32 R6, RZ, RZ, R14 ;  /* 0x000000ffff067224 */ /* 0x000fe400078e000e */
[----:B------:R-:W-:Y:S01]  /*54970*/  IMAD.MOV.U32 R5, RZ, RZ, R15 ;  /* 0x000000ffff057224 */ /* 0x000fe200078e000f */
[----:B0-----:R-:W3:Y:S01]  /*54980*/  LDL.LU.64 R10, [R1+0x26a0] ;  /* 0x0026a000010a7983 */ /* 0x001ee20000300a00 */
[----:B------:R-:W3:Y:S02]  /*54990*/  LDL.LU.64 R8, [R1+0x2698] ;  /* 0x0026980001087983 */ /* 0x000ee40000300a00 */
[----:B------:R-:W4:Y:S01]  /*549a0*/  LDL.LU.64 R14, [R1+0x2690] ;  /* 0x00269000010e7983 */ /* 0x000f220000300a00 */
[----:B--2---:R-:W-:Y:S01]  /*549b0*/  HMMA.16816.F32.BF16 R24, R20, R26, R16 ;  /* 0x0000001a1418723c */ /* 0x004fe20000041810 */
[----:B------:R-:W2:Y:S01]  /*549c0*/  LDL.64 R18, [R1+0x18] ;  /* 0x0000180001127983 */ /* 0x000ea20000100a00 */
[----:B----4-:R-:W-:-:S03]  /*549d0*/  IMAD.MOV.U32 R7, RZ, RZ, R15 ;  /* 0x000000ffff077224 */ /* 0x010fc600078e000f */
[----:B--2---:R3:W-:Y:S03]  /*549e0*/  STL.64 [R1+0x2638], R18 ;  /* 0x0026381201007387 */ /* 0x0047e60000100a00 */
[----:B---3--:R-:W-:Y:S11]  /*549f0*/  HMMA.16816.F32.BF16 R16, R20, R14, R8 ;  /* 0x0000000e1410723c */ /* 0x008ff60000041808 */
[----:B------:R-:W-:Y:S04]  /*54a00*/  @!UPT UIADD3 URZ, URZ, URZ, URZ ;  /* 0x0000003f3f3ff290 */ /* 0x000fe8000fffe03f */
[----:B------:R-:W-:Y:S01]  /*54a10*/  STL.64 [R1+0x4a0], R24 ;  /* 0x0004a01801007387 */ /* 0x000fe20000100a00 */
[----:B------:R-:W-:Y:S02]  /*54a20*/  STL.64 [R1+0x4a8], R26 ;  /* 0x0004a81a01007387 */ /* 0x000fe40000100a00 */
[----:B------:R-:W-:-:S05]  /*54a30*/  IMAD.MOV.U32 R8, RZ, RZ, R14 ;  /* 0x000000ffff087224 */ /* 0x000fca00078e000e */
[----:B------:R-:W-:Y:S01]  /*54a40*/  STL.64 [R1+0x490], R16 ;  /* 0x0004901001007387 */ /* 0x000fe20000100a00 */
[----:B------:R-:W-:Y:S02]  /*54a50*/  STL.64 [R1+0x498], R18 ;  /* 0x0004981201007387 */ /* 0x000fe40000100a00 */
[----:B------:R-:W-:Y:S02]  /*54a60*/  STL [R1+0x2688], R8 ;  /* 0x0026880801007387 */ /* 0x000fe40000100800 */
[----:B------:R-:W2:Y:S01]  /*54a70*/  LDL.LU R12, [R1+0x14f0] ;  /* 0x0014f000010c7983 */ /* 0x000ea20000300800 */
[----:B------:R-:W2:Y:S01]  /*54a80*/  LDL.LU R13, [R1+0x14f4] ;  /* 0x0014f400010d7983 */ /* 0x000ea20000300800 */
[----:B------:R-:W3:Y:S02]  /*54a90*/  LDL.LU R14, [R1+0x14f8] ;  /* 0x0014f800010e7983 */ /* 0x000ee40000300800 */
[----:B------:R-:W3:Y:S02]  /*54aa0*/  LDL.LU R15, [R1+0x14fc] ;  /* 0x0014fc00010f7983 */ /* 0x000ee40000300800 */
[----:B---3--:R0:W-:Y:S01]  /*54ab0*/  STL.64 [R1+0x2660], R14 ;  /* 0x0026600e01007387 */ /* 0x0081e20000100a00 */
[----:B--2---:R-:W-:Y:S03]  /*54ac0*/  STL.64 [R1+0x2658], R12 ;  /* 0x0026580c01007387 */ /* 0x004fe60000100a00 */
[----:B0-----:R-:W2:Y:S04]  /*54ad0*/  LDL.64 R14, [R1+0x48] ;  /* 0x00004800010e7983 */ /* 0x001ea80000100a00 */
[----:B--2---:R0:W-:Y:S01]  /*54ae0*/  STL.64 [R1+0x2670], R14 ;  /* 0x0026700e01007387 */ /* 0x0041e20000100a00 */
[----:B------:R-:W2:Y:S03]  /*54af0*/  LDL.64 R18, [R1+0x28] ;  /* 0x0000280001127983 */ /* 0x000ea60000100a00 */
[----:B0-----:R-:W3:Y:S04]  /*54b00*/  LDL.64 R14, [R1+0x58] ;  /* 0x00005800010e7983 */ /* 0x001ee80000100a00 */
        /* <DEDUP_REMOVED lines=8> */
[----:B------:R-:W3:Y:S01]  /*54b90*/  LDL.LU R25, [R1+0x1524] ;  /* 0x0015240001197983 */ /* 0x000ee20000300800 */
[----:B------:R-:W3:Y:S01]  /*54ba0*/  LDL.LU R26, [R1+0x1528] ;  /* 0x00152800011a7983 */ /* 0x000ee20000300800 */
[----:B------:R-:W3:Y:S02]  /*54bb0*/  LDL.LU R27, [R1+0x152c] ;  /* 0x00152c00011b7983 */ /* 0x000ee40000300800 */
[----:B------:R-:W3:Y:S01]  /*54bc0*/  LDL.64 R10, [R1+0x68] ;  /* 0x00006800010a7983 */ /* 0x000ee20000100a00 */
[----:B----4-:R-:W-:Y:S01]  /*54bd0*/  STL.64 [R1+0x2680], R18 ;  /* 0x0026801201007387 */ /* 0x010fe20000100a00 */
[----:B--2---:R0:W-:Y:S03]  /*54be0*/  STL.64 [R1+0x2678], R16 ;  /* 0x0026781001007387 */ /* 0x0041e60000100a00 */
[----:B0-----:R-:W2:Y:S01]  /*54bf0*/  LDL.LU R16, [R1+0x1510] ;  /* 0x0015100001107983 */ /* 0x001ea20000300800 */
[----:B------:R-:W2:Y:S02]  /*54c00*/  LDL.LU R17, [R1+0x1514] ;  /* 0x0015140001117983 */ /* 0x000ea40000300800 */
[----:B------:R-:W2:Y:S02]  /*54c10*/  LDL.LU R18, [R1+0x1518] ;  /* 0x0015180001127983 */ /* 0x000ea40000300800 */
[----:B------:R-:W2:Y:S01]  /*54c20*/  LDL.LU R19, [R1+0x151c] ;  /* 0x00151c0001137983 */ /* 0x000ea20000300800 */
[----:B------:R-:W-:Y:S01]  /*54c30*/  STL.64 [R1+0x2600], R6 ;  /* 0x0026000601007387 */ /* 0x000fe20000100a00 */
[----:B------:R0:W-:Y:S03]  /*54c40*/  STL.64 [R1+0x25f8], R4 ;  /* 0x0025f80401007387 */ /* 0x0001e60000100a00 */
        /* <DEDUP_REMOVED lines=9> */
[----:B------:R-:W4:Y:S01]  /*54ce0*/  LDL.LU R7, [R1+0x14cc] ;  /* 0x0014cc0001077983 */ /* 0x000f220000300800 */
[C---:B---3--:R-:W-:Y:S08]  /*54cf0*/  HMMA.16816.F32.BF16 R24, R20.reuse, R10, R24 ;  /* 0x0000000a1418723c */ /* 0x048ff00000041818 */
[----:B------:R-:W-:Y:S01]  /*54d00*/  HMMA.16816.F32.BF16 R16, R20, R14, R16 ;  /* 0x0000000e1410723c */ /* 0x000fe20000041810 */
        /* <DEDUP_REMOVED lines=14> */
[----:B------:R-:W3:Y:S02]  /*54df0*/  LDL.LU R8, [R1+0x2688] ;  /* 0x0026880001087983 */ /* 0x000ee40000300800 */
[----:B------:R-:W-:Y:S01]  /*54e00*/  STL.64 [R1+0x470], R16 ;  /* 0x0004701001007387 */ /* 0x000fe20000100a00 */
[----:B------:R4:W-:Y:S01]  /*54e10*/  STL.64 [R1+0x478], R18 ;  /* 0x0004781201007387 */ /* 0x0009e20000100a00 */
[----:B0-----:R-:W-:-:S02]  /*54e20*/  IMAD.MOV.U32 R25, RZ, RZ, R15 ;  /* 0x000000ffff197224 */ /* 0x001fc400078e000f */
[----:B-1----:R-:W-:Y:S01]  /*54e30*/  IMAD.MOV.U32 R26, RZ, RZ, R14 ;  /* 0x000000ffff1a7224 */ /* 0x002fe200078e000e */
[----:B----4-:R-:W4:Y:S01]  /*54e40*/  LDL.LU.64 R18, [R1+0x2680] ;  /* 0x0026800001127983 */ /* 0x010f220000300a00 */
[----:B------:R-:W4:Y:S02]  /*54e50*/  LDL.LU.64 R16, [R1+0x2678] ;  /* 0x0026780001107983 */ /* 0x000f240000300a00 */
[----:B------:R-:W4:Y:S02]  /*54e60*/  LDL.LU.64 R14, [R1+0x2670] ;  /* 0x00267000010e7983 */ /* 0x000f240000300a00 */
        /* <DEDUP_REMOVED lines=9> */
[C---:B----4-:R-:W-:Y:S11]  /*54f00*/  HMMA.16816.F32.BF16 R12, R20.reuse, R18, R12 ;  /* 0x00000012140c723c */ /* 0x050ff6000004180c */
[----:B------:R-:W-:Y:S11]  /*54f10*/  @!UPT UIADD3 URZ, URZ, URZ, URZ ;  /* 0x0000003f3f3ff290 */ /* 0x000ff6000fffe03f */
[----:B------:R-:W-:Y:S01]  /*54f20*/  @!UPT UIADD3 URZ, URZ, URZ, URZ ;  /* 0x0000003f3f3ff290 */ /* 0x000fe2000fffe03f */
[----:B------:R0:W-:Y:S01]  /*54f30*/  STL.64 [R1+0x450], R12 ;  /* 0x0004500c01007387 */ /* 0x0001e20000100a00 */
[----:B------:R1:W-:Y:S02]  /*54f40*/  STL.64 [R1+0x458], R14 ;  /* 0x0004580e01007387 */ /* 0x0003e40000100a00 */
[----:B0-----:R-:W-:Y:S02]  /*54f50*/  IMAD.MOV.U32 R13, RZ, RZ, R18 ;  /* 0x000000ffff0d7224 */ /* 0x001fe400078e0012 */
[----:B------:R-:W-:Y:S02]  /*54f60*/  IMAD.MOV.U32 R12, RZ, RZ, R19 ;  /* 0x000000ffff0c7224 */ /* 0x000fe400078e0013 */
[----:B------:R-:W2:Y:S01]  /*54f70*/  LDL.LU.64 R18, [R1+0x2650] ;  /* 0x0026500001127983 */ /* 0x000ea20000300a00 */
[----:B------:R-:W-:Y:S01]  /*54f80*/  IMAD.MOV.U32 R9, RZ, RZ, R11 ;  /* 0x000000ffff097224 */ /* 0x000fe200078e000b */
        /* <DEDUP_REMOVED lines=41> */
[----:B------:R-:W-:Y:S02]  /*55220*/  STL.64 [R1+0x24c8], R16 ;  /* 0x0024c81001007387 */ /* 0x000fe40000100a00 */
        /* <DEDUP_REMOVED lines=9> */
[----:B------:R0:W-:Y:S01]  /*552c0*/  STL.64 [R1+0x24f8], R18 ;  /* 0x0024f81201007387 */ /* 0x0001e20000100a00 */
[----:B------:R-:W2:Y:S02]  /*552d0*/  LDL.LU R16, [R1+0x14a0] ;  /* 0x0014a00001107983 */ /* 0x000ea40000300800 */
[----:B------:R-:W2:Y:S01]  /*552e0*/  LDL.LU R17, [R1+0x14a4] ;  /* 0x0014a40001117983 */ /* 0x000ea20000300800 */
[----:B0-----:R-:W2:Y:S01]  /*552f0*/  LDL.LU R18, [R1+0x14a8] ;  /* 0x0014a80001127983 */ /* 0x001ea20000300800 */
[----:B------:R-:W2:Y:S02]  /*55300*/  LDL.LU R19, [R1+0x14ac] ;  /* 0x0014ac0001137983 */ /* 0x000ea40000300800 */
[----:B--2---:R-:W-:Y:S11]  /*55310*/  HMMA.16816.F32.BF16 R16, R20, R14, R16 ;  /* 0x0000000e1410723c */ /* 0x004ff60000041810 */
        /* <DEDUP_REMOVED lines=8> */
[----:B------:R-:W2:Y:S02]  /*553a0*/  LDL.LU R12, [R1+0x1150] ;  /* 0x00115000010c7983 */ /* 0x000ea40000300800 */
[----:B------:R-:W2:Y:S01]  /*553b0*/  LDL.LU R13, [R1+0x1154] ;  /* 0x00115400010d7983 */ /* 0x000ea20000300800 */
[----:B0-----:R-:W2:Y:S01]  /*553c0*/  LDL.LU R14, [R1+0x1158] ;  /* 0x00115800010e7983 */ /* 0x001ea20000300800 */
[----:B------:R-:W2:Y:S02]  /*553d0*/  LDL.LU R15, [R1+0x115c] ;  /* 0x00115c00010f7983 */ /* 0x000ea40000300800 */
[----:B------:R-:W-:Y:S02]  /*553e0*/  IMAD.MOV.U32 R18, RZ, RZ, R29 ;  /* 0x000000ffff127224 */ /* 0x000fe400078e001d */
        /* <DEDUP_REMOVED lines=20> */
[----:B---3--:R-:W-:Y:S02]  /*55530*/  IMAD.MOV.U32 R18, RZ, RZ, R8 ;  /* 0x000000ffff127224 */ /* 0x008fe400078e0008 */
        /* <DEDUP_REMOVED lines=8> */
[----:B------:R-:W2:Y:S04]  /*555c0*/  LDL.64 R18, [R1+0x88] ;  /* 0x0000880001127983 */ /* 0x000ea80000100a00 */
[----:B--2---:R-:W-:Y:S01]  /*555d0*/  STL.64 [R1+0x2588], R18 ;  /* 0x0025881201007387 */ /* 0x004fe20000100a00 */
[----:B---3--:R-:W-:Y:S02]  /*555e0*/  STL.64 [R1+0x2538], R14 ;  /* 0x0025380e01007387 */ /* 0x008fe40000100a00 */
[----:B------:R0:W-:Y:S02]  /*555f0*/  STL.64 [R1+0x2530], R12 ;  /* 0x0025300c01007387 */ /* 0x0001e40000100a00 */
[----:B0-----:R-:W2:Y:S01]  /*55600*/  LDL.LU R12, [R1+0xcc0] ;  /* 0x000cc000010c7983 */ /* 0x001ea20000300800 */
[----:B------:R-:W2:Y:S02]  /*55610*/  LDL.LU R13, [R1+0xcc4] ;  /* 0x000cc400010d7983 */ /* 0x000ea40000300800 */
[----:B------:R-:W3:Y:S02]  /*55620*/  LDL.LU R14, [R1+0xcc8] ;  /* 0x000cc800010e7983 */ /* 0x000ee40000300800 */
[----:B------:R-:W3:Y:S02]  /*55630*/  LDL.LU R15, [R1+0xccc] ;  /* 0x000ccc00010f7983 */ /* 0x000ee40000300800 */
[----:B------:R-:W-:-:S02]  /*55640*/  IMAD.MOV.U32 R18, RZ, RZ, R6 ;  /* 0x000000ffff127224 */ /* 0x000fc400078e0006 */
[----:B----4-:R-:W-:-:S05]  /*55650*/  IMAD.MOV.U32 R19, RZ, RZ, R5 ;  /* 0x000000ffff137224 */ /* 0x010fca00078e0005 */
        /* <DEDUP_REMOVED lines=65> */
[----:B------:R-:W-:Y:S01]  /*55a70*/  STL.64 [R1+0x24b8], R6 ;  /* 0x0024b80601007387 */ /* 0x000fe20000100a00 */
        /* <DEDUP_REMOVED lines=76> */
[----:B------:R-:W2:Y:S11]  /*55f40*/  LDL.LU.64 R14, [R1+0x24d8] ;  /* 0x0024d800010e7983 */ /* 0x000eb60000300a00 */
[----:B------:R-:W-:Y:S10]  /*55f50*/  @!UPT UIADD3 URZ, URZ, URZ, URZ ;  /* 0x0000003f3f3ff290 */ /* 0x000ff4000fffe03f */
[----:B------:R-:W-:Y:S01]  /*55f60*/  STL.64 [R1+0xe00], R16 ;  /* 0x000e001001007387 */ /* 0x000fe20000100a00 */
[----:B------:R0:W-:Y:S03]  /*55f70*/  STL.64 [R1+0xe08], R18 ;  /* 0x000e081201007387 */ /* 0x0001e60000100a00 */
[----:B0-----:R-:W4:Y:S01]  /*55f80*/  LDL.LU.64 R18, [R1+0x24d0] ;  /* 0x0024d00001127983 */ /* 0x001f220000300a00 */
[----:B------:R-:W4:Y:S02]  /*55f90*/  LDL.LU.64 R16, [R1+0x24c8] ;  /* 0x0024c80001107983 */ /* 0x000f240000300a00 */
[C---:B----4-:R-:W-:Y:S01]  /*55fa0*/  HMMA.16816.F32.BF16 R4, R24.reuse, R6, R16 ;  /* 0x000000061804723c */ /* 0x050fe20000041810 */
[----:B------:R-:W3:Y:S11]  /*55fb0*/  LDL.LU.64 R18, [R1+0x24c0] ;  /* 0x0024c00001127983 */ /* 0x000ef60000300a00 */
[----:B------:R-:W-:Y:S11]  /*55fc0*/  @!UPT UIADD3 URZ, URZ, URZ, URZ ;  /* 0x0000003f3f3ff290 */ /* 0x000ff6000fffe03f */
[----:B------:R0:W-:Y:S01]  /*55fd0*/  STL.64 [R1+0xe20], R4 ;  /* 0x000e200401007387 */ /* 0x0001e20000100a00 */
[----:B------:R1:W-:Y:S03]  /*55fe0*/  STL.64 [R1+0xe28], R6 ;  /* 0x000e280601007387 */ /* 0x0003e60000100a00 */
[----:B0-----:R-:W4:Y:S01]  /*55ff0*/  LDL.LU R4, [R1+0xfa0] ;  /* 0x000fa00001047983 */ /* 0x001f220000300800 */
[C---:B---3--:R-:W-:Y:S11]  /*56000*/  HMMA.16816.F32.BF16 R20, R24.reuse, R18, R20 ;  /* 0x000000121814723c */ /* 0x048ff60000041814 */
[----:B------:R-:W-:Y:S11]  /*56010*/  @!UPT UIADD3 URZ, URZ, URZ, URZ ;  /* 0x0000003f3f3ff290 */ /* 0x000ff6000fffe03f */
[----:B------:R-:W-:Y:S01]  /*56020*/  @!UPT UIADD3 URZ, URZ, URZ, URZ ;  /* 0x0000003f3f3ff290 */ /* 0x000fe2000fffe03f */
[----:B------:R0:W-:Y:S01]  /*56030*/  STL.64 [R1+0xe30], R20 ;  /* 0x000e301401007387 */ /* 0x0001e20000100a00 */
[----:B------:R3:W-:Y:S02]  /*56040*/  STL.64 [R1+0xe38], R22 ;  /* 0x000e381601007387 */ /* 0x0007e40000100a00 */
[----:B------:R-:W4:Y:S02]  /*56050*/  LDL.LU R5, [R1+0xfa4] ;  /* 0x000fa40001057983 */ /* 0x000f240000300800 */
[----:B-1----:R-:W4:Y:S01]  /*56060*/  LDL.LU R6, [R1+0xfa8] ;  /* 0x000fa80001067983 */ /* 0x002f220000300800 */
[----:B------:R-:W4:Y:S04]  /*56070*/  LDL.LU R7, [R1+0xfac] ;  /* 0x000fac0001077983 */ /* 0x000f280000300800 */
[----:B0-----:R-:W2:Y:S01]  /*56080*/  LDL.LU R20, [R1+0xf50] ;  /* 0x000f500001147983 */ /* 0x001ea20000300800 */
[----:B------:R-:W2:Y:S02]  /*56090*/  LDL.LU R21, [R1+0xf54] ;  /* 0x000f540001157983 */ /* 0x000ea40000300800 */
[----:B---3--:R-:W3:Y:S02]  /*560a0*/  LDL.LU R22, [R1+0xf58] ;  /* 0x000f580001167983 */ /* 0x008ee40000300800 */
[----:B------:R-:W3:Y:S01]  /*560b0*/  LDL.LU R23, [R1+0xf5c] ;  /* 0x000f5c0001177983 */ /* 0x000ee20000300800 */
[----:B------:R0:W-:Y:S04]  /*560c0*/  STL.64 [R1+0x2408], R18 ;  /* 0x0024081201007387 */ /* 0x0001e80000100a00 */
[----:B0-----:R-:W2:Y:S04]  /*560d0*/  LDL.64 R18, [R1+0x78] ;  /* 0x0000780001127983 */ /* 0x001ea80000100a00 */
[----:B--2---:R0:W-:Y:S04]  /*560e0*/  STL.64 [R1+0x2480], R18 ;  /* 0x0024801201007387 */ /* 0x0041e80000100a00 */
[----:B0-----:R-:W2:Y:S04]  /*560f0*/  LDL.64 R18, [R1+0x98] ;  /* 0x0000980001127983 */ /* 0x001ea80000100a00 */
[----:B--2---:R0:W-:Y:S04]  /*56100*/  STL.64 [R1+0x2498], R18 ;  /* 0x0024981201007387 */ /* 0x0041e80000100a00 */
        /* <DEDUP_REMOVED lines=11> */
[----:B------:R0:W-:Y:S02]  /*561c0*/  STL.64 [R1+0x2430], R14 ;  /* 0x0024300e01007387 */ /* 0x0001e40000100a00 */
[----:B------:R-:W2:Y:S01]  /*561d0*/  LDL.LU R12, [R1+0x1440] ;  /* 0x00144000010c7983 */ /* 0x000ea20000300800 */
[----:B------:R-:W2:Y:S04]  /*561e0*/  LDL.LU R13, [R1+0x1444] ;  /* 0x00144400010d7983 */ /* 0x000ea80000300800 */
[----:B0-----:R-:W2:Y:S01]  /*561f0*/  LDL.LU R14, [R1+0x1448] ;  /* 0x00144800010e7983 */ /* 0x001ea20000300800 */
[----:B------:R-:W2:Y:S01]  /*56200*/  LDL.LU R15, [R1+0x144c] ;  /* 0x00144c00010f7983 */ /* 0x000ea20000300800 */
[----:B----4-:R-:W-:Y:S02]  /*56210*/  HMMA.16816.F32.BF16 R4, R24, R10, R4 ;  /* 0x0000000a1804723c */ /* 0x010fe40000041804 */
[----:B--2---:R-:W-:Y:S01]  /*56220*/  STL.64 [R1+0x2490], R14 ;  /* 0x0024900e01007387 */ /* 0x004fe20000100a00 */
[----:B------:R0:W-:Y:S03]  /*56230*/  STL.64 [R1+0x2488], R12 ;  /* 0x0024880c01007387 */ /* 0x0001e60000100a00 */
        /* <DEDUP_REMOVED lines=13> */
[----:B------:R-:W-:Y:S02]  /*56310*/  STL [R1+0x23d0], R10 ;  /* 0x0023d00a01007387 */ /* 0x000fe40000100800 */
[----:B------:R-:W-:Y:S02]  /*56320*/  STL [R1+0x23cc], R11 ;  /* 0x0023cc0b01007387 */ /* 0x000fe40000100800 */
        /* <DEDUP_REMOVED lines=25> */
[----:B0-----:R-:W3:Y:S02]  /*564c0*/  LDL.LU.64 R18, [R1+0x24a0] ;  /* 0x0024a00001127983 */ /* 0x001ee40000300a00 */
[C---:B---3--:R-:W-:Y:S01]  /*564d0*/  HMMA.16816.F32.BF16 R4, R20.reuse, R18, R4 ;  /* 0x000000121404723c */ /* 0x048fe20000041804 */
[----:B------:R-:W-:Y:S11]  /*564e0*/  IMAD.MOV.U32 R3, RZ, RZ, R19 ;  /* 0x000000ffff037224 */ /* 0x000ff600078e0013 */
[----:B------:R-:W-:Y:S11]  /*564f0*/  @!UPT UIADD3 URZ, URZ, URZ, URZ ;  /* 0x0000003f3f3ff290 */ /* 0x000ff6000fffe03f */
[----:B------:R0:W-:Y:S01]  /*56500*/  STL.64 [R1+0xec0], R4 ;  /* 0x000ec00401007387 */ /* 0x0001e20000100a00 */
[----:B------:R1:W-:Y:S02]  /*56510*/  STL.64 [R1+0xec8], R6 ;  /* 0x000ec80601007387 */ /* 0x0003e40000100a00 */
[----:B0-----:R-:W-:Y:S02]  /*56520*/  IMAD.MOV.U32 R4, RZ, RZ, R18 ;  /* 0x000000ffff047224 */ /* 0x001fe400078e0012 */
[----:B------:R-:W2:Y:S02]  /*56530*/  LDL.LU.64 R18, [R1+0x2498] ;  /* 0x0024980001127983 */ /* 0x000ea40000300a00 */
[----:B--2---:R-:W-:Y:S01]  /*56540*/  HMMA.16816.F32.BF16 R12, R20, R18, R12 ;  /* 0x00000012140c723c */ /* 0x004fe2000004180c */
        /* <DEDUP_REMOVED lines=9> */
[----:B------:R-:W-:-:S07]  /*565e0*/  IMAD.MOV.U32 R11, RZ, RZ, R0 ;  /* 0x000000ffff0b7224 */ /* 0x000fce00078e0000 */
[C---:B----4-:R-:W-:Y:S11]  /*565f0*/  HMMA.16816.F32.BF16 R24, R20.reuse, R10, R24 ;  /* 0x0000000a1418723c */ /* 0x050ff60000041818 */
[----:B------:R-:W-:Y:S11]  /*56600*/  @!UPT UIADD3 URZ, URZ, URZ, URZ ;  /* 0x0000003f3f3ff290 */ /* 0x000ff6000fffe03f */
[----:B------:R-:W-:Y:S01]  /*56610*/  @!UPT UIADD3 URZ, URZ, URZ, URZ ;  /* 0x0000003f3f3ff290 */ /* 0x000fe2000fffe03f */
[----:B------:R-:W-:Y:S01]  /*56620*/  STL.64 [R1+0xee0], R24 ;  /* 0x000ee01801007387 */ /* 0x000fe20000100a00 */
[----:B------:R-:W-:Y:S01]  /*56630*/  STL.64 [R1+0xee8], R26 ;  /* 0x000ee81a01007387 */ /* 0x000fe20000100a00 */
[C---:B--2---:R-:W-:Y:S01]  /*56640*/  HMMA.16816.F32.BF16 R12, R20.reuse, R18, R12 ;  /* 0x00000012140c723c */ /* 0x044fe2000004180c */
[----:B------:R-:W-:Y:S02]  /*56650*/  IMAD.MOV.U32 R9, RZ, RZ, R18 ;  /* 0x000000ffff097224 */ /* 0x000fe400078e0012 */
[----:B------:R-:W-:Y:S11]  /*56660*/  IMAD.MOV.U32 R7, RZ, RZ, R19 ;  /* 0x000000ffff077224 */ /* 0x000ff600078e0013 */
[----:B------:R-:W-:Y:S09]  /*56670*/  @!UPT UIADD3 URZ, URZ, URZ, URZ ;  /* 0x0000003f3f3ff290 */ /* 0x000ff2000fffe03f */
[----:B------:R0:W-:Y:S01]  /*56680*/  STL.64 [R1+0xef0], R12 ;  /* 0x000ef00c01007387 */ /* 0x0001e20000100a00 */
[----:B------:R1:W-:Y:S02]  /*56690*/  STL.64 [R1+0xef8], R14 ;  /* 0x000ef80e01007387 */ /* 0x0003e40000100a00 */
[----:B------:R2:W-:Y:S02]  /*566a0*/  STL [R1+0x2458], R9 ;  /* 0x0024580901007387 */ /* 0x0005e40000100800 */
[----:B------:R-:W3:Y:S01]  /*566b0*/  LDL.LU R16, [R1+0x13d0] ;  /* 0x0013d00001107983 */ /* 0x000ee20000300800 */
[----:B------:R-:W3:Y:S01]  /*566c0*/  LDL.LU R17, [R1+0x13d4] ;  /* 0x0013d40001117983 */ /* 0x000ee20000300800 */
[----:B------:R-:W4:Y:S02]  /*566d0*/  LDL.LU R18, [R1+0x13d8] ;  /* 0x0013d80001127983 */ /* 0x000f240000300800 */
[----:B------:R-:W4:Y:S01]  /*566e0*/  LDL.LU R19, [R1+0x13dc] ;  /* 0x0013dc0001137983 */ /* 0x000f220000300800 */
[----:B0-----:R-:W3:Y:S01]  /*566f0*/  LDL.LU R12, [R1+0x13f0] ;  /* 0x0013f000010c7983 */ /* 0x001ee20000300800 */
[----:B------:R-:W3:Y:S02]  /*56700*/  LDL.LU R13, [R1+0x13f4] ;  /* 0x0013f400010d7983 */ /* 0x000ee40000300800 */
[----:B-1----:R-:W3:Y:S02]  /*56710*/  LDL.LU R14, [R1+0x13f8] ;  /* 0x0013f800010e7983 */ /* 0x002ee40000300800 */
[----:B------:R-:W3:Y:S01]  /*56720*/  LDL.LU R15, [R1+0x13fc] ;  /* 0x0013fc00010f7983 */ /* 0x000ee20000300800 */
[----:B------:R-:W3:Y:S01]  /*56730*/  LDL.LU R8, [R1+0x1410] ;  /* 0x0014100001087983 */ /* 0x000ee20000300800 */
[----:B--2---:R-:W3:Y:S02]  /*56740*/  LDL.LU R9, [R1+0x1414] ;  /* 0x0014140001097983 */ /* 0x004ee40000300800 */
[----:B------:R-:W2:Y:S02]  /*56750*/  LDL.LU R10, [R1+0x1418] ;  /* 0x00141800010a7983 */ /* 0x000ea40000300800 */
[----:B------:R-:W2:Y:S02]  /*56760*/  LDL.LU R11, [R1+0x141c] ;  /* 0x00141c00010b7983 */ /* 0x000ea40000300800 */
[----:B--2---:R0:W-:Y:S01]  /*56770*/  STL.64 [R1+0x2468], R10 ;  /* 0x0024680a01007387 */ /* 0x0041e20000100a00 */
[----:B---3--:R-:W-:Y:S03]  /*56780*/  STL.64 [R1+0x2460], R8 ;  /* 0x0024600801007387 */ /* 0x008fe60000100a00 */
[----:B0-----:R-:W2:Y:S04]  /*56790*/  LDL.64 R10, [R1+0x58] ;  /* 0x00005800010a7983 */ /* 0x001ea80000100a00 */
[----:B--2---:R-:W-:Y:S01]  /*567a0*/  STL.64 [R1+0x2478], R10 ;  /* 0x0024780a01007387 */ /* 0x004fe20000100a00 */
[----:B------:R0:W-:Y:S02]  /*567b0*/  STL.64 [R1+0x2440], R14 ;  /* 0x0024400e01007387 */ /* 0x0001e40000100a00 */
[----:B------:R-:W-:Y:S01]  /*567c0*/  STL.64 [R1+0x2438], R12 ;  /* 0x0024380c01007387 */ /* 0x000fe20000100a00 */
        /* <DEDUP_REMOVED lines=8> */
[----:B------:R-:W3:Y:S02]  /*56850*/  LDL.LU R24, [R1+0x1430] ;  /* 0x0014300001187983 */ /* 0x000ee40000300800 */
[----:B------:R-:W3:Y:S01]  /*56860*/  LDL.LU R25, [R1+0x1434] ;  /* 0x0014340001197983 */ /* 0x000ee20000300800 */
[----:B------:R-:W3:Y:S01]  /*56870*/  LDL.LU R26, [R1+0x1438] ;  /* 0x00143800011a7983 */ /* 0x000ee20000300800 */
[----:B------:R-:W3:Y:S02]  /*56880*/  LDL.LU R27, [R1+0x143c] ;  /* 0x00143c00011b7983 */ /* 0x000ee40000300800 */
[----:B------:R-:W3:Y:S02]  /*56890*/  LDL.64 R10, [R1+0x68] ;  /* 0x00006800010a7983 */ /* 0x000ee40000100a00 */
[----:B----4-:R0:W-:Y:S01]  /*568a0*/  STL.64 [R1+0x2418], R18 ;  /* 0x0024181201007387 */ /* 0x0101e20000100a00 */
[----:B------:R-:W-:Y:S04]  /*568b0*/  STL.64 [R1+0x2410], R16 ;  /* 0x0024101001007387 */ /* 0x000fe80000100a00 */
[----:B0-----:R-:W4:Y:S04]  /*568c0*/  LDL.64 R18, [R1+0x18] ;  /* 0x0000180001127983 */ /* 0x001f280000100a00 */
[----:B----4-:R0:W-:Y:S04]  /*568d0*/  STL.64 [R1+0x2428], R18 ;  /* 0x0024281201007387 */ /* 0x0101e80000100a00 */
[----:B0-----:R-:W4:Y:S04]  /*568e0*/  LDL.64 R18, [R1+0x28] ;  /* 0x0000280001127983 */ /* 0x001f280000100a00 */
[----:B----4-:R0:W-:Y:S01]  /*568f0*/  STL.64 [R1+0x2448], R18 ;  /* 0x0024481201007387 */ /* 0x0101e20000100a00 */
[----:B------:R-:W4:Y:S02]  /*56900*/  LDL.LU R16, [R1+0x1400] ;  /* 0x0014000001107983 */ /* 0x000f240000300800 */
[----:B------:R-:W4:Y:S01]  /*56910*/  LDL.LU R17, [R1+0x1404] ;  /* 0x0014040001117983 */ /* 0x000f220000300800 */
[----:B0-----:R-:W4:Y:S01]  /*56920*/  LDL.LU R18, [R1+0x1408] ;  /* 0x0014080001127983 */ /* 0x001f220000300800 */
[----:B------:R-:W4:Y:S02]  /*56930*/  LDL.LU R19, [R1+0x140c] ;  /* 0x00140c0001137983 */ /* 0x000f240000300800 */
[----:B------:R-:W-:Y:S02]  /*56940*/  STL.64 [R1+0x23e0], R6 ;  /* 0x0023e00601007387 */ /* 0x000fe40000100a00 */
[----:B------:R0:W-:Y:S02]  /*56950*/  STL.64 [R1+0x23d8], R4 ;  /* 0x0023d80401007387 */ /* 0x0001e40000100a00 */
        /* <DEDUP_REMOVED lines=8> */
[----:B------:R-:W2:Y:S02]  /*569e0*/  LDL.LU R6, [R1+0x13c8] ;  /* 0x0013c80001067983 */ /* 0x000ea40000300800 */
[----:B------:R-:W2:Y:S01]  /*569f0*/  LDL.LU R7, [R1+0x13cc] ;  /* 0x0013cc0001077983 */ /* 0x000ea20000300800 */
[----:B---3--:R-:W-:Y:S01]  /*56a00*/  HMMA.16816.F32.BF16 R24, R20, R10, R24 ;  /* 0x0000000a1418723c */ /* 0x008fe20000041818 */
[----:B--2---:R0:W-:Y:S01]  /*56a10*/  STL.64 [R1+0x2400], R6 ;  /* 0x0024000601007387 */ /* 0x0041e20000100a00 */
[----:B------:R1:W-:Y:S03]  /*56a20*/  STL.64 [R1+0x23f8], R4 ;  /* 0x0023f80401007387 */ /* 0x0003e60000100a00 */
[----:B0-----:R-:W2:Y:S04]  /*56a30*/  LDL.64 R6, [R1+0x8] ;  /* 0x0000080001067983 */ /* 0x001ea80000100a00 */
[----:B--2---:R0:W-:Y:S01]  /*56a40*/  STL.64 [R1+0x2420], R6 ;  /* 0x0024200601007387 */ /* 0x0041e20000100a00 */
[----:B-1----:R-:W2:Y:S02]  /*56a50*/  LDL.LU R4, [R1+0x13e0] ;  /* 0x0013e00001047983 */ /* 0x002ea40000300800 */
[----:B------:R-:W2:Y:S01]  /*56a60*/  LDL.LU R5, [R1+0x13e4] ;  /* 0x0013e40001057983 */ /* 0x000ea20000300800 */
[----:B0-----:R-:W2:Y:S01]  /*56a70*/  LDL.LU R6, [R1+0x13e8] ;  /* 0x0013e80001067983 */ /* 0x001ea20000300800 */
[----:B------:R-:W2:Y:S09]  /*56a80*/  LDL.LU R7, [R1+0x13ec] ;  /* 0x0013ec0001077983 */ /* 0x000eb20000300800 */
[----:B------:R0:W-:Y:S02]  /*56a90*/  STL.64 [R1+0xf00], R24 ;  /* 0x000f001801007387 */ /* 0x0001e40000100a00 */
[----:B------:R1:W-:Y:S02]  /*56aa0*/  STL.64 [R1+0xf08], R26 ;  /* 0x000f081a01007387 */ /* 0x0003e40000100a00 */
[----:B0-----:R-:W-:-:S02]  /*56ab0*/  IMAD.MOV.U32 R25, RZ, RZ, R10 ;  /* 0x000000ffff197224 */ /* 0x001fc400078e000a */
[----:B------:R-:W-:Y:S02]  /*56ac0*/  IMAD.MOV.U32 R24, RZ, RZ, R11 ;  /* 0x000000ffff187224 */ /* 0x000fe400078e000b */
[----:B------:R-:W3:Y:S02]  /*56ad0*/  LDL.LU.64 R10, [R1+0x2478] ;  /* 0x00247800010a7983 */ /* 0x000ee40000300a00 */
[C---:B---3--:R-:W-:Y:S01]  /*56ae0*/  HMMA.16816.F32.BF16 R12, R20.reuse, R10, R12 ;  /* 0x0000000a140c723c */ /* 0x048fe2000004180c */
        /* <DEDUP_REMOVED lines=8> */
[C---:B---3--:R-:W-:Y:S01]  /*56b70*/  HMMA.16816.F32.BF16 R8, R20.reuse, R14, R8 ;  /* 0x0000000e1408723c */ /* 0x048fe20000041808 */
[----:B------:R-:W-:Y:S11]  /*56b80*/  IMAD.MOV.U32 R29, RZ, RZ, R15 ;  /* 0x000000ffff1d7224 */ /* 0x000ff600078e000f */
[----:B------:R-:W-:Y:S11]  /*56b90*/  @!UPT UIADD3 URZ, URZ, URZ, URZ ;  /* 0x0000003f3f3ff290 */ /* 0x000ff6000fffe03f */
[----:B------:R0:W-:Y:S01]  /*56ba0*/  STL.64 [R1+0xf20], R8 ;  /* 0x000f200801007387 */ /* 0x0001e20000100a00 */
[----:B------:R1:W-:Y:S03]  /*56bb0*/  STL.64 [R1+0xf28], R10 ;  /* 0x000f280a01007387 */ /* 0x0003e60000100a00 */
[----:B0-----:R-:W3:Y:S01]  /*56bc0*/  LDL.LU R9, [R1+0x2458] ;  /* 0x0024580001097983 */ /* 0x001ee20000300800 */
        /* <DEDUP_REMOVED lines=37> */
[----:B------:R-:W2:Y:S02]  /*56e20*/  LDL.LU.64 R6, [R1+0x2400] ;  /* 0x0024000001067983 */ /* 0x000ea40000300a00 */
[----:B------:R-:W2:Y:S02]  /*56e30*/  LDL.LU.64 R4, [R1+0x23f8] ;  /* 0x0023f80001047983 */ /* 0x000ea40000300a00 */
[C---:B--2---:R-:W-:Y:S11]  /*56e40*/  HMMA.16816.F32.BF16 R4, R20.reuse, R18, R4 ;  /* 0x000000121404723c */ /* 0x044ff60000041804 */
[----:B------:R-:W-:Y:S11]  /*56e50*/  @!UPT UIADD3 URZ, URZ, URZ, URZ ;  /* 0x0000003f3f3ff290 */ /* 0x000ff6000fffe03f */
[----:B------:R-:W-:Y:S01]  /*56e60*/  @!UPT UIADD3 URZ, URZ, URZ, URZ ;  /* 0x0000003f3f3ff290 */ /* 0x000fe2000fffe03f */
[----:B------:R-:W-:Y:S01]  /*56e70*/  STL.64 [R1+0xf70], R4 ;  /* 0x000f700401007387 */ /* 0x000fe20000100a00 */
[----:B------:R0:W-:Y:S03]  /*56e80*/  STL.64 [R1+0xf78], R6 ;  /* 0x000f780601007387 */ /* 0x0001e60000100a00 */
[----:B0-----:R-:W4:Y:S01]  /*56e90*/  LDL.LU.64 R6, [R1+0x23f0] ;  /* 0x0023f00001067983 */ /* 0x001f220000300a00 */
[----:B------:R-:W4:Y:S02]  /*56ea0*/  LDL.LU.64 R4, [R1+0x23e8] ;  /* 0x0023e80001047983 */ /* 0x000f240000300a00 */
[----:B------:R0:W-:Y:S02]  /*56eb0*/  STL.64 [R1+0x2298], R18 ;  /* 0x0022981201007387 */ /* 0x0001e40000100a00 */
[----:B0-----:R-:W-:Y:S02]  /*56ec0*/  IMAD.MOV.U32 R18, RZ, RZ, R17 ;  /* 0x000000ffff127224 */ /* 0x001fe400078e0011 */
[----:B------:R-:W-:Y:S01]  /*56ed0*/  IMAD.MOV.U32 R19, RZ, RZ, R16 ;  /* 0x000000ffff137224 */ /* 0x000fe200078e0010 */
[----:B----4-:R-:W-:Y:S11]  /*56ee0*/  HMMA.16816.F32.BF16 R4, R20, R14, R4 ;  /* 0x0000000e1404723c */ /* 0x010ff60000041804 */
        /* <DEDUP_REMOVED lines=34> */
[----:B------:R-:W3:Y:S04]  /*57110*/  LDL.LU R8, [R1+0x23c8] ;  /* 0x0023c80001087983 */ /* 0x000ee80000300800 */
        /* <DEDUP_REMOVED lines=93> */
[----:B------:R-:W2:Y:S11]  /*576f0*/  LDL.LU.64 R24, [R1+0x23b0] ;  /* 0x0023b00001187983 */ /* 0x000eb60000300a00 */
[----:B------:R-:W-:Y:S09]  /*57700*/  @!UPT UIADD3 URZ, URZ, URZ, URZ ;  /* 0x0000003f3f3ff290 */ /* 0x000ff2000fffe03f */
[----:B------:R0:W-:Y:S01]  /*57710*/  STL.64 [R1+0xf90], R20 ;  /* 0x000f901401007387 */ /* 0x0001e20000100a00 */
[----:B------:R1:W-:Y:S03]  /*57720*/  STL.64 [R1+0xf98], R22 ;  /* 0x000f981601007387 */ /* 0x0003e60000100a00 */
[----:B0-----:R-:W3:Y:S01]  /*57730*/  LDL.LU R20, [R1+0x1000] ;  /* 0x0010000001147983 */ /* 0x001ee20000300800 */
[----:B------:R-:W3:Y:S02]  /*57740*/  LDL.LU R21, [R1+0x1004] ;  /* 0x0010040001157983 */ /* 0x000ee40000300800 */
[----:B-1----:R-:W3:Y:S02]  /*57750*/  LDL.LU R22, [R1+0x1008] ;  /* 0x0010080001167983 */ /* 0x002ee40000300800 */
[----:B------:R-:W3:Y:S01]  /*57760*/  LDL.LU R23, [R1+0x100c] ;  /* 0x00100c0001177983 */ /* 0x000ee20000300800 */
[----:B------:R0:W-:Y:S02]  /*57770*/  STL.64 [R1+0x2288], R6 ;  /* 0x0022880601007387 */ /* 0x0001e40000100a00 */
[----:B0-----:R-:W-:-:S02]  /*57780*/  IMAD.MOV.U32 R6, RZ, RZ, R2 ;  /* 0x000000ffff067224 */ /* 0x001fc400078e0002 */
[----:B------:R-:W-:Y:S02]  /*57790*/  IMAD.MOV.U32 R7, RZ, RZ, R0 ;  /* 0x000000ffff077224 */ /* 0x000fe400078e0000 */
[----:B------:R-:W-:Y:S02]  /*577a0*/  IMAD.MOV.U32 R2, RZ, RZ, R18 ;  /* 0x000000ffff027224 */ /* 0x000fe400078e0012 */
        /* <DEDUP_REMOVED lines=98> */
[----:B0-----:R-:W2:Y:S04]  /*57dd0*/  LDL.LU.64 R18, [R1+0x68] ;  /* 0x0000680001127983 */ /* 0x001ea80000300a00 */
[----:B--2---:R0:W-:Y:S02]  /*57de0*/  STL.64 [R1+0x2230], R18 ;  /* 0x0022301201007387 */ /* 0x0041e40000100a00 */
[----:B0-----:R-:W-:-:S02]  /*57df0*/  IMAD.MOV.U32 R18, RZ, RZ, R9 ;  /* 0x000000ffff127224 */ /* 0x001fc400078e0009 */
[----:B------:R-:W-:-:S05]  /*57e00*/  IMAD.MOV.U32 R19, RZ, RZ, R3 ;  /* 0x000000ffff137224 */ /* 0x000fca00078e0003 */
[----:B------:R3:W-:Y:S02]  /*57e10*/  STL.64 [R1+0x2248], R18 ;  /* 0x0022481201007387 */ /* 0x0007e40000100a00 */
[C---:B---3--:R-:W-:Y:S02]  /*57e20*/  HMMA.16816.F32.BF16 R16, R24.reuse, R14, R20 ;  /* 0x0000000e1810723c */ /* 0x048fe40000041814 */
[----:B------:R0:W-:Y:S01]  /*57e30*/  STL.64 [R1+0x2268], R14 ;  /* 0x0022680e01007387 */ /* 0x0001e20000100a00 */
[----:B------:R-:W2:Y:S11]  /*57e40*/  LDL.LU R12, [R1+0x1380] ;  /* 0x00138000010c7983 */ /* 0x000eb60000300800 */
[----:B------:R-:W-:Y:S09]  /*57e50*/  @!UPT UIADD3 URZ, URZ, URZ, URZ ;  /* 0x0000003f3f3ff290 */ /* 0x000ff2000fffe03f */
[----:B------:R-:W-:Y:S01]  /*57e60*/  STL.64 [R1+0x1180], R16 ;  /* 0x0011801001007387 */ /* 0x000fe20000100a00 */
[----:B------:R1:W-:Y:S02]  /*57e70*/  STL.64 [R1+0x1188], R18 ;  /* 0x0011881201007387 */ /* 0x0003e40000100a00 */
[----:B------:R-:W2:Y:S02]  /*57e80*/  LDL.LU R13, [R1+0x1384] ;  /* 0x00138400010d7983 */ /* 0x000ea40000300800 */
[----:B0-----:R-:W3:Y:S01]  /*57e90*/  LDL.LU R14, [R1+0x1388] ;  /* 0x00138800010e7983 */ /* 0x001ee20000300800 */
[----:B------:R-:W3:Y:S01]  /*57ea0*/  LDL.LU R15, [R1+0x138c] ;  /* 0x00138c00010f7983 */ /* 0x000ee20000300800 */
[----:B------:R-:W2:Y:S02]  /*57eb0*/  LDL.LU R20, [R1+0xdf0] ;  /* 0x000df00001147983 */ /* 0x000ea40000300800 */
[----:B------:R-:W4:Y:S02]  /*57ec0*/  LDL.LU R21, [R1+0xdf4] ;  /* 0x000df40001157983 */ /* 0x000f240000300800 */
[----:B------:R-:W4:Y:S01]  /*57ed0*/  LDL.LU R22, [R1+0xdf8] ;  /* 0x000df80001167983 */ /* 0x000f220000300800 */
[----:B------:R-:W4:Y:S04]  /*57ee0*/  LDL.LU R23, [R1+0xdfc] ;  /* 0x000dfc0001177983 */ /* 0x000f280000300800 */
[----:B---3--:R-:W-:Y:S01]  /*57ef0*/  STL.64 [R1+0x2278], R14 ;  /* 0x0022780e01007387 */ /* 0x008fe20000100a00 */
[----:B--2---:R-:W-:Y:S02]  /*57f00*/  STL.64 [R1+0x2270], R12 ;  /* 0x0022700c01007387 */ /* 0x004fe40000100a00 */
[----:B-1----:R-:W2:Y:S01]  /*57f10*/  LDL.LU.64 R18, [R1+0x98] ;  /* 0x0000980001127983 */ /* 0x002ea20000300a00 */
[C---:B----4-:R-:W-:Y:S01]  /*57f20*/  HMMA.16816.F32.BF16 R4, R24.reuse, R10, R4 ;  /* 0x0000000a1804723c */ /* 0x050fe20000041804 */
[----:B--2---:R0:W-:Y:S04]  /*57f30*/  STL.64 [R1+0x2260], R18 ;  /* 0x0022601201007387 */ /* 0x0041e80000100a00 */
[----:B0-----:R-:W2:Y:S04]  /*57f40*/  LDL.LU.64 R18, [R1+0xa8] ;  /* 0x0000a80001127983 */ /* 0x001ea80000300a00 */
[----:B--2---:R0:W-:Y:S01]  /*57f50*/  STL.64 [R1+0x2280], R18 ;  /* 0x0022801201007387 */ /* 0x0041e20000100a00 */
[----:B------:R-:W2:Y:S02]  /*57f60*/  LDL.LU R16, [R1+0x1390] ;  /* 0x0013900001107983 */ /* 0x000ea40000300800 */
[----:B------:R-:W2:Y:S01]  /*57f70*/  LDL.LU R17, [R1+0x1394] ;  /* 0x0013940001117983 */ /* 0x000ea20000300800 */
[----:B0-----:R-:W2:Y:S01]  /*57f80*/  LDL.LU R18, [R1+0x1398] ;  /* 0x0013980001127983 */ /* 0x001ea20000300800 */
[----:B------:R-:W2:Y:S09]  /*57f90*/  LDL.LU R19, [R1+0x139c] ;  /* 0x00139c0001137983 */ /* 0x000eb20000300800 */
[----:B------:R-:W-:Y:S02]  /*57fa0*/  STL.64 [R1+0x1160], R4 ;  /* 0x0011600401007387 */ /* 0x000fe40000100a00 */
[----:B------:R0:W-:Y:S02]  /*57fb0*/  STL.64 [R1+0x1168], R6 ;  /* 0x0011680601007387 */ /* 0x0001e40000100a00 */
[----:B0-----:R-:W3:Y:S01]  /*57fc0*/  LDL.LU.64 R6, [R1+0x2288] ;  /* 0x0022880001067983 */ /* 0x001ee20000300a00 */
[----:B------:R-:W-:Y:S02]  /*57fd0*/  STL.64 [R1+0x21b0], R10 ;  /* 0x0021b00a01007387 */ /* 0x000fe40000100a00 */
[----:B------:R0:W-:Y:S02]  /*57fe0*/  STL [R1+0x21a8], R8 ;  /* 0x0021a80801007387 */ /* 0x0001e40000100800 */
        /* <DEDUP_REMOVED lines=10> */
[----:B---3--:R-:W-:Y:S01]  /*58090*/  HMMA.16816.F32.BF16 R24, R24, R6, R20 ;  /* 0x000000061818723c */ /* 0x008fe20000041814 */
[----:B------:R-:W0:Y:S01]  /*580a0*/  LDSM.16.MT88.4 R20, [R28+0xc300] ;  /* 0x00c300001c14783b */ /* 0x000e220000004200 */
[----:B------:R-:W-:-:S02]  /*580b0*/  IMAD.MOV.U32 R14, RZ, RZ, R2 ;  /* 0x000000ffff0e7224 */ /* 0x000fc400078e0002 */
[----:B------:R-:W-:-:S07]  /*580c0*/  IMAD.MOV.U32 R15, RZ, RZ, R0 ;  /* 0x000000ffff0f7224 */ /* 0x000fce00078e0000 */
[C---:B0-----:R-:W-:Y:S01]  /*580d0*/  HMMA.16816.F32.BF16 R12, R20.reuse, R14, R16 ;  /* 0x0000000e140c723c */ /* 0x041fe20000041810 */
[----:B----4-:R-:W-:Y:S01]  /*580e0*/  STL.64 [R1+0x2258], R10 ;  /* 0x0022580a01007387 */ /* 0x010fe20000100a00 */
[----:B--2---:R0:W-:Y:S03]  /*580f0*/  STL.64 [R1+0x2250], R8 ;  /* 0x0022500801007387 */ /* 0x0041e60000100a00 */
[----:B0-----:R-:W2:Y:S01]  /*58100*/  LDL.LU R8, [R1+0x1370] ;  /* 0x0013700001087983 */ /* 0x001ea20000300800 */
[----:B------:R-:W2:Y:S02]  /*58110*/  LDL.LU R9, [R1+0x1374] ;  /* 0x0013740001097983 */ /* 0x000ea40000300800 */
[----:B------:R-:W2:Y:S02]  /*58120*/  LDL.LU R10, [R1+0x1378] ;  /* 0x00137800010a7983 */ /* 0x000ea40000300800 */
[----:B------:R-:W2:Y:S02]  /*58130*/  LDL.LU R11, [R1+0x137c] ;  /* 0x00137c00010b7983 */ /* 0x000ea40000300800 */
[----:B------:R-:W-:Y:S01]  /*58140*/  STL.64 [R1+0x1130], R24 ;  /* 0x0011301801007387 */ /* 0x000fe20000100a00 */
[----:B------:R-:W-:Y:S02]  /*58150*/  STL.64 [R1+0x1138], R26 ;  /* 0x0011381a01007387 */ /* 0x000fe40000100a00 */
[----:B------:R-:W0:Y:S02]  /*58160*/  LDSM.16.MT88.4 R24, [R28+0xc380] ;  /* 0x00c380001c18783b */ /* 0x000e240000004200 */
[----:B0-----:R0:W-:Y:S02]  /*58170*/  STL.64 [R1+0x2170], R26 ;  /* 0x0021701a01007387 */ /* 0x0011e40000100a00 */
[----:B------:R-:W-:Y:S02]  /*58180*/  STL.64 [R1+0x2168], R24 ;  /* 0x0021681801007387 */ /* 0x000fe40000100a00 */
[----:B0-----:R-:W3:Y:S01]  /*58190*/  LDL.LU.64 R26, [R1+0x78] ;  /* 0x00007800011a7983 */ /* 0x001ee20000300a00 */
[----:B------:R-:W4:Y:S02]  /*581a0*/  LDL.LU.64 R18, [R1+0x2280] ;  /* 0x0022800001127983 */ /* 0x000f240000300a00 */
[----:B------:R-:W-:Y:S02]  /*581b0*/  STL.64 [R1+0x11c0], R12 ;  /* 0x0011c00c01007387 */ /* 0x000fe40000100a00 */
[----:B------:R0:W-:Y:S02]  /*581c0*/  STL.64 [R1+0x11c8], R14 ;  /* 0x0011c80e01007387 */ /* 0x0001e40000100a00 */
[----:B0-----:R-:W4:Y:S01]  /*581d0*/  LDL.LU.64 R14, [R1+0x2278] ;  /* 0x00227800010e7983 */ /* 0x001f220000300a00 */
        /* <DEDUP_REMOVED lines=9> */
[----:B------:R-:W2:Y:S03]  /*58270*/  LDL.LU.64 R18, [R1+0x2260] ;  /* 0x0022600001127983 */ /* 0x000ea60000300a00 */
[----:B------:R0:W-:Y:S01]  /*58280*/  STL [R1+0x2144], R12 ;  /* 0x0021440c01007387 */ /* 0x0001e20000100800 */
[----:B------:R1:W-:Y:S01]  /*58290*/  STL [R1+0x2140], R13 ;  /* 0x0021400d01007387 */ /* 0x0003e20000100800 */
[----:B--2---:R-:W-:Y:S02]  /*582a0*/  HMMA.16816.F32.BF16 R8, R20, R18, R8 ;  /* 0x000000121408723c */ /* 0x004fe40000041808 */
[----:B----4-:R2:W-:Y:S01]  /*582b0*/  STL.64 [R1+0x2228], R14 ;  /* 0x0022280e01007387 */ /* 0x0105e20000100a00 */
[----:B0-----:R-:W3:Y:S02]  /*582c0*/  LDL.LU R12, [R1+0x1350] ;  /* 0x00135000010c7983 */ /* 0x001ee40000300800 */
[----:B-1----:R-:W3:Y:S02]  /*582d0*/  LDL.LU R13, [R1+0x1354] ;  /* 0x00135400010d7983 */ /* 0x002ee40000300800 */
[----:B------:R-:W-:-:S02]  /*582e0*/  IMAD.MOV.U32 R28, RZ, RZ, R18 ;  /* 0x000000ffff1c7224 */ /* 0x000fc400078e0012 */
[----:B------:R-:W-:Y:S01]  /*582f0*/  IMAD.MOV.U32 R2, RZ, RZ, R19 ;  /* 0x000000ffff027224 */ /* 0x000fe200078e0013 */
[----:B--2---:R-:W3:Y:S01]  /*58300*/  LDL.LU R14, [R1+0x1358] ;  /* 0x00135800010e7983 */ /* 0x004ee20000300800 */
[----:B------:R-:W3:Y:S11]  /*58310*/  LDL.LU R15, [R1+0x135c] ;  /* 0x00135c00010f7983 */ /* 0x000ef60000300800 */
        /* <DEDUP_REMOVED lines=8> */
[C---:B--2---:R-:W-:Y:S03]  /*583a0*/  HMMA.16816.F32.BF16 R16, R20.reuse, R18, R8 ;  /* 0x000000121410723c */ /* 0x044fe60000041808 */
[----:B------:R-:W2:Y:S01]  /*583b0*/  LDL.LU.64 R10, [R1+0x2240] ;  /* 0x00224000010a7983 */ /* 0x000ea20000300a00 */
[----:B------:R-:W2:Y:S11]  /*583c0*/  LDL.LU.64 R8, [R1+0x2238] ;  /* 0x0022380001087983 */ /* 0x000eb60000300a00 */
[----:B------:R-:W-:Y:S08]  /*583d0*/  @!UPT UIADD3 URZ, URZ, URZ, URZ ;  /* 0x0000003f3f3ff290 */ /* 0x000ff0000fffe03f */
[----:B------:R-:W-:Y:S01]  /*583e0*/  STL.64 [R1+0x1230], R16 ;  /* 0x0012301001007387 */ /* 0x000fe20000100a00 */
[----:B------:R0:W-:Y:S03]  /*583f0*/  STL.64 [R1+0x1238], R18 ;  /* 0x0012381201007387 */ /* 0x0001e60000100a00 */
[----:B0-----:R-:W2:Y:S01]  /*58400*/  LDL.LU.64 R18, [R1+0x2230] ;  /* 0x0022300001127983 */ /* 0x001ea20000300a00 */
[C---:B---3--:R-:W-:Y:S01]  /*58410*/  HMMA.16816.F32.BF16 R12, R20.reuse, R26, R12 ;  /* 0x0000001a140c723c */ /* 0x048fe2000004180c */
[----:B------:R-:W-:Y:S02]  /*58420*/  IMAD.MOV.U32 R4, RZ, RZ, R27 ;  /* 0x000000ffff047224 */ /* 0x000fe400078e001b */
[----:B------:R-:W-:Y:S11]  /*58430*/  IMAD.MOV.U32 R5, RZ, RZ, R26 ;  /* 0x000000ffff057224 */ /* 0x000ff600078e001a */
[----:B------:R-:W-:Y:S09]  /*58440*/  @!UPT UIADD3 URZ, URZ, URZ, URZ ;  /* 0x0000003f3f3ff290 */ /* 0x000ff2000fffe03f */
[----:B------:R-:W-:Y:S01]  /*58450*/  STL.64 [R1+0x1260], R12 ;  /* 0x0012600c01007387 */ /* 0x000fe20000100a00 */
[----:B------:R-:W-:Y:S02]  /*58460*/  STL.64 [R1+0x1268], R14 ;  /* 0x0012680e01007387 */ /* 0x000fe40000100a00 */
[----:B------:R-:W-:Y:S02]  /*58470*/  STL [R1+0x2154], R4 ;  /* 0x0021540401007387 */ /* 0x000fe40000100800 */
[----:B------:R-:W-:Y:S01]  /*58480*/  STL [R1+0x2150], R5 ;  /* 0x0021500501007387 */ /* 0x000fe20000100800 */
[----:B------:R2:W-:Y:S02]  /*58490*/  STL.64 [R1+0x2200], R6 ;  /* 0x0022000601007387 */ /* 0x0005e40000100a00 */
        /* <DEDUP_REMOVED lines=8> */
[----:B------:R-:W3:Y:S02]  /*58520*/  LDL.LU R27, [R1+0xd4c] ;  /* 0x000d4c00011b7983 */ /* 0x000ee40000300800 */
[----:B------:R-:W4:Y:S02]  /*58530*/  LDL.LU.64 R10, [R1+0x8] ;  /* 0x00000800010a7983 */ /* 0x000f240000300a00 */
[----:B------:R-:W-:-:S02]  /*58540*/  IMAD.MOV.U32 R3, RZ, RZ, R18 ;  /* 0x000000ffff037224 */ /* 0x000fc400078e0012 */
[----:B------:R-:W-:Y:S01]  /*58550*/  IMAD.MOV.U32 R0, RZ, RZ, R19 ;  /* 0x000000ffff007224 */ /* 0x000fe200078e0013 */
        /* <DEDUP_REMOVED lines=21> */
[----:B0-----:R-:W2:Y:S04]  /*586b0*/  LDL.LU.64 R6, [R1+0x48] ;  /* 0x0000480001067983 */ /* 0x001ea80000300a00 */
[----:B--2---:R0:W-:Y:S04]  /*586c0*/  STL.64 [R1+0x2220], R6 ;  /* 0x0022200601007387 */ /* 0x0041e80000100a00 */
[----:B0-----:R-:W2:Y:S01]  /*586d0*/  LDL.LU.64 R6, [R1+0x58] ;  /* 0x0000580001067983 */ /* 0x001ea20000300a00 */
[----:B------:R0:W-:Y:S02]  /*586e0*/  STL.64 [R1+0x21f8], R18 ;  /* 0x0021f81201007387 */ /* 0x0001e40000100a00 */
[----:B----4-:R1:W-:Y:S01]  /*586f0*/  STL.64 [R1+0x21f0], R16 ;  /* 0x0021f01001007387 */ /* 0x0103e20000100a00 */
[----:B0-----:R-:W4:Y:S04]  /*58700*/  LDL.LU.64 R18, [R1+0x38] ;  /* 0x0000380001127983 */ /* 0x001f280000300a00 */
[----:B----4-:R0:W-:Y:S01]  /*58710*/  STL.64 [R1+0x2218], R18 ;  /* 0x0022181201007387 */ /* 0x0101e20000100a00 */
[----:B-1----:R-:W4:Y:S02]  /*58720*/  LDL.LU R16, [R1+0x12f0] ;  /* 0x0012f00001107983 */ /* 0x002f240000300800 */
[----:B------:R-:W4:Y:S01]  /*58730*/  LDL.LU R17, [R1+0x12f4] ;  /* 0x0012f40001117983 */ /* 0x000f220000300800 */
[----:B0-----:R-:W4:Y:S01]  /*58740*/  LDL.LU R18, [R1+0x12f8] ;  /* 0x0012f80001127983 */ /* 0x001f220000300800 */
[----:B------:R-:W4:Y:S02]  /*58750*/  LDL.LU R19, [R1+0x12fc] ;  /* 0x0012fc0001137983 */ /* 0x000f240000300800 */
[----:B------:R-:W2:Y:S02]  /*58760*/  LDL.LU.64 R10, [R1+0x18] ;  /* 0x00001800010a7983 */ /* 0x000ea40000300a00 */
[----:B--2---:R0:W-:Y:S04]  /*58770*/  STL.64 [R1+0x21e0], R10 ;  /* 0x0021e00a01007387 */ /* 0x0041e80000100a00 */
[----:B0-----:R-:W2:Y:S01]  /*58780*/  LDL.LU.64 R10, [R1+0x28] ;  /* 0x00002800010a7983 */ /* 0x001ea20000300a00 */
        /* <DEDUP_REMOVED lines=29> */
[----:B0-----:R-:W-:Y:S01]  /*58960*/  IMAD.MOV.U32 R12, RZ, RZ, R6 ;  /* 0x000000ffff0c7224 */ /* 0x001fe200078e0006 */
[----:B-1----:R-:W3:Y:S01]  /*58970*/  LDL.LU.64 R14, [R1+0x2228] ;  /* 0x00222800010e7983 */ /* 0x002ee20000300a00 */
[----:B------:R-:W-:-:S02]  /*58980*/  IMAD.MOV.U32 R13, RZ, RZ, R7 ;  /* 0x000000ffff0d7224 */ /* 0x000fc400078e0007 */
        /* <DEDUP_REMOVED lines=41> */
[----:B------:R-:W-:Y:S01]  /*58c20*/  STL.64 [R1+0x1390], R24 ;  /* 0x0013901801007387 */ /* 0x000fe20000100a00 */
[----:B------:R0:W-:Y:S03]  /*58c30*/  STL.64 [R1+0x1398], R26 ;  /* 0x0013981a01007387 */ /* 0x0001e60000100a00 */
[----:B0-----:R-:W2:Y:S01]  /*58c40*/  LDL.LU.64 R26, [R1+0x21c0] ;  /* 0x0021c000011a7983 */ /* 0x001ea20000300a00 */
[----:B------:R-:W2:Y:S02]  /*58c50*/  LDL.LU.64 R24, [R1+0x21b8] ;  /* 0x0021b80001187983 */ /* 0x000ea40000300a00 */
[----:B------:R-:W-:Y:S02]  /*58c60*/  IMAD.MOV.U32 R29, RZ, RZ, R10 ;  /* 0x000000ffff1d7224 */ /* 0x000fe400078e000a */
[----:B------:R-:W-:Y:S02]  /*58c70*/  IMAD.MOV.U32 R9, RZ, RZ, R11 ;  /* 0x000000ffff097224 */ /* 0x000fe400078e000b */
[----:B------:R-:W3:Y:S01]  /*58c80*/  LDL.LU.64 R10, [R1+0x21b0] ;  /* 0x0021b000010a7983 */ /* 0x000ee20000300a00 */
[----:B------:R-:W3:Y:S01]  /*58c90*/  LDL.LU R8, [R1+0x21a8] ;  /* 0x0021a80001087983 */ /* 0x000ee20000300800 */
[C---:B--2---:R-:W-:Y:S11]  /*58ca0*/  HMMA.16816.F32.BF16 R24, R20.reuse, R18, R24 ;  /* 0x000000121418723c */ /* 0x044ff60000041818 */
[----:B------:R-:W-:Y:S11]  /*58cb0*/  @!UPT UIADD3 URZ, URZ, URZ, URZ ;  /* 0x0000003f3f3ff290 */ /* 0x000ff6000fffe03f */
[----:B------:R-:W-:Y:S01]  /*58cc0*/  @!UPT UIADD3 URZ, URZ, URZ, URZ ;  /* 0x0000003f3f3ff290 */ /* 0x000fe2000fffe03f */
[----:B------:R-:W-:Y:S01]  /*58cd0*/  STL.64 [R1+0x13e0], R24 ;  /* 0x0013e01801007387 */ /* 0x000fe20000100a00 */
[----:B------:R0:W-:Y:S03]  /*58ce0*/  STL.64 [R1+0x13e8], R26 ;  /* 0x0013e81a01007387 */ /* 0x0001e60000100a00 */
[----:B0-----:R-:W3:Y:S01]  /*58cf0*/  LDL.LU.64 R26, [R1+0x21a0] ;  /* 0x0021a000011a7983 */ /* 0x001ee20000300a00 */
[----:B------:R-:W3:Y:S02]  /*58d00*/  LDL.LU.64 R24, [R1+0x2198] ;  /* 0x0021980001187983 */ /* 0x000ee40000300a00 */
[----:B------:R-:W-:Y:S02]  /*58d10*/  STL.64 [R1+0x2048], R18 ;  /* 0x0020481201007387 */ /* 0x000fe40000100a00 */
[----:B------:R0:W-:Y:S02]  /*58d20*/  STL.64 [R1+0x2160], R16 ;  /* 0x0021601001007387 */ /* 0x0001e40000100a00 */
        /* <DEDUP_REMOVED lines=10> */
[----:B------:R-:W3:Y:S02]  /*58dd0*/  LDL.LU.64 R24, [R1+0x2188] ;  /* 0x0021880001187983 */ /* 0x000ee40000300a00 */
[----:B------:R-:W-:Y:S01]  /*58de0*/  STL.64 [R1+0x2050], R14 ;  /* 0x0020500e01007387 */ /* 0x000fe20000100a00 */
[C---:B---3--:R-:W-:Y:S11]  /*58df0*/  HMMA.16816.F32.BF16 R24, R20.reuse, R10, R24 ;  /* 0x0000000a1418723c */ /* 0x048ff60000041818 */
[----:B------:R-:W-:Y:S11]  /*58e00*/  @!UPT UIADD3 URZ, URZ, URZ, URZ ;  /* 0x0000003f3f3ff290 */ /* 0x000ff6000fffe03f */
[----:B------:R-:W-:Y:S01]  /*58e10*/  @!UPT UIADD3 URZ, URZ, URZ, URZ ;  /* 0x0000003f3f3ff290 */ /* 0x000fe2000fffe03f */
[----:B------:R-:W-:Y:S01]  /*58e20*/  STL.64 [R1+0x13b0], R24 ;  /* 0x0013b01801007387 */ /* 0x000fe20000100a00 */
[----:B------:R0:W-:Y:S03]  /*58e30*/  STL.64 [R1+0x13b8], R26 ;  /* 0x0013b81a01007387 */ /* 0x0001e60000100a00 */
[----:B0-----:R-:W4:Y:S01]  /*58e40*/  LDL.LU.64 R26, [R1+0x2180] ;  /* 0x00218000011a7983 */ /* 0x001f220000300a00 */
[----:B------:R-:W4:Y:S02]  /*58e50*/  LDL.LU.64 R24, [R1+0x2178] ;  /* 0x0021780001187983 */ /* 0x000f240000300a00 */
[----:B------:R-:W-:Y:S02]  /*58e60*/  STL.64 [R1+0x2060], R10 ;  /* 0x0020600a01007387 */ /* 0x000fe40000100a00 */
[----:B------:R-:W-:Y:S01]  /*58e70*/  STL [R1+0x2058], R8 ;  /* 0x0020580801007387 */ /* 0x000fe20000100800 */
[----:B----4-:R-:W-:Y:S01]  /*58e80*/  HMMA.16816.F32.BF16 R20, R20, R6, R24 ;  /* 0x000000061414723c */ /* 0x010fe20000041818 */
[----:B------:R-:W2:Y:S01]  /*58e90*/  LDL.LU.64 R26, [R1+0x2170] ;  /* 0x00217000011a7983 */ /* 0x000ea20000300a00 */
[----:B------:R-:W2:Y:S11]  /*58ea0*/  LDL.LU.64 R24, [R1+0x2168] ;  /* 0x0021680001187983 */ /* 0x000eb60000300a00 */
[----:B------:R-:W-:Y:S10]  /*58eb0*/  @!UPT UIADD3 URZ, URZ, URZ, URZ ;  /* 0x0000003f3f3ff290 */ /* 0x000ff4000fffe03f */
[----:B------:R-:W-:Y:S01]  /*58ec0*/  STL.64 [R1+0x1380], R20 ;  /* 0x0013801401007387 */ /* 0x000fe20000100a00 */
[----:B------:R0:W-:Y:S03]  /*58ed0*/  STL.64 [R1+0x1388], R22 ;  /* 0x0013881601007387 */ /* 0x0001e60000100a00 */
[----:B0-----:R-:W2:Y:S01]  /*58ee0*/  LDL.LU R22, [R1+0xb8] ;  /* 0x0000b80001167983 */ /* 0x001ea20000300800 */
[----:B------:R-:W2:Y:S02]  /*58ef0*/  LDL.LU R23, [R1+0xbc] ;  /* 0x0000bc0001177983 */ /* 0x000ea40000300800 */
[----:B------:R-:W-:Y:S01]  /*58f00*/  STL.64 [R1+0x1ff8], R6 ;  /* 0x001ff80601007387 */ /* 0x000fe20000100a00 */
[----:B--2---:R-:W-:Y:S01]  /*58f10*/  HMMA.16816.F32.BF16 R20, R24, R22, R16 ;  /* 0x000000161814723c */ /* 0x004fe20000041810 */
[----:B------:R-:W2:Y:S06]  /*58f20*/  LDL.LU.64 R16, [R1+0x2160] ;  /* 0x0021600001107983 */ /* 0x000eac0000300a00 */
[----:B------:R-:W-:-:S02]  /*58f30*/  IMAD.MOV.U32 R18, RZ, RZ, R0 ;  /* 0x000000ffff127224 */ /* 0x000fc400078e0000 */
[----:B------:R-:W-:Y:S01]  /*58f40*/  IMAD.MOV.U32 R19, RZ, RZ, R3 ;  /* 0x000000ffff137224 */ /* 0x000fe200078e0003 */
[----:B------:R-:W3:Y:S11]  /*58f50*/  LDL.LU R0, [R1+0x215c] ;  /* 0x00215c0001007983 */ /* 0x000ef60000300800 */
[----:B------:R-:W-:Y:S02]  /*58f60*/  @!UPT UIADD3 URZ, URZ, URZ, URZ ;  /* 0x0000003f3f3ff290 */ /* 0x000fe4000fffe03f */
[----:B------:R-:W-:Y:S01]  /*58f70*/  STL.64 [R1+0x1360], R20 ;  /* 0x0013601401007387 */ /* 0x000fe20000100a00 */
[----:B------:R-:W-:Y:S02]  /*58f80*/  STL.64 [R1+0x1368], R22 ;  /* 0x0013681601007387 */ /* 0x000fe40000100a00 */
[----:B------:R-:W4:Y:S02]  /*58f90*/  LDL.LU R3, [R1+0x2158] ;  /* 0x0021580001037983 */ /* 0x000f240000300800 */
[----:B------:R0:W-:Y:S02]  /*58fa0*/  STL.64 [R1+0x2068], R18 ;  /* 0x0020681201007387 */ /* 0x0001e40000100a00 */
[----:B--2---:R-:W-:Y:S02]  /*58fb0*/  IMAD.MOV.U32 R10, RZ, RZ, R17 ;  /* 0x000000ffff0a7224 */ /* 0x004fe400078e0011 */
[----:B------:R-:W-:-:S05]  /*58fc0*/  IMAD.MOV.U32 R11, RZ, RZ, R16 ;  /* 0x000000ffff0b7224 */ /* 0x000fca00078e0010 */
[----:B------:R1:W-:Y:S01]  /*58fd0*/  STL.64 [R1+0x2070], R10 ;  /* 0x0020700a01007387 */ /* 0x0003e20000100a00 */
[----:B------:R-:W2:Y:S02]  /*58fe0*/  LDL.LU R16, [R1+0xc80] ;  /* 0x000c800001107983 */ /* 0x000ea40000300800 */
[----:B------:R-:W2:Y:S02]  /*58ff0*/  LDL.LU R17, [R1+0xc84] ;  /* 0x000c840001117983 */ /* 0x000ea40000300800 */
[----:B0-----:R-:W2:Y:S01]  /*59000*/  LDL.LU R18, [R1+0xc88] ;  /* 0x000c880001127983 */ /* 0x001ea20000300800 */
[----:B------:R-:W2:Y:S01]  /*59010*/  LDL.LU R19, [R1+0xc8c] ;  /* 0x000c8c0001137983 */ /* 0x000ea20000300800 */
[----:B-1----:R-:W-:Y:S02]  /*59020*/  IMAD.MOV.U32 R10, RZ, RZ, R4 ;  /* 0x000000ffff0a7224 */ /* 0x002fe400078e0004 */
[----:B------:R-:W-:Y:S01]  /*59030*/  IMAD.MOV.U32 R11, RZ, RZ, R5 ;  /* 0x000000ffff0b7224 */ /* 0x000fe200078e0005 */
[----:B--2---:R-:W-:Y:S01]  /*59040*/  STL.64 [R1+0x2080], R18 ;  /* 0x0020801201007387 */ /* 0x004fe20000100a00 */
[----:B------:R0:W-:Y:S02]  /*59050*/  STL.64 [R1+0x2078], R16 ;  /* 0x0020781001007387 */ /* 0x0001e40000100a00 */
[----:B------:R-:W2:Y:S02]  /*59060*/  LDL.LU R4, [R1+0x2154] ;  /* 0x0021540001047983 */ /* 0x000ea40000300800 */
[----:B------:R-:W2:Y:S01]  /*59070*/  LDL.LU R5, [R1+0x2150] ;  /* 0x0021500001057983 */ /* 0x000ea20000300800 */
[----:B------:R1:W-:Y:S04]  /*59080*/  STL.64 [R1+0x2088], R10 ;  /* 0x0020880a01007387 */ /* 0x0003e80000100a00 */
[----:B0-----:R-:W2:Y:S01]  /*59090*/  LDL.LU R16, [R1+0xca0] ;  /* 0x000ca00001107983 */ /* 0x001ea20000300800 */
[----:B------:R-:W2:Y:S02]  /*590a0*/  LDL.LU R17, [R1+0xca4] ;  /* 0x000ca40001117983 */ /* 0x000ea40000300800 */
[----:B------:R-:W2:Y:S02]  /*590b0*/  LDL.LU R18, [R1+0xca8] ;  /* 0x000ca80001127983 */ /* 0x000ea40000300800 */
[----:B------:R-:W2:Y:S02]  /*590c0*/  LDL.LU R19, [R1+0xcac] ;  /* 0x000cac0001137983 */ /* 0x000ea40000300800 */
[----:B-1----:R-:W-:-:S02]  /*590d0*/  IMAD.MOV.U32 R10, RZ, RZ, R2 ;  /* 0x000000ffff0a7224 */ /* 0x002fc400078e0002 */
        /* <DEDUP_REMOVED lines=9> */
[----:B------:R-:W2:Y:S01]  /*59170*/  LDL.LU R19, [R1+0xcbc] ;  /* 0x000cbc0001137983 */ /* 0x000ea20000300800 */
[----:B------:R-:W2:Y:S01]  /*59180*/  LDL.LU R6, [R1+0x88] ;  /* 0x0000880001067983 */ /* 0x000ea20000300800 */
[----:B------:R-:W2:Y:S02]  /*59190*/  LDL.LU R7, [R1+0x8c] ;  /* 0x00008c0001077983 */ /* 0x000ea40000300800 */
[----:B-1----:R-:W-:-:S02]  /*591a0*/  IMAD.MOV.U32 R10, RZ, RZ, R12 ;  /* 0x000000ffff0a7224 */ /* 0x002fc400078e000c */
[----:B------:R-:W-:Y:S01]  /*591b0*/  IMAD.MOV.U32 R11, RZ, RZ, R13 ;  /* 0x000000ffff0b7224 */ /* 0x000fe200078e000d */
[----:B--2---:R0:W-:Y:S01]  /*591c0*/  STL.64 [R1+0x2100], R6 ;  /* 0x0021000601007387 */ /* 0x0041e20000100a00 */
[----:B------:R-:W-:Y:S02]  /*591d0*/  STL.64 [R1+0x20b0], R18 ;  /* 0x0020b01201007387 */ /* 0x000fe40000100a00 */
[----:B------:R-:W-:Y:S02]  /*591e0*/  STL.64 [R1+0x20a8], R16 ;  /* 0x0020a81001007387 */ /* 0x000fe40000100a00 */
[----:B------:R-:W2:Y:S01]  /*591f0*/  LDL.LU R12, [R1+0x2144] ;  /* 0x00214400010c7983 */ /* 0x000ea20000300800 */
[----:B------:R-:W2:Y:S01]  /*59200*/  LDL.LU R13, [R1+0x2140] ;  /* 0x00214000010d7983 */ /* 0x000ea20000300800 */
[----:B------:R4:W-:Y:S02]  /*59210*/  STL.64 [R1+0x20b8], R10 ;  /* 0x0020b80a01007387 */ /* 0x0009e40000100a00 */
[----:B0-----:R-:W-:-:S02]  /*59220*/  IMAD.MOV.U32 R6, RZ, RZ, R28 ;  /* 0x000000ffff067224 */ /* 0x001fc400078e001c */
[----:B------:R-:W-:Y:S02]  /*59230*/  IMAD.MOV.U32 R7, RZ, RZ, R2 ;  /* 0x000000ffff077224 */ /* 0x000fe400078e0002 */
[----:B----4-:R-:W-:Y:S02]  /*59240*/  IMAD.MOV.U32 R10, RZ, RZ, R3 ;  /* 0x000000ffff0a7224 */ /* 0x010fe400078e0003 */
[----:B---3--:R-:W-:Y:S01]  /*59250*/  IMAD.MOV.U32 R11, RZ, RZ, R0 ;  /* 0x000000ffff0b7224 */ /* 0x008fe200078e0000 */
[----:B------:R-:W3:Y:S01]  /*59260*/  LDL.LU R3, [R1+0x213c] ;  /* 0x00213c0001037983 */ /* 0x000ee20000300800 */
[----:B------:R-:W4:Y:S02]  /*59270*/  LDL.LU R0, [R1+0x2138] ;  /* 0x0021380001007983 */ /* 0x000f240000300800 */
[----:B------:R-:W2:Y:S02]  /*59280*/  LDL.LU R28, [R1+0x2134] ;  /* 0x00213400011c7983 */ /* 0x000ea40000300800 */
[----:B------:R-:W2:Y:S01]  /*59290*/  LDL.LU R2, [R1+0x2130] ;  /* 0x0021300001027983 */ /* 0x000ea20000300800 */
[----:B------:R-:W-:Y:S01]  /*592a0*/  STL.64 [R1+0x2118], R6 ;  /* 0x0021180601007387 */ /* 0x000fe20000100a00 */
[----:B------:R0:W-:Y:S02]  /*592b0*/  STL.64 [R1+0x20d0], R10 ;  /* 0x0020d00a01007387 */ /* 0x0001e40000100a00 */
[----:B------:R-:W2:Y:S02]  /*592c0*/  LDL.LU R16, [R1+0xcd0] ;  /* 0x000cd00001107983 */ /* 0x000ea40000300800 */
[----:B------:R-:W2:Y:S01]  /*592d0*/  LDL.LU R17, [R1+0xcd4] ;  /* 0x000cd40001117983 */ /* 0x000ea20000300800 */
[----:B------:R-:W2:Y:S01]  /*592e0*/  LDL.LU R18, [R1+0xcd8] ;  /* 0x000cd80001127983 */ /* 0x000ea20000300800 */
[----:B------:R-:W2:Y:S02]  /*592f0*/  LDL.LU R19, [R1+0xcdc] ;  /* 0x000cdc0001137983 */ /* 0x000ea40000300800 */
[----:B0-----:R-:W-:-:S02]  /*59300*/  IMAD.MOV.U32 R10, RZ, RZ, R5 ;  /* 0x000000ffff0a7224 */ /* 0x001fc400078e0005 */
[----:B------:R-:W-:-:S05]  /*59310*/  IMAD.MOV.U32 R11, RZ, RZ, R4 ;  /* 0x000000ffff0b7224 */ /* 0x000fca00078e0004 */
[----:B------:R-:W-:Y:S01]  /*59320*/  STL.64 [R1+0x20f8], R10 ;  /* 0x0020f80a01007387 */ /* 0x000fe20000100a00 */
[----:B------:R0:W-:Y:S02]  /*59330*/  STL [R1+0x20f0], R9 ;  /* 0x0020f00901007387 */ /* 0x0001e40000100800 */
[----:B------:R-:W2:Y:S01]  /*59340*/  LDL.LU R8, [R1+0xd00] ;  /* 0x000d000001087983 */ /* 0x000ea20000300800 */
[----:B0-----:R-:W2:Y:S01]  /*59350*/  LDL.LU R9, [R1+0xd04] ;  /* 0x000d040001097983 */ /* 0x001ea20000300800 */
[----:B------:R-:W2:Y:S02]  /*59360*/  LDL.LU R10, [R1+0xd08] ;  /* 0x000d0800010a7983 */ /* 0x000ea40000300800 */
[----:B------:R-:W2:Y:S02]  /*59370*/  LDL.LU R11, [R1+0xd0c] ;  /* 0x000d0c00010b7983 */ /* 0x000ea40000300800 */
        /* <DEDUP_REMOVED lines=8> */
[----:B--2---:R-:W-:Y:S01]  /*59400*/  STL.64 [R1+0x2128], R10 ;  /* 0x0021280a01007387 */ /* 0x004fe20000100a00 */
[----:B------:R0:W-:Y:S03]  /*59410*/  STL.64 [R1+0x2120], R8 ;  /* 0x0021200801007387 */ /* 0x0001e60000100a00 */
[----:B0-----:R-:W2:Y:S01]  /*59420*/  LDL.LU R8, [R1+0xd20] ;  /* 0x000d200001087983 */ /* 0x001ea20000300800 */
[----:B------:R-:W2:Y:S02]  /*59430*/  LDL.LU R9, [R1+0xd24] ;  /* 0x000d240001097983 */ /* 0x000ea40000300800 */
[----:B------:R-:W2:Y:S02]  /*59440*/  LDL.LU R10, [R1+0xd28] ;  /* 0x000d2800010a7983 */ /* 0x000ea40000300800 */
[----:B------:R-:W2:Y:S01]  /*59450*/  LDL.LU R11, [R1+0xd2c] ;  /* 0x000d2c00010b7983 */ /* 0x000ea20000300800 */
[----:B------:R-:W-:Y:S01]  /*59460*/  STL.64 [R1+0x20c8], R18 ;  /* 0x0020c81201007387 */ /* 0x000fe20000100a00 */
[----:B------:R0:W-:Y:S03]  /*59470*/  STL.64 [R1+0x20c0], R16 ;  /* 0x0020c01001007387 */ /* 0x0001e60000100a00 */
[----:B0-----:R-:W3:Y:S01]  /*59480*/  LDL.LU R16, [R1+0xce0] ;  /* 0x000ce00001107983 */ /* 0x001ee20000300800 */
[----:B------:R-:W3:Y:S02]  /*59490*/  LDL.LU R17, [R1+0xce4] ;  /* 0x000ce40001117983 */ /* 0x000ee40000300800 */
[----:B------:R-:W3:Y:S02]  /*594a0*/  LDL.LU R18, [R1+0xce8] ;  /* 0x000ce80001127983 */ /* 0x000ee40000300800 */
[----:B------:R-:W3:Y:S01]  /*594b0*/  LDL.LU R19, [R1+0xcec] ;  /* 0x000cec0001137983 */ /* 0x000ee20000300800 */
[C---:B--2---:R-:W-:Y:S01]  /*594c0*/  HMMA.16816.F32.BF16 R4, R24.reuse, R6, R8 ;  /* 0x000000061804723c */ /* 0x044fe20000041808 */
[----:B---3--:R-:W-:Y:S01]  /*594d0*/  STL.64 [R1+0x20e0], R18 ;  /* 0x0020e01201007387 */ /* 0x008fe20000100a00 */
        /* <DEDUP_REMOVED lines=10> */
[----:B------:R-:W2:Y:S02]  /*59580*/  LDL.LU.64 R10, [R1+0x2128] ;  /* 0x00212800010a7983 */ /* 0x000ea40000300a00 */
[----:B------:R-:W2:Y:S03]  /*59590*/  LDL.LU.64 R8, [R1+0x2120] ;  /* 0x0021200001087983 */ /* 0x000ea60000300a00 */
[----:B------:R-:W-:Y:S01]  /*595a0*/  STL.64 [R1+0x1340], R4 ;  /* 0x0013400401007387 */ /* 0x000fe20000100a00 */
[----:B------:R0:W-:Y:S04]  /*595b0*/  STL.64 [R1+0x1348], R6 ;  /* 0x0013480601007387 */ /* 0x0001e80000100a00 */
        /* <DEDUP_REMOVED lines=8> */
[----:B--2---:R-:W-:Y:S02]  /*59640*/  HMMA.16816.F32.BF16 R4, R24, R6, R8 ;  /* 0x000000061804723c */ /* 0x004fe40000041808 */
[----:B------:R-:W2:Y:S01]  /*59650*/  LDL.LU.64 R10, [R1+0x20f8] ;  /* 0x0020f800010a7983 */ /* 0x000ea20000300a00 */
[----:B------:R-:W2:Y:S11]  /*59660*/  LDL.LU R9, [R1+0x20f0] ;  /* 0x0020f00001097983 */ /* 0x000eb60000300800 */
[----:B------:R-:W-:Y:S09]  /*59670*/  @!UPT UIADD3 URZ, URZ, URZ, URZ ;  /* 0x0000003f3f3ff290 */ /* 0x000ff2000fffe03f */
[----:B------:R0:W-:Y:S01]  /*59680*/  STL.64 [R1+0x12e0], R4 ;  /* 0x0012e00401007387 */ /* 0x0001e20000100a00 */
[----:B------:R1:W-:Y:S03]  /*59690*/  STL.64 [R1+0x12e8], R6 ;  /* 0x0012e80601007387 */ /* 0x0003e60000100a00 */
[----:B0-----:R-:W2:Y:S01]  /*596a0*/  LDL.LU R4, [R1+0xc10] ;  /* 0x000c100001047983 */ /* 0x001ea20000300800 */
[----:B------:R-:W2:Y:S02]  /*596b0*/  LDL.LU R5, [R1+0xc14] ;  /* 0x000c140001057983 */ /* 0x000ea40000300800 */
[----:B-1----:R-:W2:Y:S02]  /*596c0*/  LDL.LU R6, [R1+0xc18] ;  /* 0x000c180001067983 */ /* 0x002ea40000300800 */
[----:B------:R-:W2:Y:S02]  /*596d0*/  LDL.LU R7, [R1+0xc1c] ;  /* 0x000c1c0001077983 */ /* 0x000ea40000300800 */
[----:B--2---:R-:W-:Y:S01]  /*596e0*/  STL.64 [R1+0x2010], R6 ;  /* 0x0020100601007387 */ /* 0x004fe20000100a00 */
[----:B------:R0:W-:Y:S03]  /*596f0*/  STL.64 [R1+0x2008], R4 ;  /* 0x0020080401007387 */ /* 0x0001e60000100a00 */
[----:B0-----:R-:W2:Y:S01]  /*59700*/  LDL.LU R4, [R1+0xc20] ;  /* 0x000c200001047983 */ /* 0x001ea20000300800 */
[----:B------:R-:W2:Y:S02]  /*59710*/  LDL.LU R5, [R1+0xc24] ;  /* 0x000c240001057983 */ /* 0x000ea40000300800 */
[----:B------:R-:W-:-:S02]  /*59720*/  IMAD.MOV.U32 R6, RZ, RZ, R2 ;  /* 0x000000ffff067224 */ /* 0x000fc400078e0002 */
[----:B------:R-:W-:Y:S01]  /*59730*/  IMAD.MOV.U32 R7, RZ, RZ, R28 ;  /* 0x000000ffff077224 */ /* 0x000fe200078e001c */
[----:B------:R-:W3:Y:S01]  /*59740*/  LDL.LU R2, [R1+0x20ec] ;  /* 0x0020ec0001027983 */ /* 0x000ee20000300800 */
[----:B------:R-:W3:Y:S03]  /*59750*/  LDL.LU R28, [R1+0x20e8] ;  /* 0x0020e800011c7983 */ /* 0x000ee60000300800 */
[----:B------:R-:W-:Y:S04]  /*59760*/  STL.64 [R1+0x2020], R6 ;  /* 0x0020200601007387 */ /* 0x000fe80000100a00 */
[----:B--2---:R0:W-:Y:S04]  /*59770*/  STL.64 [R1+0x2018], R4 ;  /* 0x0020180401007387 */ /* 0x0041e80000100a00 */
[----:B0-----:R-:W2:Y:S01]  /*59780*/  LDL.LU R4, [R1+0xc30] ;  /* 0x000c300001047983 */ /* 0x001ea20000300800 */
[----:B------:R-:W2:Y:S02]  /*59790*/  LDL.LU R5, [R1+0xc34] ;  /* 0x000c340001057983 */ /* 0x000ea40000300800 */
[----:B------:R-:W2:Y:S02]  /*597a0*/  LDL.LU R6, [R1+0xc38] ;  /* 0x000c380001067983 */ /* 0x000ea40000300800 */
[----:B------:R-:W2:Y:S02]  /*597b0*/  LDL.LU R7, [R1+0xc3c] ;  /* 0x000c3c0001077983 */ /* 0x000ea40000300800 */
[----:B--2---:R0:W-:Y:S02]  /*597c0*/  STL.64 [R1+0x2030], R6 ;  /* 0x0020300601007387 */ /* 0x0041e40000100a00 */
[----:B0-----:R-:W-:-:S02]  /*597d0*/  IMAD.MOV.U32 R7, RZ, RZ, R9 ;  /* 0x000000ffff077224 */ /* 0x001fc400078e0009 */
[C---:B------:R-:W-:Y:S01]  /*597e0*/  HMMA.16816.F32.BF16 R8, R24.reuse, R10, R16 ;  /* 0x0000000a1808723c */ /* 0x040fe20000041810 */
[----:B------:R-:W-:Y:S01]  /*597f0*/  STL.64 [R1+0x2028], R4 ;  /* 0x0020280401007387 */ /* 0x000fe20000100a00 */
[----:B------:R-:W2:Y:S02]  /*59800*/  LDL.LU.64 R18, [R1+0x20e0] ;  /* 0x0020e00001127983 */ /* 0x000ea40000300a00 */
        /* <DEDUP_REMOVED lines=39> */
[----:B------:R-:W2:Y:S01]  /*59a80*/  LDL.LU R8, [R1+0x2058] ;  /* 0x0020580001087983 */ /* 0x000ea20000300800 */
[----:B---3--:R-:W-:Y:S02]  /*59a90*/  HMMA.16816.F32.BF16 R16, R24, R18, R12 ;  /* 0x000000121810723c */ /* 0x008fe4000004180c */
[----:B------:R-:W3:Y:S11]  /*59aa0*/  LDL.LU.64 R14, [R1+0x2050] ;  /* 0x00205000010e7983 */ /* 0x000ef60000300a00 */
[----:B------:R-:W-:Y:S10]  /*59ab0*/  @!UPT UIADD3 URZ, URZ, URZ, URZ ;  /* 0x0000003f3f3ff290 */ /* 0x000ff4000fffe03f */
[----:B------:R-:W-:Y:S01]  /*59ac0*/  STL.64 [R1+0x11b0], R16 ;  /* 0x0011b01001007387 */ /* 0x000fe20000100a00 */
[----:B------:R0:W-:Y:S03]  /*59ad0*/  STL.64 [R1+0x11b8], R18 ;  /* 0x0011b81201007387 */ /* 0x0001e60000100a00 */
[----:B0-----:R-:W2:Y:S01]  /*59ae0*/  LDL.LU.64 R18, [R1+0x2048] ;  /* 0x0020480001127983 */ /* 0x001ea20000300a00 */
[----:B------:R-:W2:Y:S02]  /*59af0*/  LDL.LU R22, [R1+0x1958] ;  /* 0x0019580001167983 */ /* 0x000ea40000300800 */
[----:B------:R-:W2:Y:S02]  /*59b00*/  LDL.LU R23, [R1+0x1950] ;  /* 0x0019500001177983 */ /* 0x000ea40000300800 */
[----:B--2---:R0:W-:Y:S04]  /*59b10*/  STL.64 [R1+0x1ff0], R22 ;  /* 0x001ff01601007387 */ /* 0x0041e80000100a00 */
[----:B0-----:R-:W2:Y:S01]  /*59b20*/  LDL.LU.64 R22, [R1+0x16b8] ;  /* 0x0016b80001167983 */ /* 0x001ea20000300a00 */
[----:B------:R-:W2:Y:S02]  /*59b30*/  LDL.LU R13, [R1+0x1948] ;  /* 0x00194800010d7983 */ /* 0x000ea40000300800 */
[----:B------:R-:W2:Y:S02]  /*59b40*/  LDL.LU R17, [R1+0x1940] ;  /* 0x0019400001117983 */ /* 0x000ea40000300800 */
[----:B------:R-:W2:Y:S01]  /*59b50*/  LDL.LU R12, [R1+0x1938] ;  /* 0x00193800010c7983 */ /* 0x000ea20000300800 */
[----:B---3--:R-:W-:Y:S01]  /*59b60*/  STL.64 [R1+0x2040], R14 ;  /* 0x0020400e01007387 */ /* 0x008fe20000100a00 */
[----:B------:R-:W-:-:S03]  /*59b70*/  IMAD.MOV.U32 R6, RZ, RZ, R29 ;  /* 0x000000ffff067224 */ /* 0x000fc600078e001d */
[----:B--2---:R0:W-:Y:S04]  /*59b80*/  STL.64 [R1+0x2038], R12 ;  /* 0x0020380c01007387 */ /* 0x0041e80000100a00 */
[----:B0-----:R-:W2:Y:S01]  /*59b90*/  LDL.LU R12, [R1+0xc50] ;  /* 0x000c5000010c7983 */ /* 0x001ea20000300800 */
[----:B------:R-:W2:Y:S02]  /*59ba0*/  LDL.LU R13, [R1+0xc54] ;  /* 0x000c5400010d7983 */ /* 0x000ea40000300800 */
[----:B------:R-:W-:Y:S02]  /*59bb0*/  IMAD.MOV.U32 R14, RZ, RZ, R28 ;  /* 0x000000ffff0e7224 */ /* 0x000fe400078e001c */
[----:B------:R-:W-:Y:S01]  /*59bc0*/  IMAD.MOV.U32 R15, RZ, RZ, R2 ;  /* 0x000000ffff0f7224 */ /* 0x000fe200078e0002 */
[----:B------:R-:W3:Y:S01]  /*59bd0*/  LDL.LU R16, [R1+0x1930] ;  /* 0x0019300001107983 */ /* 0x000ee20000300800 */
[----:B------:R-:W3:Y:S02]  /*59be0*/  LDL.LU R29, [R1+0x1954] ;  /* 0x00195400011d7983 */ /* 0x000ee40000300800 */
[----:B------:R-:W3:Y:S02]  /*59bf0*/  LDL.LU R9, [R1+0x1928] ;  /* 0x0019280001097983 */ /* 0x000ee40000300800 */
[----:B------:R-:W3:Y:S01]  /*59c00*/  LDL.LU R28, [R1+0x194c] ;  /* 0x00194c00011c7983 */ /* 0x000ee20000300800 */
[----:B------:R-:W3:Y:S01]  /*59c10*/  LDL.LU R2, [R1+0x1920] ;  /* 0x0019200001027983 */ /* 0x000ee20000300800 */
[C---:B--2---:R-:W-:Y:S03]  /*59c20*/  HMMA.16816.F32.BF16 R4, R24.reuse, R6, R12 ;  /* 0x000000061804723c */ /* 0x044fe6000004180c */
[----:B------:R-:W2:Y:S01]  /*59c30*/  LDL.LU.64 R14, [R1+0x2040] ;  /* 0x00204000010e7983 */ /* 0x000ea20000300a00 */
[----:B------:R-:W2:Y:S11]  /*59c40*/  LDL.LU.64 R12, [R1+0x2038] ;  /* 0x00203800010c7983 */ /* 0x000eb60000300a00 */
[----:B------:R-:W-:Y:S08]  /*59c50*/  @!UPT UIADD3 URZ, URZ, URZ, URZ ;  /* 0x0000003f3f3ff290 */ /* 0x000ff0000fffe03f */
[----:B------:R-:W-:Y:S01]  /*59c60*/  STL.64 [R1+0x1190], R4 ;  /* 0x0011900401007387 */ /* 0x000fe20000100a00 */
[----:B------:R0:W-:Y:S03]  /*59c70*/  STL.64 [R1+0x1198], R6 ;  /* 0x0011980601007387 */ /* 0x0001e60000100a00 */
[----:B0-----:R-:W2:Y:S01]  /*59c80*/  LDL.LU.64 R6, [R1+0x2030] ;  /* 0x0020300001067983 */ /* 0x001ea20000300a00 */
        /* <DEDUP_REMOVED lines=16> */
[----:B0-----:R-:W3:Y:S01]  /*59d90*/  LDL.LU R12, [R1+0xbe0] ;  /* 0x000be000010c7983 */ /* 0x001ee20000300800 */
[----:B----4-:R-:W-:-:S02]  /*59da0*/  IMAD.MOV.U32 R13, RZ, RZ, R0 ;  /* 0x000000ffff0d7224 */ /* 0x010fc400078e0000 */
[----:B------:R-:W4:Y:S02]  /*59db0*/  LDL.LU R0, [R1+0x2000] ;  /* 0x0020000001007983 */ /* 0x000f240000300800 */
[----:B------:R-:W3:Y:S01]  /*59dc0*/  LDL R19, [R1+0x1ec4] ;  /* 0x001ec40001137983 */ /* 0x000ee20000100800 */
[----:B--2---:R-:W-:Y:S11]  /*59dd0*/  HMMA.16816.F32.BF16 R4, R24, R10, R4 ;  /* 0x0000000a1804723c */ /* 0x004ff60000041804 */
[----:B------:R-:W-:Y:S11]  /*59de0*/  @!UPT UIADD3 URZ, URZ, URZ, URZ ;  /* 0x0000003f3f3ff290 */ /* 0x000ff6000fffe03f */
[----:B------:R-:W-:Y:S01]  /*59df0*/  @!UPT UIADD3 URZ, URZ, URZ, URZ ;  /* 0x0000003f3f3ff290 */ /* 0x000fe2000fffe03f */
[----:B------:R-:W-:Y:S01]  /*59e00*/  STL.64 [R1+0x1110], R4 ;  /* 0x0011100401007387 */ /* 0x000fe20000100a00 */
[----:B------:R0:W-:Y:S03]  /*59e10*/  STL.64 [R1+0x1118], R6 ;  /* 0x0011180601007387 */ /* 0x0001e60000100a00 */
[----:B0-----:R-:W3:Y:S01]  /*59e20*/  LDL.LU.64 R6, [R1+0x1ff8] ;  /* 0x001ff80001067983 */ /* 0x001ee20000300a00 */
[----:B------:R-:W2:Y:S02]  /*59e30*/  LDL.LU.64 R10, [R1+0x16b0] ;  /* 0x0016b000010a7983 */ /* 0x000ea40000300a00 */
[----:B------:R-:W-:-:S04]  /*59e40*/  IMAD.MOV.U32 R20, RZ, RZ, c[0x0][0x188] ;  /* 0x00006200ff147624 */ /* 0x000fc800078e00ff */
[----:B------:R-:W-:-:S04]  /*59e50*/  IMAD.SHL.U32 R18, R20, 0x40, RZ ;  /* 0x0000004014127824 */ /* 0x000fc800078e00ff */
[----:B------:R-:W-:-:S05]  /*59e60*/  IMAD.SHL.U32 R18, R18, 0x2, RZ ;  /* 0x0000000212127824 */ /* 0x000fca00078e00ff */
[----:B------:R-:W-:Y:S01]  /*59e70*/  IADD3 R5, P0, R22, R18, RZ ;  /* 0x0000001216057210 */ /* 0x000fe20007f1e0ff */
[----:B------:R-:W-:-:S04]  /*59e80*/  IMAD.MOV.U32 R14, RZ, RZ, R8 ;  /* 0x000000ffff0e7224 */ /* 0x000fc800078e0008 */
[----:B------:R0:W-:Y:S01]  /*59e90*/  STL [R1+0x1f14], R5 ;  /* 0x001f140501007387 */ /* 0x0001e20000100800 */
[----:B------:R-:W-:Y:S02]  /*59ea0*/  IMAD.MOV.U32 R15, RZ, RZ, R3 ;  /* 0x000000ffff0f7224 */ /* 0x000fe400078e0003 */
[----:B------:R-:W-:Y:S01]  /*59eb0*/  IMAD.MOV.U32 R4, RZ, RZ, R22 ;  /* 0x000000ffff047224 */ /* 0x000fe200078e0016 */
[----:B------:R-:W-:Y:S01]  /*59ec0*/  IADD3 R21, R21, 0x1, RZ ;  /* 0x0000000115157810 */ /* 0x000fe20007ffe0ff */
[----:B0-----:R-:W-:Y:S02]  /*59ed0*/  IMAD.MOV.U32 R5, RZ, RZ, R23 ;  /* 0x000000ffff057224 */ /* 0x001fe400078e0017 */
[----:B------:R-:W3:Y:S02]  /*59ee0*/  LDL.LU.64 R22, [R1+0x1ff0] ;  /* 0x001ff00001167983 */ /* 0x000ee40000300a00 */
[----:B----4-:R-:W-:Y:S01]  /*59ef0*/  IMAD.X R3, R5, 0x1, R0, P0 ;  /* 0x0000000105037824 */ /* 0x010fe200000e0600 */
[----:B--2---:R-:W-:-:S05]  /*59f00*/  IADD3 R8, P1, R10, R18, RZ ;  /* 0x000000120a087210 */ /* 0x004fca0007f3e0ff */
[----:B------:R-:W-:Y:S01]  /*59f10*/  IMAD.X R4, R11, 0x1, R0, P1 ;  /* 0x000000010b047824 */ /* 0x000fe200008e0600 */
[----:B------:R-:W-:Y:S01]  /*59f20*/  STL [R1+0x1f18], R8 ;  /* 0x001f180801007387 */ /* 0x000fe20000100800 */
[----:B------:R-:W-:Y:S02]  /*59f30*/  STL [R1+0x1f1c], R3 ;  /* 0x001f1c0301007387 */ /* 0x000fe40000100800 */
[----:B------:R-:W-:Y:S01]  /*59f40*/  STL [R1+0x16cc], R21 ;  /* 0x0016cc1501007387 */ /* 0x000fe20000100800 */
[----:B---3--:R-:W-:Y:S01]  /*59f50*/  HMMA.16816.F32.BF16 R24, R24, R6, R12 ;  /* 0x000000061818723c */ /* 0x008fe2000004180c */
[----:B------:R-:W-:Y:S01]  /*59f60*/  STL [R1+0x1f20], R4 ;  /* 0x001f200401007387 */ /* 0x000fe20000100800 */
[----:B------:R-:W2:Y:S01]  /*59f70*/  LDL.LU.64 R12, [R1+0x1fe8] ;  /* 0x001fe800010c7983 */ /* 0x000ea20000300a00 */
[-C--:B------:R-:W-:Y:S02]  /*59f80*/  IADD3 R17, P6, R17, R18.reuse, RZ ;  /* 0x0000001211117210 */ /* 0x080fe40007fde0ff */
[----:B------:R-:W-:-:S02]  /*59f90*/  IADD3 R16, P2, R16, R18, RZ ;  /* 0x0000001210107210 */ /* 0x000fc40007f5e0ff */
[-C--:B------:R-:W-:Y:S11]  /*59fa0*/  IADD3 R22, P3, R22, R18.reuse, RZ ;  /* 0x0000001216167210 */ /* 0x080ff60007f7e0ff */
[----:B------:R-:W-:Y:S06]  /*59fb0*/  @!UPT UIADD3 URZ, URZ, URZ, URZ ;  /* 0x0000003f3f3ff290 */ /* 0x000fec000fffe03f */
[----:B------:R-:W-:Y:S02]  /*59fc0*/  IMAD.MOV.U32 R6, RZ, RZ, R27 ;  /* 0x000000ffff067224 */ /* 0x000fe400078e001b */
[----:B------:R-:W-:Y:S01]  /*59fd0*/  IMAD.MOV.U32 R7, RZ, RZ, R26 ;  /* 0x000000ffff077224 */ /* 0x000fe200078e001a */
[----:B------:R-:W-:Y:S01]  /*59fe0*/  STL.64 [R1+0x10c0], R24 ;  /* 0x0010c01801007387 */ /* 0x000fe20000100a00 */
[-C--:B------:R-:W-:Y:S01]  /*59ff0*/  IADD3 R23, P4, R23, R18.reuse, RZ ;  /* 0x0000001217177210 */ /* 0x080fe20007f9e0ff */
[----:B------:R-:W-:Y:S02]  /*5a000*/  STL.64 [R1+0x10c8], R26 ;  /* 0x0010c81a01007387 */ /* 0x000fe40000100a00 */
[----:B------:R-:W-:Y:S01]  /*5a010*/  STL [R1+0x1f28], R6 ;  /* 0x001f280601007387 */ /* 0x000fe20000100800 */
[----:B------:R-:W-:Y:S01]  /*5a020*/  STL [R1+0x1f24], R7 ;  /* 0x001f240701007387 */ /* 0x000fe20000100800 */
[----:B------:R-:W-:Y:S02]  /*5a030*/  STL [R1+0x1958], R22 ;  /* 0x0019581601007387 */ /* 0x000fe40000100800 */
[----:B------:R-:W-:Y:S02]  /*5a040*/  STL [R1+0x1950], R23 ;  /* 0x0019501701007387 */ /* 0x000fe40000100800 */
[--C-:B------:R-:W-:Y:S01]  /*5a050*/  IMAD.X R29, R29, 0x1, R0.reuse, P3 ;  /* 0x000000011d1d7824 */ /* 0x100fe200018e0600 */
[-C--:B------:R-:W-:Y:S01]  /*5a060*/  IADD3 R9, P3, R9, R18.reuse, RZ ;  /* 0x0000001209097210 */ /* 0x080fe20007f7e0ff */
[----:B------:R-:W-:Y:S01]  /*5a070*/  IMAD.X R28, R28, 0x1, R0, P4 ;  /* 0x000000011c1c7824 */ /* 0x000fe200020e0600 */
[----:B------:R-:W-:-:S02]  /*5a080*/  IADD3 R2, P4, R2, R18, RZ ;  /* 0x0000001202027210 */ /* 0x000fc40007f9e0ff */
[-C--:B--2---:R-:W-:Y:S02]  /*5a090*/  IADD3 R13, P5, R13, R18.reuse, RZ ;  /* 0x000000120d0d7210 */ /* 0x084fe40007fbe0ff */
[----:B------:R-:W-:-:S03]  /*5a0a0*/  IADD3 R12, P1, R12, R18, RZ ;  /* 0x000000120c0c7210 */ /* 0x000fc60007f3e0ff */
[----:B------:R-:W-:Y:S01]  /*5a0b0*/  STL [R1+0x1948], R13 ;  /* 0x0019480d01007387 */ /* 0x000fe20000100800 */
[----:B------:R-:W-:Y:S02]  /*5a0c0*/  STL [R1+0x1940], R17 ;  /* 0x0019401101007387 */ /* 0x000fe40000100800 */
[----:B------:R-:W-:Y:S02]  /*5a0d0*/  STL [R1+0x1938], R12 ;  /* 0x0019380c01007387 */ /* 0x000fe40000100800 */
[----:B------:R-:W-:Y:S01]  /*5a0e0*/  STL [R1+0x1930], R16 ;  /* 0x0019301001007387 */ /* 0x000fe20000100800 */
[----:B------:R-:W-:Y:S01]  /*5a0f0*/  STL [R1+0x1954], R29 ;  /* 0x0019541d01007387 */ /* 0x000fe20000100800 */
[----:B------:R0:W-:Y:S02]  /*5a100*/  STL [R1+0x1fe4], R18 ;  /* 0x001fe41201007387 */ /* 0x0001e40000100800 */
[----:B------:R-:W-:Y:S01]  /*5a110*/  STL [R1+0x1928], R9 ;  /* 0x0019280901007387 */ /* 0x000fe20000100800 */
[----:B0-----:R-:W2:Y:S01]  /*5a120*/  LDL.LU R18, [R1+0x1944] ;  /* 0x0019440001127983 */ /* 0x001ea20000300800 */
[----:B------:R-:W-:Y:S02]  /*5a130*/  STL [R1+0x194c], R28 ;  /* 0x00194c1c01007387 */ /* 0x000fe40000100800 */
[----:B------:R-:W3:Y:S02]  /*5a140*/  LDL.LU R7, [R1+0x1934] ;  /* 0x0019340001077983 */ /* 0x000ee40000300800 */
[----:B------:R-:W-:Y:S01]  /*5a150*/  STL [R1+0x1920], R2 ;  /* 0x0019200201007387 */ /* 0x000fe20000100800 */
[----:B---3--:R0:W-:Y:S04]  /*5a160*/  STL [R1+0x1fd8], R7 ;  /* 0x001fd80701007387 */ /* 0x0081e80000100800 */
[----:B0-----:R-:W3:Y:S04]  /*5a170*/  LDL.LU R7, [R1+0x1910] ;  /* 0x0019100001077983 */ /* 0x001ee80000300800 */
[----:B---3--:R0:W-:Y:S04]  /*5a180*/  STL [R1+0x1fdc], R7 ;  /* 0x001fdc0701007387 */ /* 0x0081e80000100800 */
[----:B0-----:R-:W3:Y:S01]  /*5a190*/  LDL.LU R7, [R1+0x193c] ;  /* 0x00193c0001077983 */ /* 0x001ee20000300800 */
[----:B------:R-:W-:Y:S01]  /*5a1a0*/  ISETP.NE.U32.AND P0, PT, R21, R19, PT ;  /* 0x000000131500720c */ /* 0x000fe20003f05070 */
[----:B--2---:R-:W-:-:S02]  /*5a1b0*/  IMAD.X R18, R18, 0x1, R0, P5 ;  /* 0x0000000112127824 */ /* 0x004fc400028e0600 */
[----:B---3--:R0:W-:Y:S04]  /*5a1c0*/  STL [R1+0x1fe0], R7 ;  /* 0x001fe00701007387 */ /* 0x0081e80000100800 */
        /* <DEDUP_REMOVED lines=27> */
[----:B------:R0:W-:Y:S02]  /*5a380*/  STL [R1+0x1944], R18 ;  /* 0x0019441201007387 */ /* 0x0001e40000100800 */
[----:B0-----:R-:W2:Y:S02]  /*5a390*/  LDL.LU R18, [R1+0x1fe4] ;  /* 0x001fe40001127983 */ /* 0x001ea40000300800 */
[----:B--2---:R-:W-:-:S05]  /*5a3a0*/  IADD3 R7, P5, R7, R18, RZ ;  /* 0x0000001207077210 */ /* 0x004fca0007fbe0ff */
[----:B------:R0:W-:Y:S04]  /*5a3b0*/  STL [R1+0x1918], R7 ;  /* 0x0019180701007387 */ /* 0x0001e80000100800 */
[----:B0-----:R-:W2:Y:S02]  /*5a3c0*/  LDL.LU R7, [R1+0x1fe0] ;  /* 0x001fe00001077983 */ /* 0x001ea40000300800 */
[----:B--2---:R-:W-:-:S05]  /*5a3d0*/  IMAD.X R7, R7, 0x1, R0, P6 ;  /* 0x0000000107077824 */ /* 0x004fca00030e0600 */
[----:B------:R0:W-:Y:S04]  /*5a3e0*/  STL [R1+0x193c], R7 ;  /* 0x00193c0701007387 */ /* 0x0001e80000100800 */
[----:B0-----:R-:W2:Y:S02]  /*5a3f0*/  LDL.LU R7, [R1+0x1fdc] ;  /* 0x001fdc0001077983 */ /* 0x001ea40000300800 */
[----:B--2---:R-:W-:-:S05]  /*5a400*/  IADD3 R7, P6, R7, R18, RZ ;  /* 0x0000001207077210 */ /* 0x004fca0007fde0ff */
[----:B------:R0:W-:Y:S04]  /*5a410*/  STL [R1+0x1910], R7 ;  /* 0x0019100701007387 */ /* 0x0001e80000100800 */
[----:B0-----:R-:W2:Y:S01]  /*5a420*/  LDL.LU R7, [R1+0x1fd8] ;  /* 0x001fd80001077983 */ /* 0x001ea20000300800 */
[--C-:B----4-:R-:W-:Y:S01]  /*5a430*/  IMAD.X R24, R24, 0x1, R0.reuse, P2 ;  /* 0x0000000118187824 */ /* 0x110fe200010e0600 */
[-C--:B------:R-:W-:Y:S01]  /*5a440*/  IADD3 R25, P2, R25, R18.reuse, RZ ;  /* 0x0000001219197210 */ /* 0x080fe20007f5e0ff */
[--C-:B------:R-:W-:Y:S01]  /*5a450*/  IMAD.X R26, R26, 0x1, R0.reuse, P3 ;  /* 0x000000011a1a7824 */ /* 0x100fe200018e0600 */
        /* <DEDUP_REMOVED lines=16> */
[----:B------:R-:W-:Y:S01]  /*5a560*/  IADD3 R29, P6, R29, R18, RZ ;  /* 0x000000121d1d7210 */ /* 0x000fe20007fde0ff */
[----:B------:R-:W-:-:S02]  /*5a570*/  IMAD.X R2, R2, 0x1, R0, P2 ;  /* 0x0000000102027824 */ /* 0x000fc400010e0600 */
[----:B--2---:R-:W-:Y:S01]  /*5a580*/  IMAD.X R7, R7, 0x1, R0, P1 ;  /* 0x0000000107077824 */ /* 0x004fe200008e0600 */
[----:B---3--:R-:W-:-:S04]  /*5a590*/  IADD3 R6, P1, R6, R18, RZ ;  /* 0x0000001206067210 */ /* 0x008fc80007f3e0ff */
[----:B------:R-:W-:Y:S01]  /*5a5a0*/  STL [R1+0x1934], R7 ;  /* 0x0019340701007387 */ /* 0x000fe20000100800 */
[----:B------:R-:W-:Y:S02]  /*5a5b0*/  STL [R1+0x1908], R6 ;  /* 0x0019080601007387 */ /* 0x000fe40000100800 */
[----:B------:R-:W-:Y:S02]  /*5a5c0*/  STL [R1+0x192c], R24 ;  /* 0x00192c1801007387 */ /* 0x000fe40000100800 */
[----:B------:R-:W-:Y:S01]  /*5a5d0*/  STL [R1+0x1900], R25 ;  /* 0x0019001901007387 */ /* 0x000fe20000100800 */
[----:B------:R-:W-:Y:S01]  /*5a5e0*/  STL [R1+0x1924], R26 ;  /* 0x0019241a01007387 */ /* 0x000fe20000100800 */
[----:B------:R-:W-:Y:S02]  /*5a5f0*/  STL [R1+0x18f8], R27 ;  /* 0x0018f81b01007387 */ /* 0x000fe40000100800 */
[----:B------:R-:W-:Y:S02]  /*5a600*/  STL [R1+0x191c], R4 ;  /* 0x00191c0401007387 */ /* 0x000fe40000100800 */
[----:B------:R-:W-:Y:S02]  /*5a610*/  STL [R1+0x18f0], R3 ;  /* 0x0018f00301007387 */ /* 0x000fe40000100800 */
[--C-:B------:R-:W-:Y:S01]  /*5a620*/  IMAD.X R14, R14, 0x1, R0.reuse, P1 ;  /* 0x000000010e0e7824 */ /* 0x100fe200008e0600 */
[----:B------:R-:W-:Y:S01]  /*5a630*/  STL [R1+0x1914], R8 ;  /* 0x0019140801007387 */ /* 0x000fe20000100800 */
[----:B------:R-:W-:Y:S01]  /*5a640*/  IADD3 R15, P1, R15, R18, RZ ;  /* 0x000000120f0f7210 */ /* 0x000fe20007f3e0ff */
        /* <DEDUP_REMOVED lines=12> */
[----:B------:R-:W-:-:S02]  /*5a710*/  IMAD.X R9, R9, 0x1, R0, P1 ;  /* 0x0000000109097824 */ /* 0x000fc400008e0600 */
[----:B------:R-:W-:Y:S01]  /*5a720*/  STL [R1+0x18b8], R12 ;  /* 0x0018b80c01007387 */ /* 0x000fe20000100800 */
[-C--:B------:R-:W-:Y:S01]  /*5a730*/  IADD3 R28, P1, R28, R18.reuse, RZ ;  /* 0x000000121c1c7210 */ /* 0x080fe20007f3e0ff */
[----:B------:R-:W-:Y:S01]  /*5a740*/  STL [R1+0x18dc], R16 ;  /* 0x0018dc1001007387 */ /* 0x000fe20000100800 */
[----:B------:R-:W-:Y:S02]  /*5a750*/  STL [R1+0x18b0], R29 ;  /* 0x0018b01d01007387 */ /* 0x000fe40000100800 */
        /* <DEDUP_REMOVED lines=10> */
[----:B--2---:R-:W-:-:S03]  /*5a800*/  IADD3 R0, P2, R0, R18, RZ ;  /* 0x0000001200007210 */ /* 0x004fc60007f5e0ff */
        /* <DEDUP_REMOVED lines=30> */
[----:B--2---:R-:W-:-:S05]  /*5a9f0*/  IMAD.X R7, R7, 0x1, R0, P3 ;  /* 0x0000000107077824 */ /* 0x004fca00018e0600 */
[----:B------:R0:W-:Y:S04]  /*5aa00*/  STL [R1+0x18c4], R7 ;  /* 0x0018c40701007387 */ /* 0x0001e80000100800 */
[----:B0-----:R-:W2:Y:S02]  /*5aa10*/  LDL.LU R7, [R1+0x1fd0] ;  /* 0x001fd00001077983 */ /* 0x001ea40000300800 */
[----:B--2---:R-:W-:-:S05]  /*5aa20*/  IADD3 R7, P3, R7, R18, RZ ;  /* 0x0000001207077210 */ /* 0x004fca0007f7e0ff */
[----:B------:R0:W-:Y:S04]  /*5aa30*/  STL [R1+0x1898], R7 ;  /* 0x0018980701007387 */ /* 0x0001e80000100800 */
[----:B0-----:R-:W2:Y:S02]  /*5aa40*/  LDL.LU R7, [R1+0x1fcc] ;  /* 0x001fcc0001077983 */ /* 0x001ea40000300800 */
[----:B--2---:R-:W-:-:S05]  /*5aa50*/  IMAD.X R7, R7, 0x1, R0, P4 ;  /* 0x0000000107077824 */ /* 0x004fca00020e0600 */
[----:B------:R0:W-:Y:S04]  /*5aa60*/  STL [R1+0x18bc], R7 ;  /* 0x0018bc0701007387 */ /* 0x0001e80000100800 */
[----:B0-----:R-:W2:Y:S01]  /*5aa70*/  LDL.LU R7, [R1+0x1fc8] ;  /* 0x001fc80001077983 */ /* 0x001ea20000300800 */
[--C-:B---3--:R-:W-:Y:S01]  /*5aa80*/  IMAD.X R6, R6, 0x1, R0.reuse, P5 ;  /* 0x0000000106067824 */ /* 0x108fe200028e0600 */
[-C--:B----4-:R-:W-:Y:S01]  /*5aa90*/  IADD3 R24, P5, R24, R18.reuse, RZ ;  /* 0x0000001218187210 */ /* 0x090fe20007fbe0ff */
        /* <DEDUP_REMOVED lines=18> */
[----:B------:R-:W-:Y:S01]  /*5abc0*/  IMAD.X R28, R28, 0x1, R0, P5 ;  /* 0x000000011c1c7824 */ /* 0x000fe200028e0600 */
[----:B------:R-:W-:-:S02]  /*5abd0*/  IADD3 R2, P5, R2, R18, RZ ;  /* 0x0000001202027210 */ /* 0x000fc40007fbe0ff */
[----:B--2---:R-:W-:-:S05]  /*5abe0*/  IADD3 R7, P4, R7, R18, RZ ;  /* 0x0000001207077210 */ /* 0x004fca0007f9e0ff */
[----:B------:R-:W-:Y:S01]  /*5abf0*/  STL [R1+0x1890], R7 ;  /* 0x0018900701007387 */ /* 0x000fe20000100800 */
[----:B------:R-:W-:Y:S02]  /*5ac00*/  STL [R1+0x18b4], R6 ;  /* 0x0018b40601007387 */ /* 0x000fe40000100800 */
[----:B------:R-:W-:Y:S02]  /*5ac10*/  STL [R1+0x1888], R24 ;  /* 0x0018881801007387 */ /* 0x000fe40000100800 */
[----:B------:R-:W-:Y:S01]  /*5ac20*/  STL [R1+0x18ac], R25 ;  /* 0x0018ac1901007387 */ /* 0x000fe20000100800 */
[----:B------:R-:W-:Y:S01]  /*5ac30*/  STL [R1+0x1880], R26 ;  /* 0x0018801a01007387 */ /* 0x000fe20000100800 */
        /* <DEDUP_REMOVED lines=16> */
[----:B------:R-:W-:-:S02]  /*5ad40*/  IMAD.X R29, R29, 0x1, R0, P4 ;  /* 0x000000011d1d7824 */ /* 0x000fc400020e0600 */
[----:B------:R-:W-:Y:S02]  /*5ad50*/  STL [R1+0x186c], R13 ;  /* 0x00186c0d01007387 */ /* 0x000fe40000100800 */
[----:B------:R-:W-:Y:S01]  /*5ad60*/  STL [R1+0x1840], R17 ;  /* 0x0018401101007387 */ /* 0x000fe20000100800 */
[----:B------:R-:W-:Y:S01]  /*5ad70*/  IADD3 R9, P4, R9, R18, RZ ;  /* 0x0000001209097210 */ /* 0x000fe20007f9e0ff */
[----:B------:R-:W-:Y:S01]  /*5ad80*/  STL [R1+0x1864], R12 ;  /* 0x0018640c01007387 */ /* 0x000fe20000100800 */
[----:B------:R-:W-:Y:S02]  /*5ad90*/  STL [R1+0x1838], R16 ;  /* 0x0018381001007387 */ /* 0x000fe40000100800 */
[----:B------:R-:W-:Y:S02]  /*5ada0*/  STL [R1+0x185c], R29 ;  /* 0x00185c1d01007387 */ /* 0x000fe40000100800 */
[----:B------:R0:W-:Y:S01]  /*5adb0*/  STL [R1+0x1fc4], R18 ;  /* 0x001fc41201007387 */ /* 0x0001e20000100800 */
[----:B------:R-:W-:Y:S04]  /*5adc0*/  STL [R1+0x1830], R9 ;  /* 0x0018300901007387 */ /* 0x000fe80000100800 */
        /* <DEDUP_REMOVED lines=8> */
[----:B--2---:R-:W-:-:S03]  /*5ae50*/  IMAD.X R18, R18, 0x1, R0, P6 ;  /* 0x0000000112127824 */ /* 0x004fc600030e0600 */
        /* <DEDUP_REMOVED lines=531> */
[----:B------:R0:W-:Y:S02]  /*5cf90*/  STL [R1+0x1a8c], R2 ;  /* 0x001a8c0201007387 */ /* 0x0001e40000100800 */
[----:B0-----:R-:W3:Y:S01]  /*5cfa0*/  LDL.LU R2, [R1+0x1e04] ;  /* 0x001e040001027983 */ /* 0x001ee20000300800 */
        /* <DEDUP_REMOVED lines=22> */
[----:B------:R-:W-:Y:S01]  /*5d110*/  IADD3 R21, P3, R21, UR8, RZ ;  /* 0x0000000815157c10 */ /* 0x000fe2000ff7e0ff */
[--C-:B------:R-:W-:Y:S01]  /*5d120*/  IMAD.X R22, R22, 0x1, R0.reuse, P4 ;  /* 0x0000000116167824 */ /* 0x100fe200020e0600 */
[----:B------:R-:W-:Y:S01]  /*5d130*/  IADD3 R23, P4, R23, UR8, RZ ;  /* 0x0000000817177c10 */ /* 0x000fe2000ff9e0ff */
[--C-:B------:R-:W-:Y:S01]  /*5d140*/  IMAD.X R13, R13, 0x1, R0.reuse, P5 ;  /* 0x000000010d0d7824 */ /* 0x100fe200028e0600 */
[----:B------:R-:W-:Y:S01]  /*5d150*/  IADD3 R17, P5, R17, UR8, RZ ;  /* 0x0000000811117c10 */ /* 0x000fe2000ffbe0ff */
[--C-:B------:R-:W-:Y:S01]  /*5d160*/  IMAD.X R12, R12, 0x1, R0.reuse, P6 ;  /* 0x000000010c0c7824 */ /* 0x100fe200030e0600 */
[----:B------:R-:W-:Y:S01]  /*5d170*/  IADD3 R16, P6, R16, UR8, RZ ;  /* 0x0000000810107c10 */ /* 0x000fe2000ffde0ff */
[----:B------:R-:W-:Y:S01]  /*5d180*/  IMAD.X R28, R28, 0x1, R0, P2 ;  /* 0x000000011c1c7824 */ /* 0x000fe200010e0600 */
        /* <DEDUP_REMOVED lines=25> */
[----:B------:R-:W-:Y:S01]  /*5d320*/  IADD3 R9, P1, R9, UR8, RZ ;  /* 0x0000000809097c10 */ /* 0x000fe2000ff3e0ff */
[----:B------:R-:W-:Y:S01]  /*5d330*/  STL [R1+0x1ab8], R12 ;  /* 0x001ab80c01007387 */ /* 0x000fe20000100800 */
[----:B------:R-:W-:Y:S02]  /*5d340*/  STL [R1+0x1e0c], R16 ;  /* 0x001e0c1001007387 */ /* 0x000fe40000100800 */
[----:B------:R0:W-:Y:S02]  /*5d350*/  STL [R1+0x1f2c], R0 ;  /* 0x001f2c0001007387 */ /* 0x0001e40000100800 */
[----:B------:R-:W-:Y:S01]  /*5d360*/  STL [R1+0x16dc], R29 ;  /* 0x0016dc1d01007387 */ /* 0x000fe20000100800 */
[----:B------:R-:W-:Y:S04]  /*5d370*/  STL [R1+0x1e08], R9 ;  /* 0x001e080901007387 */ /* 0x000fe80000100800 */
[----:B0-----:R-:W2:Y:S01]  /*5d380*/  LDL.LU R0, [R1+0x16d0] ;  /* 0x0016d00001007983 */ /* 0x001ea20000300800 */
[----:B------:R-:W-:Y:S01]  /*5d390*/  STL [R1+0x16d4], R28 ;  /* 0x0016d41c01007387 */ /* 0x000fe20000100800 */
[----:B------:R-:W-:-:S02]  /*5d3a0*/  IADD3 R2, P2, R2, UR8, RZ ;  /* 0x0000000802027c10 */ /* 0x000fc4000ff5e0ff */
[----:B--2---:R0:W-:Y:S04]  /*5d3b0*/  STL [R1+0x1f64], R0 ;  /* 0x001f640001007387 */ /* 0x0041e80000100800 */
[----:B0-----:R-:W2:Y:S01]  /*5d3c0*/  LDL.LU R0, [R1+0x1e00] ;  /* 0x001e000001007983 */ /* 0x001ea20000300800 */
[----:B------:R-:W-:Y:S03]  /*5d3d0*/  STL [R1+0x1e04], R2 ;  /* 0x001e040201007387 */ /* 0x000fe60000100800 */
        /* <DEDUP_REMOVED lines=30> */
[----:B--2---:R-:W-:-:S05]  /*5d5c0*/  IADD3.X R0, R0, UR5, RZ, P3, !PT ;  /* 0x0000000500007c10 */ /* 0x004fca0009ffe4ff */
[----:B------:R0:W-:Y:S04]  /*5d5d0*/  STL [R1+0x1ea8], R0 ;  /* 0x001ea80001007387 */ /* 0x0001e80000100800 */
[----:B0-----:R-:W2:Y:S02]  /*5d5e0*/  LDL.LU R0, [R1+0x1f68] ;  /* 0x001f680001007983 */ /* 0x001ea40000300800 */
[----:B--2---:R-:W-:-:S05]  /*5d5f0*/  IADD3 R0, P3, R0, UR8, RZ ;  /* 0x0000000800007c10 */ /* 0x004fca000ff7e0ff */
[----:B------:R0:W-:Y:S04]  /*5d600*/  STL [R1+0x1e00], R0 ;  /* 0x001e000001007387 */ /* 0x0001e80000100800 */
[----:B0-----:R-:W2:Y:S01]  /*5d610*/  LDL.LU R0, [R1+0x1f64] ;  /* 0x001f640001007983 */ /* 0x001ea20000300800 */
[----:B----4-:R-:W-:Y:S01]  /*5d620*/  IADD3.X R6, R6, UR5, RZ, P5, !PT ;  /* 0x0000000506067c10 */ /* 0x010fe2000affe4ff */
[----:B---3--:R-:W-:Y:S01]  /*5d630*/  IADD3 R24, P5, R24, UR8, RZ ;  /* 0x0000000818187c10 */ /* 0x008fe2000ffbe0ff */
[----:B------:R-:W-:Y:S01]  /*5d640*/  IADD3.X R25, R25, UR5, RZ, P6, !PT ;  /* 0x0000000519197c10 */ /* 0x000fe2000b7fe4ff */
[----:B------:R-:W-:Y:S01]  /*5d650*/  IADD3 R26, P6, R26, UR8, RZ ;  /* 0x000000081a1a7c10 */ /* 0x000fe2000ffde0ff */
        /* <DEDUP_REMOVED lines=16> */
[----:B--2---:R-:W-:Y:S01]  /*5d760*/  IADD3.X R0, R0, UR5, RZ, P4, !PT ;  /* 0x0000000500007c10 */ /* 0x004fe2000a7fe4ff */
[----:B------:R-:W-:-:S04]  /*5d770*/  IADD3 R7, P4, R7, UR8, RZ ;  /* 0x0000000807077c10 */ /* 0x000fc8000ff9e0ff */
[----:B------:R0:W-:Y:S01]  /*5d780*/  STL [R1+0x16d0], R0 ;  /* 0x0016d00001007387 */ /* 0x0001e20000100800 */
[----:B------:R-:W-:Y:S02]  /*5d790*/  STL [R1+0x1dfc], R7 ;  /* 0x001dfc0701007387 */ /* 0x000fe40000100800 */
[----:B------:R-:W-:Y:S02]  /*5d7a0*/  STL [R1+0x1ad8], R6 ;  /* 0x001ad80601007387 */ /* 0x000fe40000100800 */
[----:B------:R-:W-:Y:S01]  /*5d7b0*/  STL [R1+0x1df8], R24 ;  /* 0x001df81801007387 */ /* 0x000fe20000100800 */
[----:B------:R-:W-:Y:S01]  /*5d7c0*/  STL [R1+0x1ad4], R25 ;  /* 0x001ad41901007387 */ /* 0x000fe20000100800 */
[----:B------:R-:W-:Y:S02]  /*5d7d0*/  STL [R1+0x1df0], R26 ;  /* 0x001df01a01007387 */ /* 0x000fe40000100800 */
[----:B------:R-:W-:Y:S02]  /*5d7e0*/  STL [R1+0x1ad0], R27 ;  /* 0x001ad01b01007387 */ /* 0x000fe40000100800 */
[----:B------:R-:W-:Y:S01]  /*5d7f0*/  STL [R1+0x1de8], R4 ;  /* 0x001de80401007387 */ /* 0x000fe20000100800 */
[----:B------:R-:W-:Y:S01]  /*5d800*/  IADD3.X R11, R11, UR5, RZ, P4, !PT ;  /* 0x000000050b0b7c10 */ /* 0x000fe2000a7fe4ff */
[----:B------:R-:W-:Y:S01]  /*5d810*/  STL [R1+0x1acc], R3 ;  /* 0x001acc0301007387 */ /* 0x000fe20000100800 */
[----:B------:R-:W-:Y:S01]  /*5d820*/  IADD3 R14, P4, R14, UR8, RZ ;  /* 0x000000080e0e7c10 */ /* 0x000fe2000ff9e0ff */
        /* <DEDUP_REMOVED lines=11> */
[----:B------:R-:W-:Y:S01]  /*5d8e0*/  IADD3.X R16, R16, UR5, RZ, P4, !PT ;  /* 0x0000000510107c10 */ /* 0x000fe2000a7fe4ff */
[----:B------:R-:W-:Y:S01]  /*5d8f0*/  STL [R1+0x1ddc], R23 ;  /* 0x001ddc1701007387 */ /* 0x000fe20000100800 */
[----:B------:R-:W-:Y:S01]  /*5d900*/  IADD3 R29, P4, R29, UR8, RZ ;  /* 0x000000081d1d7c10 */ /* 0x000fe2000ff9e0ff */
[----:B------:R-:W-:Y:S01]  /*5d910*/  STL [R1+0x1db0], R13 ;  /* 0x001db00d01007387 */ /* 0x000fe20000100800 */
[----:B------:R-:W-:Y:S02]  /*5d920*/  STL [R1+0x1dd4], R17 ;  /* 0x001dd41101007387 */ /* 0x000fe40000100800 */
[----:B------:R-:W-:Y:S02]  /*5d930*/  STL [R1+0x1da8], R12 ;  /* 0x001da80c01007387 */ /* 0x000fe40000100800 */
[----:B------:R-:W-:Y:S01]  /*5d940*/  STL [R1+0x1dcc], R16 ;  /* 0x001dcc1001007387 */ /* 0x000fe20000100800 */
[----:B------:R-:W-:Y:S01]  /*5d950*/  STL [R1+0x1da0], R29 ;  /* 0x001da01d01007387 */ /* 0x000fe20000100800 */
[----:B0-----:R-:W2:Y:S01]  /*5d960*/  LDL.LU R0, [R1+0x1d88] ;  /* 0x001d880001007983 */ /* 0x001ea20000300800 */
[----:B------:R-:W-:Y:S01]  /*5d970*/  IADD3.X R9, R9, UR5, RZ, P5, !PT ;  /* 0x0000000509097c10 */ /* 0x000fe2000affe4ff */
[----:B------:R-:W-:-:S04]  /*5d980*/  IADD3 R28, P5, R28, UR8, RZ ;  /* 0x000000081c1c7c10 */ /* 0x000fc8000ffbe0ff */
[----:B------:R-:W-:Y:S04]  /*5d990*/  STL [R1+0x1dc4], R9 ;  /* 0x001dc40901007387 */ /* 0x000fe80000100800 */
[----:B--2---:R0:W-:Y:S01]  /*5d9a0*/  STL [R1+0x1f5c], R0 ;  /* 0x001f5c0001007387 */ /* 0x0041e20000100800 */
[----:B------:R-:W-:Y:S03]  /*5d9b0*/  STL [R1+0x1d98], R28 ;  /* 0x001d981c01007387 */ /* 0x000fe60000100800 */
[----:B0-----:R-:W2:Y:S01]  /*5d9c0*/  LDL.LU R0, [R1+0x1db4] ;  /* 0x001db40001007983 */ /* 0x001ea20000300800 */
[----:B------:R-:W-:-:S05]  /*5d9d0*/  IADD3.X R2, R2, UR5, RZ, P6, !PT ;  /* 0x0000000502027c10 */ /* 0x000fca000b7fe4ff */
[----:B------:R-:W-:Y:S04]  /*5d9e0*/  STL [R1+0x1dbc], R2 ;  /* 0x001dbc0201007387 */ /* 0x000fe80000100800 */
        /* <DEDUP_REMOVED lines=30> */
[----:B--2---:R-:W-:-:S05]  /*5dbd0*/  IADD3 R0, P6, R0, UR8, RZ ;  /* 0x0000000800007c10 */ /* 0x004fca000ffde0ff */
[----:B------:R0:W-:Y:S04]  /*5dbe0*/  STL [R1+0x1d90], R0 ;  /* 0x001d900001007387 */ /* 0x0001e80000100800 */
[----:B0-----:R-:W2:Y:S02]  /*5dbf0*/  LDL.LU R0, [R1+0x1f60] ;  /* 0x001f600001007983 */ /* 0x001ea40000300800 */
[----:B--2---:R-:W-:-:S05]  /*5dc00*/  IADD3.X R0, R0, UR5, RZ, P1, !PT ;  /* 0x0000000500007c10 */ /* 0x004fca0008ffe4ff */
[----:B------:R0:W-:Y:S04]  /*5dc10*/  STL [R1+0x1db4], R0 ;  /* 0x001db40001007387 */ /* 0x0001e80000100800 */
[----:B0-----:R-:W2:Y:S01]  /*5dc20*/  LDL.LU R0, [R1+0x1f5c] ;  /* 0x001f5c0001007983 */ /* 0x001ea20000300800 */
[----:B---3--:R-:W-:Y:S01]  /*5dc30*/  IADD3.X R7, R7, UR5, RZ, P2, !PT ;  /* 0x0000000507077c10 */ /* 0x008fe200097fe4ff */
[----:B----4-:R-:W-:Y:S01]  /*5dc40*/  IADD3 R6, P2, R6, UR8, RZ ;  /* 0x0000000806067c10 */ /* 0x010fe2000ff5e0ff */
        /* <DEDUP_REMOVED lines=18> */
[----:B------:R-:W-:-:S02]  /*5dd70*/  IADD3.X R29, R29, UR5, RZ, P2, !PT ;  /* 0x000000051d1d7c10 */ /* 0x000fc400097fe4ff */
[----:B--2---:R-:W-:-:S05]  /*5dd80*/  IADD3 R0, P1, R0, UR8, RZ ;  /* 0x0000000800007c10 */ /* 0x004fca000ff3e0ff */
[----:B------:R0:W-:Y:S01]  /*5dd90*/  STL [R1+0x1d88], R0 ;  /* 0x001d880001007387 */ /* 0x0001e20000100800 */
[----:B------:R-:W-:Y:S02]  /*5dda0*/  STL [R1+0x1dac], R7 ;  /* 0x001dac0701007387 */ /* 0x000fe40000100800 */
[----:B------:R-:W-:Y:S02]  /*5ddb0*/  STL [R1+0x1d80], R6 ;  /* 0x001d800601007387 */ /* 0x000fe40000100800 */
[----:B------:R-:W-:Y:S01]  /*5ddc0*/  STL [R1+0x1da4], R24 ;  /* 0x001da41801007387 */ /* 0x000fe20000100800 */
[----:B------:R-:W-:Y:S01]  /*5ddd0*/  STL [R1+0x1d78], R25 ;  /* 0x001d781901007387 */ /* 0x000fe20000100800 */
        /* <DEDUP_REMOVED lines=24> */
[----:B------:R-:W-:Y:S02]  /*5df60*/  STL [R1+0x1d4c], R29 ;  /* 0x001d4c1d01007387 */ /* 0x000fe40000100800 */
[----:B0-----:R-:W2:Y:S01]  /*5df70*/  LDL.LU R0, [R1+0x1d34] ;  /* 0x001d340001007983 */ /* 0x001ea20000300800 */
[----:B------:R-:W-:-:S02]  /*5df80*/  IADD3 R9, P2, R9, UR8, RZ ;  /* 0x0000000809097c10 */ /* 0x000fc4000ff5e0ff */
[----:B------:R-:W-:-:S03]  /*5df90*/  IADD3.X R28, R28, UR5, RZ, P3, !PT ;  /* 0x000000051c1c7c10 */ /* 0x000fc60009ffe4ff */
[----:B------:R-:W-:Y:S04]  /*5dfa0*/  STL [R1+0x1d20], R9 ;  /* 0x001d200901007387 */ /* 0x000fe80000100800 */
[----:B--2---:R0:W-:Y:S01]  /*5dfb0*/  STL [R1+0x1f54], R0 ;  /* 0x001f540001007387 */ /* 0x0041e20000100800 */
[----:B------:R-:W-:Y:S03]  /*5dfc0*/  STL [R1+0x1d44], R28 ;  /* 0x001d441c01007387 */ /* 0x000fe60000100800 */
[----:B0-----:R-:W2:Y:S01]  /*5dfd0*/  LDL.LU R0, [R1+0x1d10] ;  /* 0x001d100001007983 */ /* 0x001ea20000300800 */
[----:B------:R-:W-:-:S05]  /*5dfe0*/  IADD3 R2, P3, R2, UR8, RZ ;  /* 0x0000000802027c10 */ /* 0x000fca000ff7e0ff */
        /* <DEDUP_REMOVED lines=446> */
[----:B--2---:R-:W-:Y:S01]  /*5fbd0*/  IADD3.X R0, R0, UR5, RZ, P1, !PT ;  /* 0x0000000500007c10 */ /* 0x004fe20008ffe4ff */
[----:B------:R-:W-:-:S04]  /*5fbe0*/  IADD3 R7, P1, R7, UR8, RZ ;  /* 0x0000000807077c10 */ /* 0x000fc8000ff3e0ff */
        /* <DEDUP_REMOVED lines=23> */
[----:B------:R0:W-:Y:S01]  /*5fd60*/  STL [R1+0x1af8], R23 ;  /* 0x001af81701007387 */ /* 0x0001e20000100800 */
[----:B------:R-:W-:Y:S01]  /*5fd70*/  IADD3 R29, P1, R29, UR8, RZ ;  /* 0x000000081d1d7c10 */ /* 0x000fe2000ff3e0ff */
[----:B------:R-:W-:Y:S01]  /*5fd80*/  STL [R1+0x1e48], R13 ;  /* 0x001e480d01007387 */ /* 0x000fe20000100800 */
[----:B------:R-:W-:Y:S02]  /*5fd90*/  STL [R1+0x1af4], R17 ;  /* 0x001af41101007387 */ /* 0x000fe40000100800 */
[----:B------:R-:W-:Y:S02]  /*5fda0*/  STL [R1+0x1e50], R12 ;  /* 0x001e500c01007387 */ /* 0x000fe40000100800 */
[----:B------:R-:W-:Y:S01]  /*5fdb0*/  STL [R1+0x1af0], R16 ;  /* 0x001af01001007387 */ /* 0x000fe20000100800 */
[----:B------:R-:W-:Y:S04]  /*5fdc0*/  STL [R1+0x1e58], R29 ;  /* 0x001e581d01007387 */ /* 0x000fe80000100800 */
[----:B0-----:R-:W2:Y:S01]  /*5fdd0*/  LDL.LU R23, [R1+0x1e68] ;  /* 0x001e680001177983 */ /* 0x001ea20000300800 */
[----:B------:R-:W-:Y:S02]  /*5fde0*/  STL [R1+0x1aec], R9 ;  /* 0x001aec0901007387 */ /* 0x000fe40000100800 */
[----:B------:R-:W3:Y:S01]  /*5fdf0*/  LDL.LU R0, [R1+0x1e70] ;  /* 0x001e700001007983 */ /* 0x000ee20000300800 */
[----:B------:R-:W-:-:S02]  /*5fe00*/  IADD3 R28, P2, R28, UR8, RZ ;  /* 0x000000081c1c7c10 */ /* 0x000fc4000ff5e0ff */
[----:B------:R-:W-:-:S03]  /*5fe10*/  IADD3.X R2, R2, UR5, RZ, P3, !PT ;  /* 0x0000000502027c10 */ /* 0x000fc60009ffe4ff */
[----:B------:R-:W-:Y:S04]  /*5fe20*/  STL [R1+0x1e60], R28 ;  /* 0x001e601c01007387 */ /* 0x000fe80000100800 */
[----:B---3--:R0:W-:Y:S01]  /*5fe30*/  STL [R1+0x1f30], R0 ;  /* 0x001f300001007387 */ /* 0x0081e20000100800 */
[----:B------:R1:W-:Y:S03]  /*5fe40*/  STL [R1+0x1ae8], R2 ;  /* 0x001ae80201007387 */ /* 0x0003e60000100800 */
[----:B0-----:R-:W3:Y:S01]  /*5fe50*/  LDL.LU R0, [R1+0x1ae4] ;  /* 0x001ae40001007983 */ /* 0x001ee20000300800 */
[----:B------:R-:W4:Y:S02]  /*5fe60*/  LDL.LU R6, [R1+0x1ae0] ;  /* 0x001ae00001067983 */ /* 0x000f240000300800 */
[----:B------:R-:W4:Y:S02]  /*5fe70*/  LDL.LU R7, [R1+0x1e78] ;  /* 0x001e780001077983 */ /* 0x000f240000300800 */
[----:B------:R-:W4:Y:S01]  /*5fe80*/  LDL.LU R4, [R1+0x1e14] ;  /* 0x001e140001047983 */ /* 0x000f220000300800 */
        /* <DEDUP_REMOVED lines=10> */
[----:B-1----:R-:W4:Y:S02]  /*5ff30*/  LDL.LU R2, [R1+0x1ea0] ;  /* 0x001ea00001027983 */ /* 0x002f240000300800 */
        /* <DEDUP_REMOVED lines=9> */
[----:B--2---:R-:W-:Y:S01]  /*5ffd0*/  IADD3 R23, P3, R23, UR8, RZ ;  /* 0x0000000817177c10 */ /* 0x004fe2000ff7e0ff */
[----:B------:R-:W2:Y:S01]  /*5ffe0*/  LDL.LU R19, [R1+0x1eac] ;  /* 0x001eac0001137983 */ /* 0x000ea20000300800 */
[----:B------:R-:W2:Y:S02]  /*5fff0*/  LDL.LU R20, [R1+0x1e6c] ;  /* 0x001e6c0001147983 */ /* 0x000ea40000300800 */
[----:B------:R-:W2:Y:S02]  /*60000*/  LDL.LU R21, [R1+0x1e74] ;  /* 0x001e740001157983 */ /* 0x000ea40000300800 */
[----:B------:R-:W2:Y:S01]  /*60010*/  LDL.LU R22, [R1+0x1e7c] ;  /* 0x001e7c0001167983 */ /* 0x000ea20000300800 */
[----:B------:R0:W-:Y:S04]  /*60020*/  STL [R1+0x1e68], R23 ;  /* 0x001e681701007387 */ /* 0x0001e80000100800 */
[----:B0-----:R-:W2:Y:S01]  /*60030*/  LDL.LU R23, [R1+0x1e8c] ;  /* 0x001e8c0001177983 */ /* 0x001ea20000300800 */
[----:B---3--:R-:W-:-:S05]  /*60040*/  IADD3.X R0, R0, UR5, RZ, P4, !PT ;  /* 0x0000000500007c10 */ /* 0x008fca000a7fe4ff */
[----:B------:R0:W-:Y:S04]  /*60050*/  STL [R1+0x1ae4], R0 ;  /* 0x001ae40001007387 */ /* 0x0001e80000100800 */
[----:B0-----:R-:W3:Y:S01]  /*60060*/  LDL.LU R0, [R1+0x1f30] ;  /* 0x001f300001007983 */ /* 0x001ee20000300800 */
[----:B----4-:R-:W-:Y:S01]  /*60070*/  IADD3.X R6, R6, UR5, RZ, P5, !PT ;  /* 0x0000000506067c10 */ /* 0x010fe2000affe4ff */
        /* <DEDUP_REMOVED lines=11> */
[----:B---3--:R-:W-:-:S05]  /*60130*/  IADD3 R0, P4, R0, UR8, RZ ;  /* 0x0000000800007c10 */ /* 0x008fca000ff9e0ff */
[----:B------:R0:W-:Y:S04]  /*60140*/  STL [R1+0x1e70], R0 ;  /* 0x001e700001007387 */ /* 0x0001e80000100800 */
[----:B0-----:R0:W5:Y:S01]  /*60150*/  LDL.LU R0, [R1+0x1f2c] ;  /* 0x001f2c0001007983 */ /* 0x0011620000300800 */
[----:B------:R1:W-:Y:S03]  /*60160*/  STL [R1+0x1ae0], R6 ;  /* 0x001ae00601007387 */ /* 0x0003e60000100800 */
[----:B-1----:R0:W5:Y:S01]  /*60170*/  LDL.LU R6, [R1+0x1f28] ;  /* 0x001f280001067983 */ /* 0x0021620000300800 */
[----:B------:R1:W-:Y:S03]  /*60180*/  STL [R1+0x1e78], R7 ;  /* 0x001e780701007387 */ /* 0x0003e60000100800 */
[----:B-1----:R0:W5:Y:S01]  /*60190*/  LDL.LU R7, [R1+0x1f24] ;  /* 0x001f240001077983 */ /* 0x0021620000300800 */
[----:B------:R1:W-:Y:S03]  /*601a0*/  STL [R1+0x1e14], R4 ;  /* 0x001e140401007387 */ /* 0x0003e60000100800 */
[----:B-1----:R-:W3:Y:S01]  /*601b0*/  LDL.LU R4, [R1+0x1f20] ;  /* 0x001f200001047983 */ /* 0x002ee20000300800 */
[----:B------:R1:W-:Y:S01]  /*601c0*/  STL [R1+0x1e80], R3 ;  /* 0x001e800301007387 */ /* 0x0003e20000100800 */
[----:B------:R-:W-:-:S02]  /*601d0*/  IADD3.X R29, R29, UR5, RZ, P4, !PT ;  /* 0x000000051d1d7c10 */ /* 0x000fc4000a7fe4ff */
[----:B-1----:R-:W4:Y:S01]  /*601e0*/  LDL.LU R3, [R1+0x1f1c] ;  /* 0x001f1c0001037983 */ /* 0x002f220000300800 */
[----:B------:R1:W-:Y:S01]  /*601f0*/  STL [R1+0x1e1c], R8 ;  /* 0x001e1c0801007387 */ /* 0x0003e20000100800 */
[----:B------:R-:W-:Y:S02]  /*60200*/  IADD3 R9, P4, R9, UR8, RZ ;  /* 0x0000000809097c10 */ /* 0x000fe4000ff9e0ff */
[----:B-1----:R-:W3:Y:S01]  /*60210*/  LDL.LU R8, [R1+0x1f18] ;  /* 0x001f180001087983 */ /* 0x002ee20000300800 */
[----:B------:R1:W-:Y:S03]  /*60220*/  STL [R1+0x1e88], R5 ;  /* 0x001e880501007387 */ /* 0x0003e60000100800 */
[----:B-1----:R-:W3:Y:S01]  /*60230*/  LDL.LU R5, [R1+0x1f14] ;  /* 0x001f140001057983 */ /* 0x002ee20000300800 */
[----:B------:R1:W-:Y:S03]  /*60240*/  STL [R1+0x1e24], R17 ;  /* 0x001e241101007387 */ /* 0x0003e60000100800 */
[----:B-1----:R0:W5:Y:S01]  /*60250*/  LDL.LU R17, [R1+0x1f10] ;  /* 0x001f100001117983 */ /* 0x0021620000300800 */
        /* <DEDUP_REMOVED lines=11> */
[----:B-1----:R-:W3:Y:S01]  /*60310*/  LDL.LU R28, [R1+0x1ef8] ;  /* 0x001ef800011c7983 */ /* 0x002ee20000300800 */
[----:B------:R1:W-:Y:S03]  /*60320*/  STL [R1+0x1ea0], R2 ;  /* 0x001ea00201007387 */ /* 0x0003e60000100800 */
[----:B-1----:R-:W3:Y:S01]  /*60330*/  LDL.LU R2, [R1+0x1ef4] ;  /* 0x001ef40001027983 */ /* 0x002ee20000300800 */
[----:B------:R-:W-:Y:S01]  /*60340*/  IADD3.X R24, R24, UR5, RZ, P6, !PT ;  /* 0x0000000518187c10 */ /* 0x000fe2000b7fe4ff */
[----:B------:R-:W-:Y:S01]  /*60350*/  IADD3 R25, P6, R25, UR8, RZ ;  /* 0x0000000819197c10 */ /* 0x000fe2000ffde0ff */
[----:B------:R-:W-:Y:S01]  /*60360*/  IADD3.X R26, R26, UR5, RZ, P1, !PT ;  /* 0x000000051a1a7c10 */ /* 0x000fe20008ffe4ff */
[----:B------:R-:W-:Y:S01]  /*60370*/  IADD3 R27, P1, R27, UR8, RZ ;  /* 0x000000081b1b7c10 */ /* 0x000fe2000ff3e0ff */
[----:B------:R-:W-:Y:S01]  /*60380*/  IADD3.X R10, R10, UR5, RZ, P2, !PT ;  /* 0x000000050a0a7c10 */ /* 0x000fe200097fe4ff */
[----:B------:R-:W-:Y:S01]  /*60390*/  STL [R1+0x1e44], R24 ;  /* 0x001e441801007387 */ /* 0x000fe20000100800 */
[----:B------:R-:W-:Y:S01]  /*603a0*/  IADD3 R11, P2, R11, UR8, RZ ;  /* 0x000000080b0b7c10 */ /* 0x000fe2000ff5e0ff */
[----:B------:R-:W-:Y:S01]  /*603b0*/  STL [R1+0x1ea4], R25 ;  /* 0x001ea41901007387 */ /* 0x000fe20000100800 */
[----:B------:R-:W-:Y:S01]  /*603c0*/  IADD3.X R14, R14, UR5, RZ, P3, !PT ;  /* 0x000000050e0e7c10 */ /* 0x000fe20009ffe4ff */
[----:B------:R-:W-:Y:S01]  /*603d0*/  STL [R1+0x1e4c], R26 ;  /* 0x001e4c1a01007387 */ /* 0x000fe20000100800 */
[----:B------:R-:W-:Y:S01]  /*603e0*/  IADD3 R15, P3, R15, UR8, RZ ;  /* 0x000000080f0f7c10 */ /* 0x000fe2000ff7e0ff */
[----:B------:R-:W-:Y:S01]  /*603f0*/  STL [R1+0x1eb8], R27 ;  /* 0x001eb81b01007387 */ /* 0x000fe20000100800 */
[----:B------:R-:W-:Y:S01]  /*60400*/  IADD3.X R18, R18, UR5, RZ, P4, !PT ;  /* 0x0000000512127c10 */ /* 0x000fe2000a7fe4ff */
[----:B------:R-:W-:Y:S01]  /*60410*/  STL [R1+0x1e54], R10 ;  /* 0x001e540a01007387 */ /* 0x000fe20000100800 */
[----:B--2---:R-:W-:Y:S01]  /*60420*/  IADD3 R19, P4, R19, UR8, RZ ;  /* 0x0000000813137c10 */ /* 0x004fe2000ff9e0ff */
[----:B------:R4:W-:Y:S01]  /*60430*/  STL [R1+0x1eb4], R11 ;  /* 0x001eb40b01007387 */ /* 0x0009e20000100800 */
[----:B------:R-:W-:Y:S01]  /*60440*/  IADD3.X R20, R20, UR5, RZ, P5, !PT ;  /* 0x0000000514147c10 */ /* 0x000fe2000affe4ff */
[----:B------:R-:W-:Y:S01]  /*60450*/  STL [R1+0x1e5c], R14 ;  /* 0x001e5c0e01007387 */ /* 0x000fe20000100800 */
[----:B------:R-:W-:Y:S01]  /*60460*/  STL [R1+0x1eb0], R15 ;  /* 0x001eb00f01007387 */ /* 0x000fe20000100800 */
[----:B------:R-:W-:Y:S01]  /*60470*/  IADD3.X R21, R21, UR5, RZ, P6, !PT ;  /* 0x0000000515157c10 */ /* 0x000fe2000b7fe4ff */
[----:B------:R-:W-:Y:S01]  /*60480*/  STL [R1+0x1e64], R18 ;  /* 0x001e641201007387 */ /* 0x000fe20000100800 */
[----:B------:R-:W-:Y:S01]  /*60490*/  IADD3.X R22, R22, UR5, RZ, P1, !PT ;  /* 0x0000000516167c10 */ /* 0x000fe20008ffe4ff */
[----:B------:R-:W-:Y:S01]  /*604a0*/  STL [R1+0x1eac], R19 ;  /* 0x001eac1301007387 */ /* 0x000fe20000100800 */
[----:B------:R-:W-:Y:S01]  /*604b0*/  STL [R1+0x1e6c], R20 ;  /* 0x001e6c1401007387 */ /* 0x000fe20000100800 */
[----:B------:R-:W-:Y:S01]  /*604c0*/  IADD3.X R23, R23, UR5, RZ, P3, !PT ;  /* 0x0000000517177c10 */ /* 0x000fe20009ffe4ff */
[----:B----4-:R-:W-:-:S02]  /*604d0*/  IMAD.MOV.U32 R11, RZ, RZ, R3 ;  /* 0x000000ffff0b7224 */ /* 0x010fc400078e0003 */
[----:B---3--:R-:W-:Y:S02]  /*604e0*/  IMAD.MOV.U32 R10, RZ, RZ, R5 ;  /* 0x000000ffff0a7224 */ /* 0x008fe400078e0005 */
[----:B------:R-:W-:Y:S02]  /*604f0*/  IMAD.MOV.U32 R5, RZ, RZ, R4 ;  /* 0x000000ffff057224 */ /* 0x000fe400078e0004 */
[----:B------:R-:W-:Y:S01]  /*60500*/  IMAD.MOV.U32 R4, RZ, RZ, R8 ;  /* 0x000000ffff047224 */ /* 0x000fe200078e0008 */
[----:B------:R-:W-:Y:S02]  /*60510*/  IADD3.X R28, R28, UR5, RZ, P4, !PT ;  /* 0x000000051c1c7c10 */ /* 0x000fe4000a7fe4ff */
[----:B------:R-:W-:-:S05]  /*60520*/  IADD3.X R2, R2, UR5, RZ, P2, !PT ;  /* 0x0000000502027c10 */ /* 0x000fca00097fe4ff */
[----:B------:R1:W-:Y:S01]  /*60530*/  STL [R1+0x1e84], R2 ;  /* 0x001e840201007387 */ /* 0x0003e20000100800 */
[----:B------:R-:W-:Y:S03]  /*60540*/  STL [R1+0x1e74], R21 ;  /* 0x001e741501007387 */ /* 0x000fe60000100800 */
[----:B-1----:R0:W5:Y:S01]  /*60550*/  LDL.LU R2, [R1+0x1ef0] ;  /* 0x001ef00001027983 */ /* 0x0021620000300800 */
[----:B------:R-:W-:Y:S02]  /*60560*/  STL [R1+0x1e7c], R22 ;  /* 0x001e7c1601007387 */ /* 0x000fe40000100800 */
[----:B------:R1:W-:Y:S02]  /*60570*/  STL [R1+0x1e94], R28 ;  /* 0x001e941c01007387 */ /* 0x0003e40000100800 */
[----:B-1----:R0:W5:Y:S01]  /*60580*/  LDL.LU R28, [R1+0x1eec] ;  /* 0x001eec00011c7983 */ /* 0x0021620000300800 */
[----:B------:R0:W-:Y:S02]  /*60590*/  STL [R1+0x1e8c], R23 ;  /* 0x001e8c1701007387 */ /* 0x0001e40000100800 */
[----:B------:R0:W-:Y:S02]  /*605a0*/  STL.64 [R1+0x16b0], R4 ;  /* 0x0016b00401007387 */ /* 0x0001e40000100a00 */
[----:B------:R0:W-:Y:S01]  /*605b0*/  STL.64 [R1+0x16b8], R10 ;  /* 0x0016b80a01007387 */ /* 0x0001e20000100a00 */
[----:B------:R-:W-:Y:S01]  /*605c0*/  @!P0 CALL.REL.NOINC `(.L_x_2) ;  /* 0x0000001000008944 */ /* 0x000fe20003c00000 */
[----:B------:R-:W-:Y:S05]  /*605d0*/  BRA `(.L_x_3) ;  /* 0xfffb443000007947 */ /* 0x000fea000383ffff */
.L_x_2:
[----:B-----5:R-:W2:Y:S04]  /*605e0*/  LDL.LU R29, [R1+0x1380] ;  /* 0x00138000011d7983 */ /* 0x020ea80000300800 */
[----:B--2---:R1:W-:Y:S04]  /*605f0*/  STL [R1+0x2724], R29 ;  /* 0x0027241d01007387 */ /* 0x0043e80000100800 */
[----:B-1----:R-:W2:Y:S04]  /*60600*/  LDL.LU R29, [R1+0x13bc] ;  /* 0x0013bc00011d7983 */ /* 0x002ea80000300800 */
        /* <DEDUP_REMOVED lines=33> */
[----:B------:R-:W2:Y:S01]  /*60820*/  LDL.LU R0, [R1+0x13b4] ;  /* 0x0013b40001007983 */ /* 0x000ea20000300800 */
[----:B-1----:R-:W-:-:S03]  /*60830*/  IMAD.MOV.U32 R29, RZ, RZ, R7 ;  /* 0x000000ffff1d7224 */ /* 0x002fc600078e0007 */
        /* <DEDUP_REMOVED lines=33> */
[----:B------:R-:W2:Y:S04]  /*60a50*/  LDL.LU R2, [R1+0x13b0] ;  /* 0x0013b00001027983 */ /* 0x000ea80000300800 */
[----:B------:R-:W3:Y:S04]  /*60a60*/  LDL.LU R8, [R1+0x13c4] ;  /* 0x0013c40001087983 */ /* 0x000ee80000300800 */
[----:B0-----:R-:W3:Y:S04]  /*60a70*/  LDL.LU R4, [R1+0x13c0] ;  /* 0x0013c00001047983 */ /* 0x001ee80000300800 */
[----:B------:R-:W4:Y:S04]  /*60a80*/  LDL.LU R5, [R1+0x13e4] ;  /* 0x0013e40001057983 */ /* 0x000f280000300800 */
[----:B------:R-:W4:Y:S01]  /*60a90*/  LDL.LU R3, [R1+0x13e0] ;  /* 0x0013e00001037983 */ /* 0x000f220000300800 */
[----:B-1----:R-:W-:-:S03]  /*60aa0*/  IMAD.MOV.U32 R0, RZ, RZ, R6 ;  /* 0x000000ffff007224 */ /* 0x002fc600078e0006 */
[----:B------:R-:W2:Y:S04]  /*60ab0*/  LDL.LU R24, [R1+0x1ec] ;  /* 0x0001ec0001187983 */ /* 0x000ea80000300800 */
        /* <DEDUP_REMOVED lines=15> */
[----:B------:R0:W-:Y:S01]  /*60bb0*/  STL [R1+0x1f24], R9 ;  /* 0x001f240901007387 */ /* 0x0001e20000100800 */
[----:B------:R-:W-:-:S03]  /*60bc0*/  F2FP.BF16.PACK_AB R29, R0, R29 ;  /* 0x0000001d001d723e */ /* 0x000fc600000010ff */
        /* <DEDUP_REMOVED lines=11> */
[----:B------:R-:W2:Y:S04]  /*60c80*/  LDL.LU R0, [R1+0x27ac] ;  /* 0x0027ac0001007983 */ /* 0x000ea80000300800 */
[----:B------:R0:W-:Y:S04]  /*60c90*/  STL [R1+0xeac], R29 ;  /* 0x000eac1d01007387 */ /* 0x0001e80000100800 */
[----:B0-----:R-:W2:Y:S02]  /*60ca0*/  LDL.LU R29, [R1+0x27a8] ;  /* 0x0027a800011d7983 */ /* 0x001ea40000300800 */
[----:B--2---:R-:W-:-:S02]  /*60cb0*/  F2FP.BF16.PACK_AB R29, R0, R29 ;  /* 0x0000001d001d723e */ /* 0x004fc400000010ff */
        /* <DEDUP_REMOVED lines=62> */
[----:B0-----:R-:W2:Y:S01]  /*610a0*/  LDL.LU R29, [R1+0x2728] ;  /* 0x00272800011d7983 */ /* 0x001ea20000300800 */
[----:B------:R-:W-:Y:S02]  /*610b0*/  F2FP.BF16.PACK_AB R16, R16, R17 ;  /* 0x000000111010723e */ /* 0x000fe400000010ff */
[----:B--2---:R-:W-:-:S02]  /*610c0*/  F2FP.BF16.PACK_AB R28, R29, R28 ;  /* 0x0000001c1d1c723e */ /* 0x004fc400000010ff */
[----:B------:R-:W2:Y:S01]  /*610d0*/  LDL.LU R29, [R1+0x2724] ;  /* 0x00272400011d7983 */ /* 0x000ea20000300800 */
[----:B------:R-:W-:Y:S02]  /*610e0*/  F2FP.BF16.PACK_AB R12, R12, R13 ;  /* 0x0000000d0c0c723e */ /* 0x000fe400000010ff */
[----:B------:R-:W-:Y:S01]  /*610f0*/  F2FP.BF16.PACK_AB R2, R0, R2 ;  /* 0x000000020002723e */ /* 0x000fe200000010ff */
[----:B------:R-:W-:Y:S01]  /*61100*/  STL [R1+0xe18], R28 ;  /* 0x000e181c01007387 */ /* 0x000fe20000100800 */
[----:B---3--:R-:W-:Y:S02]  /*61110*/  F2FP.BF16.PACK_AB R0, R8, R4 ;  /* 0x000000040800723e */ /* 0x008fe400000010ff */
[----:B----4-:R-:W-:Y:S01]  /*61120*/  F2FP.BF16.PACK_AB R3, R5, R3 ;  /* 0x000000030503723e */ /* 0x010fe200000010ff */
[----:B------:R-:W-:Y:S04]  /*61130*/  STL [R1+0xe14], R16 ;  /* 0x000e141001007387 */ /* 0x000fe80000100800 */
[----:B------:R-:W-:Y:S01]  /*61140*/  STL [R1+0xe10], R12 ;  /* 0x000e100c01007387 */ /* 0x000fe20000100800 */
[----:B--2---:R-:W-:-:S05]  /*61150*/  F2FP.BF16.PACK_AB R9, R9, R29 ;  /* 0x0000001d0909723e */ /* 0x004fca00000010ff */
[----:B------:R-:W-:Y:S04]  /*61160*/  STL [R1+0xdfc], R9 ;  /* 0x000dfc0901007387 */ /* 0x000fe80000100800 */
[----:B------:R0:W-:Y:S04]  /*61170*/  STL [R1+0xdf8], R2 ;  /* 0x000df80201007387 */ /* 0x0001e80000100800 */
[----:B------:R1:W-:Y:S04]  /*61180*/  STL [R1+0xdf4], R0 ;  /* 0x000df40001007387 */ /* 0x0003e80000100800 */
[----:B------:R2:W-:Y:S01]  /*61190*/  STL [R1+0xdf0], R3 ;  /* 0x000df00301007387 */ /* 0x0005e20000100800 */
[----:B0-----:R-:W-:-:S02]  /*611a0*/  F2FP.BF16.PACK_AB R2, R24, R25 ;  /* 0x000000191802723e */ /* 0x001fc400000010ff */
[----:B-1----:R-:W-:-:S03]  /*611b0*/  F2FP.BF16.PACK_AB R0, R26, R27 ;  /* 0x0000001b1a00723e */ /* 0x002fc600000010ff */
[----:B------:R0:W-:Y:S01]  /*611c0*/  STL [R1+0xddc], R2 ;  /* 0x000ddc0201007387 */ /* 0x0001e20000100800 */
[----:B--2---:R-:W-:-:S03]  /*611d0*/  F2FP.BF16.PACK_AB R3, R6, R7 ;  /* 0x000000070603723e */ /* 0x004fc600000010ff */
[----:B------:R1:W-:Y:S04]  /*611e0*/  STL [R1+0xdd8], R0 ;  /* 0x000dd80001007387 */ /* 0x0003e80000100800 */
[----:B------:R2:W-:Y:S01]  /*611f0*/  STL [R1+0xdd4], R3 ;  /* 0x000dd40301007387 */ /* 0x0005e20000100800 */
[----:B0-----:R-:W-:Y:S02]  /*61200*/  F2FP.BF16.PACK_AB R2, R10, R11 ;  /* 0x0000000b0a02723e */ /* 0x001fe400000010ff */
[----:B-1----:R-:W-:-:S03]  /*61210*/  F2FP.BF16.PACK_AB R0, R14, R15 ;  /* 0x0000000f0e00723e */ /* 0x002fc600000010ff */
[----:B------:R0:W-:Y:S01]  /*61220*/  STL [R1+0xdd0], R2 ;  /* 0x000dd00201007387 */ /* 0x0001e20000100800 */
[----:B--2---:R-:W-:-:S03]  /*61230*/  F2FP.BF16.PACK_AB R3, R18, R19 ;  /* 0x000000131203723e */ /* 0x004fc600000010ff */
[----:B------:R1:W-:Y:S04]  /*61240*/  STL [R1+0xdcc], R0 ;  /* 0x000dcc0001007387 */ /* 0x0003e80000100800 */
[----:B------:R-:W-:Y:S04]  /*61250*/  STL [R1+0xdc8], R3 ;  /* 0x000dc80301007387 */ /* 0x000fe80000100800 */
[----:B------:R-:W2:Y:S01]  /*61260*/  LDL.LU R28, [R1+0xfa8] ;  /* 0x000fa800011c7983 */ /* 0x000ea20000300800 */
[----:B0-----:R-:W-:Y:S02]  /*61270*/  F2FP.BF16.PACK_AB R2, R20, R21 ;  /* 0x000000151402723e */ /* 0x001fe400000010ff */
[----:B-1----:R-:W-:-:S03]  /*61280*/  F2FP.BF16.PACK_AB R0, R22, R23 ;  /* 0x000000171600723e */ /* 0x002fc600000010ff */
        /* <DEDUP_REMOVED lines=36> */
[----:B------:R-:W3:Y:S04]  /*614d0*/  LDL.LU R16, [R1+0xf8c] ;  /* 0x000f8c0001107983 */ /* 0x000ee80000300800 */
[----:B---3--:R0:W-:Y:S04]  /*614e0*/  STL [R1+0x2698], R16 ;  /* 0x0026981001007387 */ /* 0x0081e80000100800 */
[----:B0-----:R-:W3:Y:S04]  /*614f0*/  LDL.LU R16, [R1+0xfac] ;  /* 0x000fac0001107983 */ /* 0x001ee80000300800 */
        /* <DEDUP_REMOVED lines=33> */
[----:B0-----:R-:W2:Y:S04]  /*61710*/  LDL.LU R16, [R1+0x113c] ;  /* 0x00113c0001107983 */ /* 0x001ea80000300800 */
[----:B------:R-:W3:Y:S04]  /*61720*/  LDL.LU R17, [R1+0xf88] ;  /* 0x000f880001117983 */ /* 0x000ee80000300800 */
[----:B------:R-:W4:Y:S04]  /*61730*/  LDL.LU R12, [R1+0xf7c] ;  /* 0x000f7c00010c7983 */ /* 0x000f280000300800 */
        /* <DEDUP_REMOVED lines=25> */
[----:B--2---:R-:W-:-:S03]  /*618d0*/  F2FP.BF16.PACK_AB R28, R16, R28 ;  /* 0x0000001c101c723e */ /* 0x004fc600000010ff */
        /* <DEDUP_REMOVED lines=68> */
[----:B------:R-:W2:Y:S01]  /*61d20*/  LDL.LU R16, [R1+0x2698] ;  /* 0x0026980001107983 */ /* 0x000ea20000300800 */
[----:B----4-:R-:W-:Y:S02]  /*61d30*/  F2FP.BF16.PACK_AB R12, R12, R13 ;  /* 0x0000000d0c0c723e */ /* 0x010fe400000010ff */
[----:B---3--:R-:W-:Y:S01]  /*61d40*/  F2FP.BF16.PACK_AB R9, R9, R29 ;  /* 0x0000001d0909723e */ /* 0x008fe200000010ff */
[----:B------:R-:W-:Y:S01]  /*61d50*/  STL [R1+0xd58], R28 ;  /* 0x000d581c01007387 */ /* 0x000fe20000100800 */
[----:B------:R-:W-:Y:S02]  /*61d60*/  F2FP.BF16.PACK_AB R2, R0, R2 ;  /* 0x000000020002723e */ /* 0x000fe400000010ff */
[----:B------:R-:W-:Y:S02]  /*61d70*/  F2FP.BF16.PACK_AB R0, R8, R4 ;  /* 0x000000040800723e */ /* 0x000fe400000010ff */
[----:B------:R-:W-:Y:S02]  /*61d80*/  F2FP.BF16.PACK_AB R3, R5, R3 ;  /* 0x000000030503723e */ /* 0x000fe400000010ff */
[----:B--2---:R-:W-:-:S05]  /*61d90*/  F2FP.BF16.PACK_AB R16, R16, R17 ;  /* 0x000000111010723e */ /* 0x004fca00000010ff */
[----:B------:R-:W-:Y:S04]  /*61da0*/  STL [R1+0xd54], R16 ;  /* 0x000d541001007387 */ /* 0x000fe80000100800 */
[----:B------:R-:W-:Y:S04]  /*61db0*/  STL [R1+0xd50], R12 ;  /* 0x000d500c01007387 */ /* 0x000fe80000100800 */
        /* <DEDUP_REMOVED lines=774> */
[----:B------:R-:W2:Y:S03]  /*64e20*/  LDL.LU R16, [R1+0x2478] ;  /* 0x0024780001107983 */ /* 0x000ea60000300800 */
[----:B------:R0:W-:Y:S02]  /*64e30*/  STL [R1+0x8d0], R28 ;  /* 0x0008d01c01007387 */ /* 0x0001e40000100800 */
[----:B0-----:R-:W2:Y:S02]  /*64e40*/  LDL.LU R28, [R1+0x2474] ;  /* 0x00247400011c7983 */ /* 0x001ea40000300800 */
[----:B--2---:R-:W-:Y:S02]  /*64e50*/  F2FP.BF16.PACK_AB R28, R16, R28 ;  /* 0x0000001c101c723e */ /* 0x004fe400000010ff */
[----:B------:R-:W2:Y:S03]  /*64e60*/  LDL.LU R16, [R1+0x2470] ;  /* 0x0024700001107983 */ /* 0x000ea60000300800 */
[----:B------:R0:W-:Y:S02]  /*64e70*/  STL [R1+0x8cc], R28 ;  /* 0x0008cc1c01007387 */ /* 0x0001e40000100800 */
[----:B0-----:R-:W2:Y:S02]  /*64e80*/  LDL.LU R28, [R1+0x246c] ;  /* 0x00246c00011c7983 */ /* 0x001ea40000300800 */
[----:B--2---:R-:W-:-:S02]  /*64e90*/  F2FP.BF16.PACK_AB R28, R16, R28 ;  /* 0x0000001c101c723e */ /* 0x004fc400000010ff */
[----:B------:R-:W2:Y:S01]  /*64ea0*/  LDL.LU R16, [R1+0x2468] ;  /* 0x0024680001107983 */ /* 0x000ea20000300800 */
[----:B----4-:R-:W-:Y:S02]  /*64eb0*/  F2FP.BF16.PACK_AB R12, R12, R13 ;  /* 0x0000000d0c0c723e */ /* 0x010fe400000010ff */
[----:B---3--:R-:W-:Y:S02]  /*64ec0*/  F2FP.BF16.PACK_AB R9, R9, R29 ;  /* 0x0000001d0909723e */ /* 0x008fe400000010ff */
[----:B------:R-:W-:Y:S01]  /*64ed0*/  F2FP.BF16.PACK_AB R2, R0, R2 ;  /* 0x000000020002723e */ /* 0x000fe200000010ff */
[----:B------:R-:W-:Y:S01]  /*64ee0*/  STL [R1+0x8c8], R28 ;  /* 0x0008c81c01007387 */ /* 0x000fe20000100800 */
[----:B------:R-:W-:Y:S02]  /*64ef0*/  F2FP.BF16.PACK_AB R0, R8, R4 ;  /* 0x000000040800723e */ /* 0x000fe400000010ff */
[----:B------:R-:W-:Y:S02]  /*64f00*/  F2FP.BF16.PACK_AB R3, R5, R3 ;  /* 0x000000030503723e */ /* 0x000fe400000010ff */
[----:B--2---:R-:W-:-:S05]  /*64f10*/  F2FP.BF16.PACK_AB R16, R16, R17 ;  /* 0x000000111010723e */ /* 0x004fca00000010ff */
[----:B------:R-:W-:Y:S01]  /*64f20*/  STL [R1+0x8c4], R16 ;  /* 0x0008c41001007387 */ /* 0x000fe20000100800 */
[----:B------:R-:W-:Y:S02]  /*64f30*/  STL [R1+0x8c0], R12 ;  /* 0x0008c00c01007387 */ /* 0x000fe40000100800 */
[----:B------:R-:W-:Y:S02]  /*64f40*/  STL [R1+0x7fc], R9 ;  /* 0x0007fc0901007387 */ /* 0x000fe40000100800 */
[----:B------:R0:W-:Y:S01]  /*64f50*/  STL [R1+0x7f8], R2 ;  /* 0x0007f80201007387 */ /* 0x0001e20000100800 */
[----:B------:R1:W-:Y:S01]  /*64f60*/  STL [R1+0x7f4], R0 ;  /* 0x0007f40001007387 */ /* 0x0003e20000100800 */
[----:B------:R2:W-:Y:S01]  /*64f70*/  STL [R1+0x7f0], R3 ;  /* 0x0007f00301007387 */ /* 0x0005e20000100800 */
[----:B0-----:R-:W-:Y:S02]  /*64f80*/  F2FP.BF16.PACK_AB R2, R24, R25 ;  /* 0x000000191802723e */ /* 0x001fe400000010ff */
[----:B-1----:R-:W-:-:S02]  /*64f90*/  F2FP.BF16.PACK_AB R0, R26, R27 ;  /* 0x0000001b1a00723e */ /* 0x002fc400000010ff */
[----:B--2---:R-:W-:Y:S01]  /*64fa0*/  F2FP.BF16.PACK_AB R3, R6, R7 ;  /* 0x000000070603723e */ /* 0x004fe200000010ff */
[----:B------:R0:W-:Y:S02]  /*64fb0*/  STL [R1+0x7ec], R2 ;  /* 0x0007ec0201007387 */ /* 0x0001e40000100800 */
[----:B------:R1:W-:Y:S02]  /*64fc0*/  STL [R1+0x7e8], R0 ;  /* 0x0007e80001007387 */ /* 0x0003e40000100800 */
[----:B------:R2:W-:Y:S01]  /*64fd0*/  STL [R1+0x7e4], R3 ;  /* 0x0007e40301007387 */ /* 0x0005e20000100800 */
[----:B0-----:R-:W-:Y:S02]  /*64fe0*/  F2FP.BF16.PACK_AB R2, R10, R11 ;  /* 0x0000000b0a02723e */ /* 0x001fe400000010ff */
[----:B-1----:R-:W-:Y:S02]  /*64ff0*/  F2FP.BF16.PACK_AB R0, R14, R15 ;  /* 0x0000000f0e00723e */ /* 0x002fe400000010ff */
[----:B--2---:R-:W-:Y:S01]  /*65000*/  F2FP.BF16.PACK_AB R3, R18, R19 ;  /* 0x000000131203723e */ /* 0x004fe200000010ff */
[----:B------:R0:W-:Y:S02]  /*65010*/  STL [R1+0x7e0], R2 ;  /* 0x0007e00201007387 */ /* 0x0001e40000100800 */
[----:B------:R1:W-:Y:S02]  /*65020*/  STL [R1+0x7dc], R0 ;  /* 0x0007dc0001007387 */ /* 0x0003e40000100800 */
[----:B------:R-:W-:Y:S02]  /*65030*/  STL [R1+0x7d8], R3 ;  /* 0x0007d80301007387 */ /* 0x000fe40000100800 */
[----:B------:R-:W2:Y:S01]  /*65040*/  LDL.LU R28, [R1+0x708] ;  /* 0x00070800011c7983 */ /* 0x000ea20000300800 */
[----:B0-----:R-:W-:-:S02]  /*65050*/  F2FP.BF16.PACK_AB R2, R20, R21 ;  /* 0x000000151402723e */ /* 0x001fc400000010ff */
[----:B-1----:R-:W-:-:S03]  /*65060*/  F2FP.BF16.PACK_AB R0, R22, R23 ;  /* 0x000000171600723e */ /* 0x002fc600000010ff */
[----:B------:R-:W-:Y:S04]  /*65070*/  STL [R1+0x7d4], R2 ;  /* 0x0007d40201007387 */ /* 0x000fe80000100800 */
[----:B--2---:R0:W-:Y:S01]  /*65080*/  STL [R1+0x23e0], R28 ;  /* 0x0023e01c01007387 */ /* 0x0041e20000100800 */
[----:B------:R-:W-:Y:S03]  /*65090*/  STL [R1+0x7d0], R0 ;  /* 0x0007d00001007387 */ /* 0x000fe60000100800 */
        /* <DEDUP_REMOVED lines=32> */
[----:B0-----:R-:W2:Y:S01]  /*652a0*/  LDL.LU R28, [R1+0xe28] ;  /* 0x000e2800011c7983 */ /* 0x001ea20000300800 */
[----:B------:R-:W3:Y:S03]  /*652b0*/  LDL.LU R16, [R1+0x62c] ;  /* 0x00062c0001107983 */ /* 0x000ee60000300800 */
        /* <DEDUP_REMOVED lines=35> */
[----:B0-----:R-:W2:Y:S01]  /*654f0*/  LDL.LU R16, [R1+0xe2c] ;  /* 0x000e2c0001107983 */ /* 0x001ea20000300800 */
[----:B------:R-:W3:Y:S02]  /*65500*/  LDL.LU R17, [R1+0x628] ;  /* 0x0006280001117983 */ /* 0x000ee40000300800 */
[----:B------:R-:W4:Y:S02]  /*65510*/  LDL.LU R12, [R1+0x45c] ;  /* 0x00045c00010c7983 */ /* 0x000f240000300800 */
[----:B------:R-:W4:Y:S01]  /*65520*/  LDL.LU R13, [R1+0x458] ;  /* 0x00045800010d7983 */ /* 0x000f220000300800 */
        /* <DEDUP_REMOVED lines=93> */
[----:B------:R-:W2:Y:S01]  /*65b00*/  LDL.LU R16, [R1+0x23dc] ;  /* 0x0023dc0001107983 */ /* 0x000ea20000300800 */
[----:B----4-:R-:W-:-:S02]  /*65b10*/  F2FP.BF16.PACK_AB R12, R12, R13 ;  /* 0x0000000d0c0c723e */ /* 0x010fc400000010ff */
        /* <DEDUP_REMOVED lines=1648> */
[----:B------:R-:W3:Y:S03]  /*6c220*/  LDL.LU R5, [R1+0xb38] ;  /* 0x000b380001057983 */ /* 0x000ee60000300800 */
[----:B---3--:R0:W-:Y:S04]  /*6c230*/  STL [R1+0x1f34], R5 ;  /* 0x001f340501007387 */ /* 0x0081e80000100800 */
[----:B0-----:R-:W3:Y:S01]  /*6c240*/  LDL.LU R5, [R1+0xb1c] ;  /* 0x000b1c0001057983 */ /* 0x001ee20000300800 */
[----:B------:R-:W4:Y:S03]  /*6c250*/  LDL.LU R4, [R1+0xb68] ;  /* 0x000b680001047983 */ /* 0x000f260000300800 */
[----:B----4-:R0:W-:Y:S04]  /*6c260*/  STL [R1+0x1f30], R4 ;  /* 0x001f300401007387 */ /* 0x0101e80000100800 */
[----:B0-----:R-:W4:Y:S01]  /*6c270*/  LDL.LU R4, [R1+0xb3c] ;  /* 0x000b3c0001047983 */ /* 0x001f220000300800 */
[----:B------:R-:W2:Y:S03]  /*6c280*/  LDL.LU R11, [R1+0xaf0] ;  /* 0x000af000010b7983 */ /* 0x000ea60000300800 */
[----:B--2---:R0:W-:Y:S04]  /*6c290*/  STL [R1+0x1f2c], R11 ;  /* 0x001f2c0b01007387 */ /* 0x0041e80000100800 */
[----:B0-----:R-:W2:Y:S01]  /*6c2a0*/  LDL.LU R11, [R1+0xb6c] ;  /* 0x000b6c00010b7983 */ /* 0x001ea20000300800 */
[----:B------:R-:W2:Y:S03]  /*6c2b0*/  LDL.LU R9, [R1+0xb14] ;  /* 0x000b140001097983 */ /* 0x000ea60000300800 */
[----:B--2---:R0:W-:Y:S04]  /*6c2c0*/  STL [R1+0x1f28], R9 ;  /* 0x001f280901007387 */ /* 0x0041e80000100800 */
[----:B0-----:R-:W2:Y:S01]  /*6c2d0*/  LDL.LU R9, [R1+0xaf4] ;  /* 0x000af40001097983 */ /* 0x001ea20000300800 */
[----:B------:R-:W2:Y:S02]  /*6c2e0*/  LDL.LU R10, [R1+0xb10] ;  /* 0x000b1000010a7983 */ /* 0x000ea40000300800 */
[----:B------:R-:W2:Y:S02]  /*6c2f0*/  LDL.LU R8, [R1+0xb60] ;  /* 0x000b600001087983 */ /* 0x000ea40000300800 */
[----:B--2---:R0:W-:Y:S04]  /*6c300*/  STL [R1+0x1f20], R8 ;  /* 0x001f200801007387 */ /* 0x0041e80000100800 */
[----:B0-----:R-:W2:Y:S01]  /*6c310*/  LDL.LU R8, [R1+0xb34] ;  /* 0x000b340001087983 */ /* 0x001ea20000300800 */
        /* <DEDUP_REMOVED lines=8> */
[----:B------:R-:W2:Y:S02]  /*6c3a0*/  LDL.LU R19, [R1+0x640] ;  /* 0x0006400001137983 */ /* 0x000ea40000300800 */
        /* <DEDUP_REMOVED lines=16> */
[----:B------:R-:W2:Y:S01]  /*6c4b0*/  LDL.LU R28, [R1+0x161c] ;  /* 0x00161c00011c7983 */ /* 0x000ea20000300800 */
[----:B------:R-:W-:-:S02]  /*6c4c0*/  F2FP.BF16.PACK_AB R7, R6, R7 ;  /* 0x000000070607723e */ /* 0x000fc400000010ff */
[----:B--2---:R0:W-:Y:S04]  /*6c4d0*/  STL [R1+0x1ef0], R28 ;  /* 0x001ef01c01007387 */ /* 0x0041e80000100800 */
[----:B0-----:R-:W2:Y:S01]  /*6c4e0*/  LDL.LU R28, [R1+0x160c] ;  /* 0x00160c00011c7983 */ /* 0x001ea20000300800 */
        /* <DEDUP_REMOVED lines=38> */
[----:B------:R0:W-:Y:S02]  /*6c750*/  STL [R1], R7 ;  /* 0x0000000701007387 */ /* 0x0001e40000100800 */
[----:B0-----:R-:W2:Y:S02]  /*6c760*/  LDL.LU R7, [R1+0x1f3c] ;  /* 0x001f3c0001077983 */ /* 0x001ea40000300800 */
[----:B--2---:R-:W-:Y:S02]  /*6c770*/  F2FP.BF16.PACK_AB R7, R6, R7 ;  /* 0x000000070607723e */ /* 0x004fe400000010ff */
[----:B------:R-:W3:Y:S02]  /*6c780*/  LDL.LU R6, [R1+0x1f38] ;  /* 0x001f380001067983 */ /* 0x000ee40000300800 */
[----:B---3--:R-:W-:-:S02]  /*6c790*/  F2FP.BF16.PACK_AB R6, R5, R6 ;  /* 0x000000060506723e */ /* 0x008fc400000010ff */
[----:B------:R-:W4:Y:S02]  /*6c7a0*/  LDL.LU R5, [R1+0x1f34] ;  /* 0x001f340001057983 */ /* 0x000f240000300800 */
[----:B----4-:R-:W-:Y:S02]  /*6c7b0*/  F2FP.BF16.PACK_AB R5, R4, R5 ;  /* 0x000000050405723e */ /* 0x010fe400000010ff */
[----:B------:R-:W2:Y:S02]  /*6c7c0*/  LDL.LU R4, [R1+0x1f30] ;  /* 0x001f300001047983 */ /* 0x000ea40000300800 */
[----:B--2---:R-:W-:Y:S02]  /*6c7d0*/  F2FP.BF16.PACK_AB R4, R11, R4 ;  /* 0x000000040b04723e */ /* 0x004fe400000010ff */
[----:B------:R-:W2:Y:S02]  /*6c7e0*/  LDL.LU R11, [R1+0x1f2c] ;  /* 0x001f2c00010b7983 */ /* 0x000ea40000300800 */
[----:B--2---:R-:W-:-:S02]  /*6c7f0*/  F2FP.BF16.PACK_AB R11, R9, R11 ;  /* 0x0000000b090b723e */ /* 0x004fc400000010ff */
[----:B------:R-:W2:Y:S02]  /*6c800*/  LDL.LU R9, [R1+0x1f28] ;  /* 0x001f280001097983 */ /* 0x000ea40000300800 */
[----:B--2---:R-:W-:Y:S02]  /*6c810*/  F2FP.BF16.PACK_AB R10, R9, R10 ;  /* 0x0000000a090a723e */ /* 0x004fe400000010ff */
        /* <DEDUP_REMOVED lines=26> */
[----:B------:R-:W2:Y:S01]  /*6c9c0*/  LDL.LU R28, [R1+0x1ef0] ;  /* 0x001ef000011c7983 */ /* 0x000ea20000300800 */
[----:B------:R-:W-:Y:S02]  /*6c9d0*/  F2FP.BF16.PACK_AB R27, R29, R27 ;  /* 0x0000001b1d1b723e */ /* 0x000fe400000010ff */
[----:B------:R-:W-:-:S02]  /*6c9e0*/  F2FP.BF16.PACK_AB R26, R0, R26 ;  /* 0x0000001a001a723e */ /* 0x000fc400000010ff */
[----:B------:R-:W-:Y:S02]  /*6c9f0*/  F2FP.BF16.PACK_AB R25, R2, R25 ;  /* 0x000000190219723e */ /* 0x000fe400000010ff */
[----:B--2---:R-:W-:Y:S02]  /*6ca00*/  F2FP.BF16.PACK_AB R20, R28, R20 ;  /* 0x000000141c14723e */ /* 0x004fe400000010ff */
[----:B------:R0:W5:Y:S01]  /*6ca10*/  LDL.LU R28, [R1+0x1eec] ;  /* 0x001eec00011c7983 */ /* 0x0001620000300800 */
[----:B------:R-:W-:-:S03]  /*6ca20*/  F2FP.BF16.PACK_AB R24, R3, R24 ;  /* 0x000000180318723e */ /* 0x000fc600000010ff */
.L_x_1:
[----:B0-----:R-:W2:Y:S04]  /*6ca30*/  LDL.LU R0, [R1+0x1ee8] ;  /* 0x001ee80001007983 */ /* 0x001ea80000300800 */
[----:B------:R-:W3:Y:S04]  /*6ca40*/  LDL.LU R2, [R1+0x1ee4] ;  /* 0x001ee40001027983 */ /* 0x000ee80000300800 */
[----:B------:R-:W0:Y:S02]  /*6ca50*/  S2R R3, SR_TID.X ;  /* 0x0000000000037919 */ /* 0x000e240000002100 */
[----:B0-----:R-:W-:-:S02]  /*6ca60*/  IMAD.SHL.U32 R29, R3, 0x4, RZ ;  /* 0x00000004031d7824 */ /* 0x001fc400078e00ff */
[----:B------:R-:W-:Y:S04]  /*6ca70*/  STL [R1+0x1f58], R24 ;  /* 0x001f581801007387 */ /* 0x000fe80000100800 */
[----:B------:R-:W-:Y:S01]  /*6ca80*/  BAR.SYNC.DEFER_BLOCKING 0x0 ;  /* 0x0000000000007b1d */ /* 0x000fe20000010000 */
[----:B--2---:R-:W-:Y:S02]  /*6ca90*/  LOP3.LUT R0, R0, 0x60, RZ, 0xc0, !PT ;  /* 0x0000006000007812 */ /* 0x004fe400078ec0ff */
[----:B---3--:R-:W-:Y:S02]  /*6caa0*/  LOP3.LUT R3, R2, 0x100, RZ, 0xc0, !PT ;  /* 0x0000010002037812 */ /* 0x008fe400078ec0ff */
[----:B------:R-:W-:Y:S02]  /*6cab0*/  LOP3.LUT R29, R0, 0x70, R29, 0x78, !PT ;  /* 0x00000070001d7812 */ /* 0x000fe400078e781d */
[----:B-----5:R-:W-:-:S02]  /*6cac0*/  IADD3 R0, R28, 0x1, RZ ;  /* 0x000000011c007810 */ /* 0x020fc40007ffe0ff */
[----:B------:R-:W-:Y:S02]  /*6cad0*/  IADD3 R2, R28, 0x2, RZ ;  /* 0x000000021c027810 */ /* 0x000fe40007ffe0ff */
[----:B------:R-:W-:Y:S02]  /*6cae0*/  ISETP.GE.AND P5, PT, R0, c[0x0][0x17c], PT ;  /* 0x00005f0000007a0c */ /* 0x000fe40003fa6270 */
[----:B------:R-:W-:Y:S01]  /*6caf0*/  ISETP.GE.AND P4, PT, R2, c[0x0][0x17c], PT ;  /* 0x00005f0002007a0c */ /* 0x000fe20003f86270 */
[----:B------:R-:W0:Y:S04]  /*6cb00*/  S2R R0, SR_TID.X ;  /* 0x0000000000007919 */ /* 0x000e280000002100 */
[----:B------:R-:W1:Y:S01]  /*6cb10*/  S2R R2, SR_TID.X ;  /* 0x0000000000027919 */ /* 0x000e620000002100 */
[----:B0-----:R-:W-:-:S02]  /*6cb20*/  IMAD.SHL.U32 R0, R0, 0x80, RZ ;  /* 0x0000008000007824 */ /* 0x001fc400078e00ff */
[----:B-1----:R-:W-:-:S03]  /*6cb30*/  IMAD.SHL.U32 R2, R2, 0x800, RZ ;  /* 0x0000080002027824 */ /* 0x002fc600078e00ff */
[----:B------:R-:W-:Y:S02]  /*6cb40*/  LOP3.LUT R0, R0, 0x3000, RZ, 0xc0, !PT ;  /* 0x0000300000007812 */ /* 0x000fe400078ec0ff */
[----:B------:R-:W-:-:S04]  /*6cb50*/  LOP3.LUT R2, R2, 0xc000, RZ, 0xc0, !PT ;  /* 0x0000c00002027812 */ /* 0x000fc800078ec0ff */
[----:B------:R-:W-:-:S05]  /*6cb60*/  IADD3 R0, R0, R3, R2 ;  /* 0x0000000300007210 */ /* 0x000fca0007ffe002 */
[----:B------:R-:W-:-:S05]  /*6cb70*/  IMAD.IADD R0, R0, 0x1, R29 ;  /* 0x0000000100007824 */ /* 0x000fca00078e021d */
[----:B------:R0:W-:Y:S04]  /*6cb80*/  STS.128 [R0], R24 ;  /* 0x0000001800007388 */ /* 0x0001e80000000c00 */
[----:B0-----:R-:W2:Y:S04]  /*6cb90*/  LDL.LU R24, [R1+0x90] ;  /* 0x0000900001187983 */ /* 0x001ea80000300800 */
[----:B------:R-:W2:Y:S04]  /*6cba0*/  LDL.LU R25, [R1+0x94] ;  /* 0x0000940001197983 */ /* 0x000ea80000300800 */
[----:B------:R-:W3:Y:S04]  /*6cbb0*/  LDL.LU R26, [R1+0x98] ;  /* 0x00009800011a7983 */ /* 0x000ee80000300800 */
[----:B------:R-:W3:Y:S04]  /*6cbc0*/  LDL.LU R27, [R1+0x9c] ;  /* 0x00009c00011b7983 */ /* 0x000ee80000300800 */
[----:B---3--:R-:W-:Y:S04]  /*6cbd0*/  STL.64 [R1+0x2500], R26 ;  /* 0x0025001a01007387 */ /* 0x008fe80000100a00 */
[----:B--2---:R0:W-:Y:S04]  /*6cbe0*/  STL.64 [R1+0x24f8], R24 ;  /* 0x0024f81801007387 */ /* 0x0041e80000100a00 */
        /* <DEDUP_REMOVED lines=22> */
[----:B------:R-:W-:Y:S04]  /*6cd50*/  STS.128 [R0+0x200], R16 ;  /* 0x0002001000007388 */ /* 0x000fe80000000c00 */
[----:B---3--:R-:W-:Y:S04]  /*6cd60*/  STL.64 [R1+0x2540], R26 ;  /* 0x0025401a01007387 */ /* 0x008fe80000100a00 */
[----:B--2---:R0:W-:Y:S04]  /*6cd70*/  STL.64 [R1+0x2538], R24 ;  /* 0x0025381801007387 */ /* 0x0041e80000100a00 */
[----:B0-----:R-:W2:Y:S04]  /*6cd80*/  LDL.LU R24, [R1] ;  /* 0x0000000001187983 */ /* 0x001ea80000300800 */
[----:B------:R-:W2:Y:S04]  /*6cd90*/  LDL.LU R25, [R1+0x4] ;  /* 0x0000040001197983 */ /* 0x000ea80000300800 */
[----:B------:R-:W2:Y:S04]  /*6cda0*/  LDL.LU R26, [R1+0x8] ;  /* 0x00000800011a7983 */ /* 0x000ea80000300800 */
[----:B------:R-:W2:Y:S04]  /*6cdb0*/  LDL.LU R27, [R1+0xc] ;  /* 0x00000c00011b7983 */ /* 0x000ea80000300800 */
[----:B------:R-:W3:Y:S04]  /*6cdc0*/  LDL.LU R16, [R1+0x80] ;  /* 0x0000800001107983 */ /* 0x000ee80000300800 */
[----:B------:R-:W3:Y:S04]  /*6cdd0*/  LDL.LU R17, [R1+0x84] ;  /* 0x0000840001117983 */ /* 0x000ee80000300800 */
[----:B------:R-:W3:Y:S04]  /*6cde0*/  LDL.LU R18, [R1+0x88] ;  /* 0x0000880001127983 */ /* 0x000ee80000300800 */
[----:B------:R-:W3:Y:S04]  /*6cdf0*/  LDL.LU R19, [R1+0x8c] ;  /* 0x00008c0001137983 */ /* 0x000ee80000300800 */
[----:B------:R0:W-:Y:S04]  /*6ce00*/  STS.128 [R0+0x280], R12 ;  /* 0x0002800c00007388 */ /* 0x0001e80000000c00 */
[----:B------:R1:W-:Y:S04]  /*6ce10*/  STS.128 [R0+0x400], R8 ;  /* 0x0004000800007388 */ /* 0x0003e80000000c00 */
[----:B------:R4:W-:Y:S04]  /*6ce20*/  STS.128 [R0+0x480], R4 ;  /* 0x0004800400007388 */ /* 0x0009e80000000c00 */
[----:B0-----:R-:W3:Y:S04]  /*6ce30*/  LDL.LU R12, [R1+0x70] ;  /* 0x00007000010c7983 */ /* 0x001ee80000300800 */
[----:B------:R-:W3:Y:S04]  /*6ce40*/  LDL.LU R13, [R1+0x74] ;  /* 0x00007400010d7983 */ /* 0x000ee80000300800 */
[----:B------:R-:W3:Y:S04]  /*6ce50*/  LDL.LU R14, [R1+0x78] ;  /* 0x00007800010e7983 */ /* 0x000ee80000300800 */
[----:B------:R-:W3:Y:S04]  /*6ce60*/  LDL.LU R15, [R1+0x7c] ;  /* 0x00007c00010f7983 */ /* 0x000ee80000300800 */
[----:B-1----:R-:W3:Y:S04]  /*6ce70*/  LDL.LU R8, [R1+0x60] ;  /* 0x0000600001087983 */ /* 0x002ee80000300800 */
[----:B------:R-:W3:Y:S04]  /*6ce80*/  LDL.LU R9, [R1+0x64] ;  /* 0x0000640001097983 */ /* 0x000ee80000300800 */
[----:B------:R-:W3:Y:S04]  /*6ce90*/  LDL.LU R10, [R1+0x68] ;  /* 0x00006800010a7983 */ /* 0x000ee80000300800 */
[----:B------:R-:W3:Y:S04]  /*6cea0*/  LDL.LU R11, [R1+0x6c] ;  /* 0x00006c00010b7983 */ /* 0x000ee80000300800 */
[----:B----4-:R-:W4:Y:S04]  /*6ceb0*/  LDL.LU R4, [R1+0x50] ;  /* 0x0000500001047983 */ /* 0x010f280000300800 */
[----:B------:R-:W4:Y:S04]  /*6cec0*/  LDL.LU R5, [R1+0x54] ;  /* 0x0000540001057983 */ /* 0x000f280000300800 */
[----:B------:R-:W4:Y:S04]  /*6ced0*/  LDL.LU R6, [R1+0x58] ;  /* 0x0000580001067983 */ /* 0x000f280000300800 */
[----:B------:R-:W4:Y:S04]  /*6cee0*/  LDL.LU R7, [R1+0x5c] ;  /* 0x00005c0001077983 */ /* 0x000f280000300800 */
[----:B--2---:R0:W-:Y:S04]  /*6cef0*/  STS.128 [R0+0x600], R24 ;  /* 0x0006001800007388 */ /* 0x0041e80000000c00 */
[----:B0-----:R-:W2:Y:S04]  /*6cf00*/  LDL.LU.64 R26, [R1+0x2540] ;  /* 0x00254000011a7983 */ /* 0x001ea80000300a00 */
[----:B------:R-:W2:Y:S04]  /*6cf10*/  LDL.LU.64 R24, [R1+0x2538] ;  /* 0x0025380001187983 */ /* 0x000ea80000300a00 */
        /* <DEDUP_REMOVED lines=8> */
[----:B------:R-:W2:Y:S01]  /*6cfa0*/  LDL.LU.64 R24, [R1+0x2508] ;  /* 0x0025080001187983 */ /* 0x000ea20000300a00 */
[----:B------:R-:W-:-:S04]  /*6cfb0*/  IADD3 R2, R28, 0x3, RZ ;  /* 0x000000031c027810 */ /* 0x000fc80007ffe0ff */
[----:B------:R-:W-:Y:S02]  /*6cfc0*/  ISETP.GE.AND P0, PT, R2, c[0x0][0x17c], PT ;  /* 0x00005f0002007a0c */ /* 0x000fe40003f06270 */
[----:B------:R-:W0:Y:S04]  /*6cfd0*/  S2R R2, SR_TID.X ;  /* 0x0000000000027919 */ /* 0x000e280000002100 */
[----:B--2---:R1:W-:Y:S04]  /*6cfe0*/  STS.128 [R0+0xa00], R24 ;  /* 0x000a001800007388 */ /* 0x0043e80000000c00 */
[----:B-1----:R-:W2:Y:S04]  /*6cff0*/  LDL.LU.64 R26, [R1+0x2500] ;  /* 0x00250000011a7983 */ /* 0x002ea80000300a00 */
[----:B------:R-:W2:Y:S04]  /*6d000*/  LDL.LU.64 R24, [R1+0x24f8] ;  /* 0x0024f80001187983 */ /* 0x000ea80000300a00 */
[----:B------:R-:W1:Y:S04]  /*6d010*/  S2R R29, SR_TID.X ;  /* 0x00000000001d7919 */ /* 0x000e680000002100 */
[----:B------:R-:W-:Y:S04]  /*6d020*/  STS.128 [R0+0x80], R20 ;  /* 0x0000801400007388 */ /* 0x000fe80000000c00 */
[----:B----4-:R-:W-:Y:S04]  /*6d030*/  STS.128 [R0+0xa80], R4 ;  /* 0x000a800400007388 */ /* 0x010fe80000000c00 */
[----:B---3--:R-:W-:Y:S04]  /*6d040*/  STS.128 [R0+0xc00], R8 ;  /* 0x000c000800007388 */ /* 0x008fe80000000c00 */
[----:B------:R-:W-:Y:S04]  /*6d050*/  STS.128 [R0+0xc80], R12 ;  /* 0x000c800c00007388 */ /* 0x000fe80000000c00 */
[----:B------:R-:W-:Y:S01]  /*6d060*/  STS.128 [R0+0xe00], R16 ;  /* 0x000e001000007388 */ /* 0x000fe20000000c00 */
[----:B0-----:R-:W-:Y:S01]  /*6d070*/  IMAD.SHL.U32 R2, R2, 0x2000, RZ ;  /* 0x0000200002027824 */ /* 0x001fe200078e00ff */
[----:B-1----:R-:W-:-:S04]  /*6d080*/  LOP3.LUT R29, R29, 0xff, RZ, 0xc0, !PT ;  /* 0x000000ff1d1d7812 */ /* 0x002fc800078ec0ff */
[----:B------:R-:W-:-:S05]  /*6d090*/  LOP3.LUT R2, R2, 0xc000, RZ, 0xc0, !PT ;  /* 0x0000c00002027812 */ /* 0x000fca00078ec0ff */
[----:B------:R-:W-:Y:S01]  /*6d0a0*/  IMAD R2, R29, 0x10, R2 ;  /* 0x000000101d027824 */ /* 0x000fe200078e0202 */
[----:B--2---:R-:W-:Y:S04]  /*6d0b0*/  STS.128 [R0+0xe80], R24 ;  /* 0x000e801800007388 */ /* 0x004fe80000000c00 */
[----:B------:R-:W-:Y:S06]  /*6d0c0*/  BAR.SYNC.DEFER_BLOCKING 0x0 ;  /* 0x0000000000007b1d */ /* 0x000fec0000010000 */
[----:B------:R-:W0:Y:S02]  /*6d0d0*/  LDS.128 R8, [R2] ;  /* 0x0000000002087984 */ /* 0x000e240000000c00 */
[----:B0-----:R-:W-:-:S02]  /*6d0e0*/  IMAD.MOV.U32 R19, RZ, RZ, R8 ;  /* 0x000000ffff137224 */ /* 0x001fc400078e0008 */
[----:B------:R-:W-:Y:S04]  /*6d0f0*/  STL [R1+0x44], R9 ;  /* 0x0000440901007387 */ /* 0x000fe80000100800 */
[----:B------:R-:W-:Y:S04]  /*6d100*/  STL.64 [R1+0x48], R10 ;  /* 0x0000480a01007387 */ /* 0x000fe80000100a00 */
[----:B------:R-:W-:Y:S04]  /*6d110*/  STL [R1+0x2420], R19 ;  /* 0x0024201301007387 */ /* 0x000fe80000100800 */
[----:B------:R-:W0:Y:S04]  /*6d120*/  LDS.128 R16, [R2+0x1000] ;  /* 0x0010000002107984 */ /* 0x000e280000000c00 */
[----:B------:R-:W1:Y:S04]  /*6d130*/  LDS.128 R8, [R2+0x2000] ;  /* 0x0020000002087984 */ /* 0x000e680000000c00 */
[----:B------:R-:W2:Y:S04]  /*6d140*/  LDL.LU R12, [R1+0x180] ;  /* 0x00018000010c7983 */ /* 0x000ea80000300800 */
[----:B0-----:R-:W-:Y:S04]  /*6d150*/  STL.64 [R1+0x1b0], R16 ;  /* 0x0001b01001007387 */ /* 0x001fe80000100a00 */
[----:B------:R-:W-:Y:S04]  /*6d160*/  STL.64 [R1+0x1b8], R18 ;  /* 0x0001b81201007387 */ /* 0x000fe80000100a00 */
[----:B-1----:R0:W-:Y:S04]  /*6d170*/  STL.64 [R1+0x310], R8 ;  /* 0x0003100801007387 */ /* 0x0021e80000100a00 */
[----:B------:R1:W-:Y:S04]  /*6d180*/  STL.64 [R1+0x318], R10 ;  /* 0x0003180a01007387 */ /* 0x0003e80000100a00 */
[----:B------:R-:W2:Y:S04]  /*6d190*/  LDL.LU R13, [R1+0x184] ;  /* 0x00018400010d7983 */ /* 0x000ea80000300800 */
[----:B------:R-:W3:Y:S04]  /*6d1a0*/  LDL.LU R14, [R1+0x188] ;  /* 0x00018800010e7983 */ /* 0x000ee80000300800 */
[----:B------:R-:W3:Y:S04]  /*6d1b0*/  LDL.LU R15, [R1+0x18c] ;  /* 0x00018c00010f7983 */ /* 0x000ee80000300800 */
[----:B---3--:R-:W-:Y:S04]  /*6d1c0*/  STL.64 [R1+0x2430], R14 ;  /* 0x0024300e01007387 */ /* 0x008fe80000100a00 */
[----:B--2---:R-:W-:Y:S04]  /*6d1d0*/  STL.64 [R1+0x2428], R12 ;  /* 0x0024280c01007387 */ /* 0x004fe80000100a00 */
[----:B0-----:R-:W2:Y:S04]  /*6d1e0*/  LDL.LU R8, [R1+0x170] ;  /* 0x0001700001087983 */ /* 0x001ea80000300800 */
[----:B------:R-:W2:Y:S04]  /*6d1f0*/  LDL.LU R9, [R1+0x174] ;  /* 0x0001740001097983 */ /* 0x000ea80000300800 */
[----:B-1----:R-:W3:Y:S04]  /*6d200*/  LDL.LU R10, [R1+0x178] ;  /* 0x00017800010a7983 */ /* 0x002ee80000300800 */
[----:B------:R-:W3:Y:S04]  /*6d210*/  LDL.LU R11, [R1+0x17c] ;  /* 0x00017c00010b7983 */ /* 0x000ee80000300800 */
[----:B---3--:R-:W-:Y:S04]  /*6d220*/  STL.64 [R1+0x2440], R10 ;  /* 0x0024400a01007387 */ /* 0x008fe80000100a00 */
[----:B--2---:R0:W-:Y:S04]  /*6d230*/  STL.64 [R1+0x2438], R8 ;  /* 0x0024380801007387 */ /* 0x0041e80000100a00 */
[----:B------:R-:W2:Y:S04]  /*6d240*/  LDL.LU R16, [R1+0x160] ;  /* 0x0001600001107983 */ /* 0x000ea80000300800 */
        /* <DEDUP_REMOVED lines=11> */
[----:B-1----:R-:W2:Y:S04]  /*6d300*/  LDL.LU R16, [R1+0x130] ;  /* 0x0001300001107983 */ /* 0x002ea80000300800 */
[----:B------:R-:W2:Y:S04]  /*6d310*/  LDL.LU R17, [R1+0x134] ;  /* 0x0001340001117983 */ /* 0x000ea80000300800 */
[----:B------:R-:W3:Y:S04]  /*6d320*/  LDL.LU R18, [R1+0x138] ;  /* 0x0001380001127983 */ /* 0x000ee80000300800 */
[----:B------:R-:W3:Y:S04]  /*6d330*/  LDL.LU R19, [R1+0x13c] ;  /* 0x00013c0001137983 */ /* 0x000ee80000300800 */
[----:B---3--:R-:W-:Y:S04]  /*6d340*/  STL.64 [R1+0x2470], R18 ;  /* 0x0024701201007387 */ /* 0x008fe80000100a00 */
[----:B--2---:R-:W-:Y:S04]  /*6d350*/  STL.64 [R1+0x2468], R16 ;  /* 0x0024681001007387 */ /* 0x004fe80000100a00 */
        /* <DEDUP_REMOVED lines=45> */
[----:B------:R-:W3:Y:S01]  /*6d630*/  LDL.LU R11, [R1+0xac] ;  /* 0x0000ac00010b7983 */ /* 0x000ee20000300800 */
[----:B------:R-:W-:-:S02]  /*6d640*/  LOP3.LUT R29, R2, 0x20, RZ, 0x3c, !PT ;  /* 0x00000020021d7812 */ /* 0x000fc400078e3cff */
[----:B------:R-:W-:Y:S01]  /*6d650*/  LOP3.LUT R4, R2, 0x40, RZ, 0x3c, !PT ;  /* 0x0000004002047812 */ /* 0x000fe200078e3cff */
[----:B---3--:R-:W-:Y:S04]  /*6d660*/  STL.64 [R1+0x24f0], R10 ;  /* 0x0024f00a01007387 */ /* 0x008fe80000100a00 */
[----:B--2---:R-:W-:Y:S04]  /*6d670*/  STL.64 [R1+0x24e8], R8 ;  /* 0x0024e80801007387 */ /* 0x004fe80000100a00 */
[----:B------:R-:W0:Y:S04]  /*6d680*/  LDS.128 R8, [R2+0x3000] ;  /* 0x0030000002087984 */ /* 0x000e280000000c00 */
[----:B------:R-:W2:Y:S04]  /*6d690*/  LDL.LU R16, [R1+0x110] ;  /* 0x0001100001107983 */ /* 0x000ea80000300800 */
[----:B------:R-:W2:Y:S04]  /*6d6a0*/  LDL.LU R17, [R1+0x114] ;  /* 0x0001140001117983 */ /* 0x000ea80000300800 */
[----:B------:R-:W2:Y:S04]  /*6d6b0*/  LDL.LU R18, [R1+0x118] ;  /* 0x0001180001127983 */ /* 0x000ea80000300800 */
[----:B------:R-:W2:Y:S04]  /*6d6c0*/  LDL.LU R19, [R1+0x11c] ;  /* 0x00011c0001137983 */ /* 0x000ea80000300800 */
[----:B------:R-:W3:Y:S04]  /*6d6d0*/  LDL.LU R12, [R1+0x150] ;  /* 0x00015000010c7983 */ /* 0x000ee80000300800 */
[----:B------:R-:W3:Y:S04]  /*6d6e0*/  LDL.LU R13, [R1+0x154] ;  /* 0x00015400010d7983 */ /* 0x000ee80000300800 */
[----:B------:R-:W3:Y:S04]  /*6d6f0*/  LDL.LU R14, [R1+0x158] ;  /* 0x00015800010e7983 */ /* 0x000ee80000300800 */
[----:B------:R-:W3:Y:S04]  /*6d700*/  LDL.LU R15, [R1+0x15c] ;  /* 0x00015c00010f7983 */ /* 0x000ee80000300800 */
[----:B------:R-:W4:Y:S04]  /*6d710*/  LDL.LU R24, [R1+0x190] ;  /* 0x0001900001187983 */ /* 0x000f280000300800 */
[----:B------:R-:W4:Y:S04]  /*6d720*/  LDL.LU R25, [R1+0x194] ;  /* 0x0001940001197983 */ /* 0x000f280000300800 */
[----:B------:R-:W4:Y:S04]  /*6d730*/  LDL.LU R26, [R1+0x198] ;  /* 0x00019800011a7983 */ /* 0x000f280000300800 */
[----:B------:R-:W4:Y:S04]  /*6d740*/  LDL.LU R27, [R1+0x19c] ;  /* 0x00019c00011b7983 */ /* 0x000f280000300800 */
[----:B0-----:R-:W-:Y:S04]  /*6d750*/  STL.64 [R1+0x3d0], R8 ;  /* 0x0003d00801007387 */ /* 0x001fe80000100a00 */
[----:B------:R-:W-:Y:S04]  /*6d760*/  STL.64 [R1+0x3d8], R10 ;  /* 0x0003d80a01007387 */ /* 0x000fe80000100a00 */
[----:B------:R-:W0:Y:S04]  /*6d770*/  LDS.128 R8, [R29] ;  /* 0x000000001d087984 */ /* 0x000e280000000c00 */
[----:B0-----:R-:W-:Y:S04]  /*6d780*/  STL.64 [R1+0x70], R8 ;  /* 0x0000700801007387 */ /* 0x001fe80000100a00 */
[----:B------:R-:W-:Y:S04]  /*6d790*/  STL.64 [R1+0x78], R10 ;  /* 0x0000780a01007387 */ /* 0x000fe80000100a00 */
[----:B------:R-:W0:Y:S04]  /*6d7a0*/  LDS.128 R8, [R29+0x1000] ;  /* 0x001000001d087984 */ /* 0x000e280000000c00 */
        /* <DEDUP_REMOVED lines=8> */
[----:B------:R-:W0:Y:S04]  /*6d830*/  LDS.128 R8, [R4] ;  /* 0x0000000004087984 */ /* 0x000e280000000c00 */
[----:B0-----:R-:W-:Y:S01]  /*6d840*/  STL [R1+0x84], R9 ;  /* 0x0000840901007387 */ /* 0x001fe20000100800 */
[----:B------:R-:W-:-:S03]  /*6d850*/  IMAD.MOV.U32 R23, RZ, RZ, R8 ;  /* 0x000000ffff177224 */ /* 0x000fc600078e0008 */
[----:B------:R-:W-:Y:S04]  /*6d860*/  STL.64 [R1+0x88], R10 ;  /* 0x0000880a01007387 */ /* 0x000fe80000100a00 */
[----:B------:R-:W0:Y:S04]  /*6d870*/  LDS.128 R8, [R4+0x1000] ;  /* 0x0010000004087984 */ /* 0x000e280000000c00 */
[----:B0-----:R-:W-:Y:S04]  /*6d880*/  STL.64 [R1+0x1d0], R8 ;  /* 0x0001d00801007387 */ /* 0x001fe80000100a00 */
[----:B------:R-:W-:Y:S04]  /*6d890*/  STL.64 [R1+0x1d8], R10 ;  /* 0x0001d80a01007387 */ /* 0x000fe80000100a00 */
[----:B------:R-:W0:Y:S01]  /*6d8a0*/  LDS.128 R8, [R4+0x2000] ;  /* 0x0020000004087984 */ /* 0x000e220000000c00 */
[----:B------:R-:W-:-:S03]  /*6d8b0*/  IADD3 R3, R28, 0x4, RZ ;  /* 0x000000041c037810 */ /* 0x000fc60007ffe0ff */
[----:B0-----:R-:W-:Y:S04]  /*6d8c0*/  STL.64 [R1+0x330], R8 ;  /* 0x0003300801007387 */ /* 0x001fe80000100a00 */
[----:B------:R-:W-:Y:S04]  /*6d8d0*/  STL.64 [R1+0x338], R10 ;  /* 0x0003380a01007387 */ /* 0x000fe80000100a00 */
[----:B------:R-:W0:Y:S01]  /*6d8e0*/  LDS.128 R8, [R4+0x3000] ;  /* 0x0030000004087984 */ /* 0x000e220000000c00 */
[----:B------:R-:W-:Y:S02]  /*6d8f0*/  ISETP.GE.AND P6, PT, R3, c[0x0][0x17c], PT ;  /* 0x00005f0003007a0c */ /* 0x000fe40003fc6270 */
[----:B------:R-:W-:Y:S01]  /*6d900*/  LOP3.LUT R3, R2, 0x60, RZ, 0x3c, !PT ;  /* 0x0000006002037812 */ /* 0x000fe200078e3cff */
        /* <DEDUP_REMOVED lines=12> */
[----:B------:R-:W-:Y:S06]  /*6d9d0*/  BAR.SYNC.DEFER_BLOCKING 0x0 ;  /* 0x0000000000007b1d */ /* 0x000fec0000010000 */
[----:B0-----:R-:W-:Y:S04]  /*6d9e0*/  STL.64 [R1+0x400], R8 ;  /* 0x0004000801007387 */ /* 0x001fe80000100a00 */
[----:B------:R0:W-:Y:S04]  /*6d9f0*/  STL.64 [R1+0x408], R10 ;  /* 0x0004080a01007387 */ /* 0x0001e80000100a00 */
[----:B0-----:R-:W2:Y:S04]  /*6da00*/  LDL.LU.64 R10, [R1+0x24f0] ;  /* 0x0024f000010a7983 */ /* 0x001ea80000300a00 */
[----:B------:R-:W2:Y:S04]  /*6da10*/  LDL.LU.64 R8, [R1+0x24e8] ;  /* 0x0024e80001087983 */ /* 0x000ea80000300a00 */
[----:B--2---:R0:W-:Y:S04]  /*6da20*/  STS.128 [R0], R8 ;  /* 0x0000000800007388 */ /* 0x0041e80000000c00 */
        /* <DEDUP_REMOVED lines=17> */
[----:B------:R-:W-:Y:S04]  /*6db40*/  STS.128 [R0+0x680], R16 ;  /* 0x0006801000007388 */ /* 0x000fe80000000c00 */
[----:B--2---:R0:W-:Y:S04]  /*6db50*/  STS.128 [R0+0x600], R8 ;  /* 0x0006000800007388 */ /* 0x0041e80000000c00 */
[----:B0-----:R-:W2:Y:S04]  /*6db60*/  LDL.LU.64 R10, [R1+0x2480] ;  /* 0x00248000010a7983 */ /* 0x001ea80000300a00 */
[----:B------:R-:W2:Y:S04]  /*6db70*/  LDL.LU.64 R8, [R1+0x2478] ;  /* 0x0024780001087983 */ /* 0x000ea80000300a00 */
[----:B------:R-:W3:Y:S04]  /*6db80*/  LDL.LU.64 R18, [R1+0x2470] ;  /* 0x0024700001127983 */ /* 0x000ee80000300a00 */
[----:B------:R-:W3:Y:S04]  /*6db90*/  LDL.LU.64 R16, [R1+0x2468] ;  /* 0x0024680001107983 */ /* 0x000ee80000300a00 */
[----:B--2---:R0:W-:Y:S04]  /*6dba0*/  STS.128 [R0+0x800], R8 ;  /* 0x0008000800007388 */ /* 0x0041e80000000c00 */
[----:B0-----:R-:W2:Y:S04]  /*6dbb0*/  LDL.LU.64 R10, [R1+0x2460] ;  /* 0x00246000010a7983 */ /* 0x001ea80000300a00 */
[----:B------:R-:W2:Y:S04]  /*6dbc0*/  LDL.LU.64 R8, [R1+0x2458] ;  /* 0x0024580001087983 */ /* 0x000ea80000300a00 */
[----:B---3--:R0:W-:Y:S04]  /*6dbd0*/  STS.128 [R0+0x880], R16 ;  /* 0x0008801000007388 */ /* 0x0081e80000000c00 */
[----:B0-----:R-:W3:Y:S04]  /*6dbe0*/  LDL.LU.64 R18, [R1+0x2450] ;  /* 0x0024500001127983 */ /* 0x001ee80000300a00 */
[----:B------:R-:W3:Y:S04]  /*6dbf0*/  LDL.LU.64 R16, [R1+0x2448] ;  /* 0x0024480001107983 */ /* 0x000ee80000300a00 */
[----:B------:R-:W-:Y:S04]  /*6dc00*/  STS.128 [R0+0xa80], R12 ;  /* 0x000a800c00007388 */ /* 0x000fe80000000c00 */
[----:B--2---:R0:W-:Y:S04]  /*6dc10*/  STS.128 [R0+0xa00], R8 ;  /* 0x000a000800007388 */ /* 0x0041e80000000c00 */
[----:B0-----:R-:W2:Y:S04]  /*6dc20*/  LDL.LU.64 R10, [R1+0x2440] ;  /* 0x00244000010a7983 */ /* 0x001ea80000300a00 */
[----:B------:R-:W2:Y:S04]  /*6dc30*/  LDL.LU.64 R8, [R1+0x2438] ;  /* 0x0024380001087983 */ /* 0x000ea80000300a00 */
[----:B------:R-:W2:Y:S04]  /*6dc40*/  LDL.LU.64 R14, [R1+0x2430] ;  /* 0x00243000010e7983 */ /* 0x000ea80000300a00 */
[----:B------:R-:W2:Y:S04]  /*6dc50*/  LDL.LU.64 R12, [R1+0x2428] ;  /* 0x00242800010c7983 */ /* 0x000ea80000300a00 */
[----:B---3--:R0:W-:Y:S04]  /*6dc60*/  STS.128 [R0+0xc00], R16 ;  /* 0x000c001000007388 */ /* 0x0081e80000000c00 */
[----:B0-----:R-:W3:Y:S04]  /*6dc70*/  LDL.LU R19, [R1+0x2420] ;  /* 0x0024200001137983 */ /* 0x001ee80000300800 */
[----:B----4-:R-:W-:Y:S04]  /*6dc80*/  STS.128 [R0+0xe80], R24 ;  /* 0x000e801800007388 */ /* 0x010fe80000000c00 */
[----:B--2---:R-:W-:Y:S04]  /*6dc90*/  STS.128 [R0+0xc80], R8 ;  /* 0x000c800800007388 */ /* 0x004fe80000000c00 */
[----:B------:R-:W-:Y:S04]  /*6dca0*/  STS.128 [R0+0xe00], R12 ;  /* 0x000e000c00007388 */ /* 0x000fe80000000c00 */
[----:B------:R-:W-:Y:S06]  /*6dcb0*/  BAR.SYNC.DEFER_BLOCKING 0x0 ;  /* 0x0000000000007b1d */ /* 0x000fec0000010000 */
[----:B------:R-:W0:Y:S04]  /*6dcc0*/  LDS.128 R8, [R2] ;  /* 0x0000000002087984 */ /* 0x000e280000000c00 */
[----:B------:R-:W-:Y:S04]  /*6dcd0*/  LDS.128 R12, [R2+0x3000] ;  /* 0x00300000020c7984 */ /* 0x000fe80000000c00 */
[----:B0-----:R-:W-:Y:S01]  /*6dce0*/  STL [R1+0x14], R9 ;  /* 0x0000140901007387 */ /* 0x001fe20000100800 */
[----:B------:R-:W-:-:S03]  /*6dcf0*/  IMAD.MOV.U32 R18, RZ, RZ, R8 ;  /* 0x000000ffff127224 */ /* 0x000fc600078e0008 */
[----:B------:R-:W-:Y:S04]  /*6dd00*/  STL.64 [R1+0x18], R10 ;  /* 0x0000180a01007387 */ /* 0x000fe80000100a00 */
[----:B------:R-:W0:Y:S04]  /*6dd10*/  LDS.128 R8, [R2+0x1000] ;  /* 0x0010000002087984 */ /* 0x000e280000000c00 */
[----:B---3--:R-:W-:Y:S04]  /*6dd20*/  STL.64 [R1+0x1f78], R18 ;  /* 0x001f781201007387 */ /* 0x008fe80000100a00 */
[----:B------:R-:W1:Y:S04]  /*6dd30*/  LDS.128 R16, [R2+0x2000] ;  /* 0x0020000002107984 */ /* 0x000e680000000c00 */
[----:B0-----:R-:W-:Y:S04]  /*6dd40*/  STL.64 [R1+0x60], R8 ;  /* 0x0000600801007387 */ /* 0x001fe80000100a00 */
[----:B------:R-:W-:Y:S04]  /*6dd50*/  STL.64 [R1+0x68], R10 ;  /* 0x0000680a01007387 */ /* 0x000fe80000100a00 */
[----:B------:R-:W0:Y:S04]  /*6dd60*/  LDS.128 R8, [R29] ;  /* 0x000000001d087984 */ /* 0x000e280000000c00 */
[----:B-1----:R-:W-:Y:S04]  /*6dd70*/  STL.64 [R1+0xc0], R16 ;  /* 0x0000c01001007387 */ /* 0x002fe80000100a00 */
[----:B------:R-:W-:Y:S04]  /*6dd80*/  STL.64 [R1+0xc8], R18 ;  /* 0x0000c81201007387 */ /* 0x000fe80000100a00 */
[----:B------:R-:W1:Y:S04]  /*6dd90*/  LDS.128 R16, [R29+0x1000] ;  /* 0x001000001d107984 */ /* 0x000e680000000c00 */
[----:B0-----:R-:W-:Y:S04]  /*6dda0*/  STL [R1+0x34], R9 ;  /* 0x0000340901007387 */ /* 0x001fe80000100800 */
[----:B------:R-:W-:Y:S04]  /*6ddb0*/  STL.64 [R1+0x100], R12 ;  /* 0x0001000c01007387 */ /* 0x000fe80000100a00 */
[----:B------:R-:W-:Y:S04]  /*6ddc0*/  STL.64 [R1+0x108], R14 ;  /* 0x0001080e01007387 */ /* 0x000fe80000100a00 */
[----:B------:R-:W0:Y:S01]  /*6ddd0*/  LDS.128 R12, [R29+0x2000] ;  /* 0x002000001d0c7984 */ /* 0x000e220000000c00 */
[----:B------:R-:W-:-:S03]  /*6dde0*/  IMAD.MOV.U32 R24, RZ, RZ, R8 ;  /* 0x000000ffff187224 */ /* 0x000fc600078e0008 */
[----:B------:R2:W-:Y:S04]  /*6ddf0*/  STL.64 [R1+0x38], R10 ;  /* 0x0000380a01007387 */ /* 0x0005e80000100a00 */
[----:B------:R-:W3:Y:S04]  /*6de00*/  LDL.LU R8, [R1+0x2c0] ;  /* 0x0002c00001087983 */ /* 0x000ee80000300800 */
[----:B-1----:R1:W-:Y:S04]  /*6de10*/  STL.64 [R1+0xa0], R16 ;  /* 0x0000a01001007387 */ /* 0x0023e80000100a00 */
[----:B------:R4:W-:Y:S04]  /*6de20*/  STL.64 [R1+0xa8], R18 ;  /* 0x0000a81201007387 */ /* 0x0009e80000100a00 */
[----:B0-----:R0:W-:Y:S04]  /*6de30*/  STL.64 [R1+0xe0], R12 ;  /* 0x0000e00c01007387 */ /* 0x0011e80000100a00 */
[----:B------:R0:W-:Y:S04]  /*6de40*/  STL.64 [R1+0xe8], R14 ;  /* 0x0000e80e01007387 */ /* 0x0001e80000100a00 */
[----:B------:R-:W3:Y:S04]  /*6de50*/  LDL.LU R9, [R1+0x2c4] ;  /* 0x0002c40001097983 */ /* 0x000ee80000300800 */
[----:B--2---:R-:W2:Y:S04]  /*6de60*/  LDL.LU R10, [R1+0x2c8] ;  /* 0x0002c800010a7983 */ /* 0x004ea80000300800 */
[----:B------:R-:W2:Y:S04]  /*6de70*/  LDL.LU R11, [R1+0x2cc] ;  /* 0x0002cc00010b7983 */ /* 0x000ea80000300800 */
[----:B--2---:R-:W-:Y:S04]  /*6de80*/  STL.64 [R1+0x2368], R10 ;  /* 0x0023680a01007387 */ /* 0x004fe80000100a00 */
[----:B---3--:R-:W-:Y:S04]  /*6de90*/  STL.64 [R1+0x2360], R8 ;  /* 0x0023600801007387 */ /* 0x008fe80000100a00 */
[----:B-1----:R-:W2:Y:S04]  /*6dea0*/  LDL.LU R16, [R1+0x2b0] ;  /* 0x0002b00001107983 */ /* 0x002ea80000300800 */
[----:B------:R-:W2:Y:S04]  /*6deb0*/  LDL.LU R17, [R1+0x2b4] ;  /* 0x0002b40001117983 */ /* 0x000ea80000300800 */
[----:B----4-:R-:W3:Y:S04]  /*6dec0*/  LDL.LU R18, [R1+0x2b8] ;  /* 0x0002b80001127983 */ /* 0x010ee80000300800 */
[----:B------:R-:W3:Y:S04]  /*6ded0*/  LDL.LU R19, [R1+0x2bc] ;  /* 0x0002bc0001137983 */ /* 0x000ee80000300800 */
[----:B------:R-:W1:Y:S04]  /*6dee0*/  LDS.128 R8, [R4] ;  /* 0x0000000004087984 */ /* 0x000e680000000c00 */
[----:B---3--:R-:W-:Y:S04]  /*6def0*/  STL.64 [R1+0x2378], R18 ;  /* 0x0023781201007387 */ /* 0x008fe80000100a00 */
[----:B--2---:R-:W-:Y:S04]  /*6df00*/  STL.64 [R1+0x2370], R16 ;  /* 0x0023701001007387 */ /* 0x004fe80000100a00 */
[----:B0-----:R-:W2:Y:S04]  /*6df10*/  LDL.LU R12, [R1+0x2d0] ;  /* 0x0002d000010c7983 */ /* 0x001ea80000300800 */
[----:B------:R-:W2:Y:S04]  /*6df20*/  LDL.LU R13, [R1+0x2d4] ;  /* 0x0002d400010d7983 */ /* 0x000ea80000300800 */
[----:B------:R-:W3:Y:S04]  /*6df30*/  LDL.LU R14, [R1+0x2d8] ;  /* 0x0002d800010e7983 */ /* 0x000ee80000300800 */
[----:B------:R-:W3:Y:S04]  /*6df40*/  LDL.LU R15, [R1+0x2dc] ;  /* 0x0002dc00010f7983 */ /* 0x000ee80000300800 */
[----:B---3--:R-:W-:Y:S04]  /*6df50*/  STL.64 [R1+0x2388], R14 ;  /* 0x0023880e01007387 */ /* 0x008fe80000100a00 */
[----:B--2---:R-:W-:Y:S04]  /*6df60*/  STL.64 [R1+0x2380], R12 ;  /* 0x0023800c01007387 */ /* 0x004fe80000100a00 */
[----:B------:R-:W0:Y:S04]  /*6df70*/  LDS.128 R12, [R29+0x3000] ;  /* 0x003000001d0c7984 */ /* 0x000e280000000c00 */
[----:B-1----:R-:W-:Y:S04]  /*6df80*/  STL [R1+0x24], R9 ;  /* 0x0000240901007387 */ /* 0x002fe80000100800 */
[----:B0-----:R0:W-:Y:S04]  /*6df90*/  STL.64 [R1+0x120], R12 ;  /* 0x0001200c01007387 */ /* 0x0011e80000100a00 */
[----:B------:R1:W-:Y:S04]  /*6dfa0*/  STL.64 [R1+0x128], R14 ;  /* 0x0001280e01007387 */ /* 0x0003e80000100a00 */
[----:B------:R-:W-:Y:S04]  /*6dfb0*/  STL.64 [R1+0x28], R10 ;  /* 0x0000280a01007387 */ /* 0x000fe80000100a00 */
[----:B------:R-:W2:Y:S04]  /*6dfc0*/  LDL.LU R16, [R1+0x270] ;  /* 0x0002700001107983 */ /* 0x000ea80000300800 */
[----:B------:R-:W2:Y:S04]  /*6dfd0*/  LDL.LU R17, [R1+0x274] ;  /* 0x0002740001117983 */ /* 0x000ea80000300800 */
[----:B------:R-:W3:Y:S04]  /*6dfe0*/  LDL.LU R18, [R1+0x278] ;  /* 0x0002780001127983 */ /* 0x000ee80000300800 */
[----:B------:R-:W3:Y:S04]  /*6dff0*/  LDL.LU R19, [R1+0x27c] ;  /* 0x00027c0001137983 */ /* 0x000ee80000300800 */
[----:B---3--:R-:W-:Y:S04]  /*6e000*/  STL.64 [R1+0x2398], R18 ;  /* 0x0023981201007387 */ /* 0x008fe80000100a00 */
[----:B--2---:R2:W-:Y:S04]  /*6e010*/  STL.64 [R1+0x2390], R16 ;  /* 0x0023901001007387 */ /* 0x0045e80000100a00 */
[----:B0-----:R-:W3:Y:S04]  /*6e020*/  LDL.LU R12, [R1+0x260] ;  /* 0x00026000010c7983 */ /* 0x001ee80000300800 */
[----:B------:R-:W3:Y:S04]  /*6e030*/  LDL.LU R13, [R1+0x264] ;  /* 0x00026400010d7983 */ /* 0x000ee80000300800 */
[----:B-1----:R-:W4:Y:S04]  /*6e040*/  LDL.LU R14, [R1+0x268] ;  /* 0x00026800010e7983 */ /* 0x002f280000300800 */
[----:B------:R-:W4:Y:S04]  /*6e050*/  LDL.LU R15, [R1+0x26c] ;  /* 0x00026c00010f7983 */ /* 0x000f280000300800 */
[----:B----4-:R-:W-:Y:S04]  /*6e060*/  STL.64 [R1+0x23a8], R14 ;  /* 0x0023a80e01007387 */ /* 0x010fe80000100a00 */
[----:B---3--:R-:W-:Y:S04]  /*6e070*/  STL.64 [R1+0x23a0], R12 ;  /* 0x0023a00c01007387 */ /* 0x008fe80000100a00 */
[----:B--2---:R-:W2:Y:S04]  /*6e080*/  LDL.LU R16, [R1+0x250] ;  /* 0x0002500001107983 */ /* 0x004ea80000300800 */
        /* <DEDUP_REMOVED lines=39> */
[----:B------:R-:W-:-:S03]  /*6e300*/  IMAD.MOV.U32 R22, RZ, RZ, R8 ;  /* 0x000000ffff167224 */ /* 0x000fc600078e0008 */
        /* <DEDUP_REMOVED lines=11> */
[----:B------:R-:W-:Y:S04]  /*6e3c0*/  STL.64 [R1+0x1f60], R22 ;  /* 0x001f601601007387 */ /* 0x000fe80000100a00 */
[----:B------:R1:W-:Y:S04]  /*6e3d0*/  STL [R1+0x1f5c], R20 ;  /* 0x001f5c1401007387 */ /* 0x0003e80000100800 */
[----:B-1----:R-:W4:Y:S04]  /*6e3e0*/  LDL.LU R20, [R1+0x2a0] ;  /* 0x0002a00001147983 */ /* 0x002f280000300800 */
[----:B------:R-:W4:Y:S04]  /*6e3f0*/  LDL.LU R21, [R1+0x2a4] ;  /* 0x0002a40001157983 */ /* 0x000f280000300800 */
[----:B------:R-:W4:Y:S04]  /*6e400*/  LDL.LU R22, [R1+0x2a8] ;  /* 0x0002a80001167983 */ /* 0x000f280000300800 */
[----:B------:R-:W4:Y:S04]  /*6e410*/  LDL.LU R23, [R1+0x2ac] ;  /* 0x0002ac0001177983 */ /* 0x000f280000300800 */
        /* <DEDUP_REMOVED lines=13> */
[----:B------:R1:W-:Y:S04]  /*6e4f0*/  STL.64 [R1+0x21d8], R24 ;  /* 0x0021d81801007387 */ /* 0x0003e80000100a00 */
[----:B-1----:R-:W2:Y:S04]  /*6e500*/  LDL.LU R24, [R1+0x290] ;  /* 0x0002900001187983 */ /* 0x002ea80000300800 */
[----:B------:R-:W2:Y:S04]  /*6e510*/  LDL.LU R25, [R1+0x294] ;  /* 0x0002940001197983 */ /* 0x000ea80000300800 */
[----:B------:R-:W2:Y:S04]  /*6e520*/  LDL.LU R26, [R1+0x298] ;  /* 0x00029800011a7983 */ /* 0x000ea80000300800 */
[----:B------:R-:W2:Y:S04]  /*6e530*/  LDL.LU R27, [R1+0x29c] ;  /* 0x00029c00011b7983 */ /* 0x000ea80000300800 */
[----:B0-----:R-:W-:Y:S04]  /*6e540*/  STL.64 [R1+0xb0], R16 ;  /* 0x0000b01001007387 */ /* 0x001fe80000100a00 */
[----:B------:R-:W-:Y:S04]  /*6e550*/  STL.64 [R1+0xb8], R18 ;  /* 0x0000b81201007387 */ /* 0x000fe80000100a00 */
[----:B------:R-:W0:Y:S04]  /*6e560*/  LDS.128 R16, [R3+0x2000] ;  /* 0x0020000003107984 */ /* 0x000e280000000c00 */
[----:B0-----:R-:W-:Y:S04]  /*6e570*/  STL.64 [R1+0xf0], R16 ;  /* 0x0000f01001007387 */ /* 0x001fe80000100a00 */
[----:B------:R-:W-:Y:S04]  /*6e580*/  STL.64 [R1+0xf8], R18 ;  /* 0x0000f81201007387 */ /* 0x000fe80000100a00 */
[----:B------:R-:W0:Y:S04]  /*6e590*/  LDS.128 R16, [R3+0x3000] ;  /* 0x0030000003107984 */ /* 0x000e280000000c00 */
[----:B------:R-:W-:Y:S06]  /*6e5a0*/  BAR.SYNC.DEFER_BLOCKING 0x0 ;  /* 0x0000000000007b1d */ /* 0x000fec0000010000 */
[----:B0-----:R-:W-:Y:S04]  /*6e5b0*/  STL.64 [R1], R16 ;  /* 0x0000001001007387 */ /* 0x001fe80000100a00 */
        /* <DEDUP_REMOVED lines=21> */
[----:B------:R0:W-:Y:S04]  /*6e710*/  STS.128 [R0+0x600], R12 ;  /* 0x0006000c00007388 */ /* 0x0001e80000000c00 */
[----:B0-----:R-:W3:Y:S04]  /*6e720*/  LDL.LU.64 R14, [R1+0x23a8] ;  /* 0x0023a800010e7983 */ /* 0x001ee80000300a00 */
[----:B------:R-:W3:Y:S04]  /*6e730*/  LDL.LU.64 R12, [R1+0x23a0] ;  /* 0x0023a000010c7983 */ /* 0x000ee80000300a00 */
[----:B--2---:R0:W-:Y:S04]  /*6e740*/  STS.128 [R0+0x680], R16 ;  /* 0x0006801000007388 */ /* 0x0041e80000000c00 */
[----:B0-----:R-:W2:Y:S04]  /*6e750*/  LDL.LU.64 R18, [R1+0x2398] ;  /* 0x0023980001127983 */ /* 0x001ea80000300a00 */
[----:B------:R-:W2:Y:S04]  /*6e760*/  LDL.LU.64 R16, [R1+0x2390] ;  /* 0x0023900001107983 */ /* 0x000ea80000300a00 */
[----:B---3--:R0:W-:Y:S04]  /*6e770*/  STS.128 [R0+0x800], R12 ;  /* 0x0008000c00007388 */ /* 0x0081e80000000c00 */
[----:B------:R-:W-:Y:S04]  /*6e780*/  STS.128 [R0+0xa00], R8 ;  /* 0x000a000800007388 */ /* 0x000fe80000000c00 */
[----:B0-----:R-:W3:Y:S04]  /*6e790*/  LDL.LU.64 R14, [R1+0x2388] ;  /* 0x00238800010e7983 */ /* 0x001ee80000300a00 */
[----:B------:R-:W3:Y:S04]  /*6e7a0*/  LDL.LU.64 R12, [R1+0x2380] ;  /* 0x00238000010c7983 */ /* 0x000ee80000300a00 */
[----:B--2---:R0:W-:Y:S04]  /*6e7b0*/  STS.128 [R0+0x880], R16 ;  /* 0x0008801000007388 */ /* 0x0041e80000000c00 */
[----:B0-----:R-:W2:Y:S04]  /*6e7c0*/  LDL.LU.64 R18, [R1+0x2378] ;  /* 0x0023780001127983 */ /* 0x001ea80000300a00 */
[----:B------:R-:W2:Y:S04]  /*6e7d0*/  LDL.LU.64 R16, [R1+0x2370] ;  /* 0x0023700001107983 */ /* 0x000ea80000300a00 */
[----:B------:R-:W2:Y:S04]  /*6e7e0*/  LDL.LU.64 R10, [R1+0x2368] ;  /* 0x00236800010a7983 */ /* 0x000ea80000300a00 */
[----:B------:R-:W2:Y:S04]  /*6e7f0*/  LDL.LU.64 R8, [R1+0x2360] ;  /* 0x0023600001087983 */ /* 0x000ea80000300a00 */
[----:B------:R-:W-:Y:S04]  /*6e800*/  STS.128 [R0+0xa80], R24 ;  /* 0x000a801800007388 */ /* 0x000fe80000000c00 */
[----:B----4-:R-:W-:Y:S04]  /*6e810*/  STS.128 [R0+0xc00], R20 ;  /* 0x000c001400007388 */ /* 0x010fe80000000c00 */
[----:B---3--:R-:W-:Y:S04]  /*6e820*/  STS.128 [R0+0xe80], R12 ;  /* 0x000e800c00007388 */ /* 0x008fe80000000c00 */
[----:B--2---:R-:W-:Y:S04]  /*6e830*/  STS.128 [R0+0xc80], R16 ;  /* 0x000c801000007388 */ /* 0x004fe80000000c00 */
[----:B------:R0:W-:Y:S04]  /*6e840*/  STS.128 [R0+0xe00], R8 ;  /* 0x000e000800007388 */ /* 0x0001e80000000c00 */
[----:B------:R-:W-:Y:S06]  /*6e850*/  BAR.SYNC.DEFER_BLOCKING 0x0 ;  /* 0x0000000000007b1d */ /* 0x000fec0000010000 */
[----:B0-----:R-:W2:Y:S04]  /*6e860*/  LDL.LU R8, [R1+0x510] ;  /* 0x0005100001087983 */ /* 0x001ea80000300800 */
[----:B------:R-:W0:Y:S04]  /*6e870*/  LDS.128 R16, [R2] ;  /* 0x0000000002107984 */ /* 0x000e280000000c00 */
[----:B------:R-:W1:Y:S04]  /*6e880*/  LDS.128 R12, [R2+0x1000] ;  /* 0x00100000020c7984 */ /* 0x000e680000000c00 */
[----:B0-----:R0:W-:Y:S04]  /*6e890*/  STL.64 [R1+0x180], R16 ;  /* 0x0001801001007387 */ /* 0x0011e80000100a00 */
[----:B------:R3:W-:Y:S04]  /*6e8a0*/  STL.64 [R1+0x188], R18 ;  /* 0x0001881201007387 */ /* 0x0007e80000100a00 */
[----:B-1----:R-:W-:Y:S04]  /*6e8b0*/  STL.64 [R1+0x240], R12 ;  /* 0x0002400c01007387 */ /* 0x002fe80000100a00 */
[----:B------:R-:W-:Y:S04]  /*6e8c0*/  STL.64 [R1+0x248], R14 ;  /* 0x0002480e01007387 */ /* 0x000fe80000100a00 */
[----:B------:R-:W2:Y:S04]  /*6e8d0*/  LDL.LU R9, [R1+0x514] ;  /* 0x0005140001097983 */ /* 0x000ea80000300800 */
[----:B------:R-:W4:Y:S04]  /*6e8e0*/  LDL.LU R10, [R1+0x518] ;  /* 0x00051800010a7983 */ /* 0x000f280000300800 */
[----:B------:R-:W4:Y:S04]  /*6e8f0*/  LDL.LU R11, [R1+0x51c] ;  /* 0x00051c00010b7983 */ /* 0x000f280000300800 */
[----:B----4-:R-:W-:Y:S04]  /*6e900*/  STL.64 [R1+0x22a8], R10 ;  /* 0x0022a80a01007387 */ /* 0x010fe80000100a00 */
[----:B--2---:R1:W-:Y:S04]  /*6e910*/  STL.64 [R1+0x22a0], R8 ;  /* 0x0022a00801007387 */ /* 0x0043e80000100a00 */
[----:B0-----:R-:W2:Y:S04]  /*6e920*/  LDL.LU R16, [R1+0x500] ;  /* 0x0005000001107983 */ /* 0x001ea80000300800 */
[----:B------:R-:W2:Y:S04]  /*6e930*/  LDL.LU R17, [R1+0x504] ;  /* 0x0005040001117983 */ /* 0x000ea80000300800 */
[----:B---3--:R-:W3:Y:S04]  /*6e940*/  LDL.LU R18, [R1+0x508] ;  /* 0x0005080001127983 */ /* 0x008ee80000300800 */
        /* <DEDUP_REMOVED lines=9> */
[----:B-1----:R-:W3:Y:S04]  /*6e9e0*/  LDL.LU R8, [R1+0x450] ;  /* 0x0004500001087983 */ /* 0x002ee80000300800 */
[----:B------:R-:W3:Y:S04]  /*6e9f0*/  LDL.LU R9, [R1+0x454] ;  /* 0x0004540001097983 */ /* 0x000ee80000300800 */
[----:B------:R-:W4:Y:S04]  /*6ea00*/  LDL.LU R10, [R1+0x458] ;  /* 0x00045800010a7983 */ /* 0x000f280000300800 */
[----:B------:R-:W4:Y:S04]  /*6ea10*/  LDL.LU R11, [R1+0x45c] ;  /* 0x00045c00010b7983 */ /* 0x000f280000300800 */
[----:B----4-:R-:W-:Y:S04]  /*6ea20*/  STL.64 [R1+0x22d8], R10 ;  /* 0x0022d80a01007387 */ /* 0x010fe80000100a00 */
[----:B---3--:R-:W-:Y:S04]  /*6ea30*/  STL.64 [R1+0x22d0], R8 ;  /* 0x0022d00801007387 */ /* 0x008fe80000100a00 */
[----:B0-----:R-:W3:Y:S04]  /*6ea40*/  LDL.LU R16, [R1+0x3b0] ;  /* 0x0003b00001107983 */ /* 0x001ee80000300800 */
[----:B------:R-:W3:Y:S04]  /*6ea50*/  LDL.LU R17, [R1+0x3b4] ;  /* 0x0003b40001117983 */ /* 0x000ee80000300800 */
[----:B------:R-:W4:Y:S04]  /*6ea60*/  LDL.LU R18, [R1+0x3b8] ;  /* 0x0003b80001127983 */ /* 0x000f280000300800 */
[----:B------:R-:W4:Y:S04]  /*6ea70*/  LDL.LU R19, [R1+0x3bc] ;  /* 0x0003bc0001137983 */ /* 0x000f280000300800 */
[----:B----4-:R-:W-:Y:S04]  /*6ea80*/  STL.64 [R1+0x22e8], R18 ;  /* 0x0022e81201007387 */ /* 0x010fe80000100a00 */
[----:B---3--:R0:W-:Y:S04]  /*6ea90*/  STL.64 [R1+0x22e0], R16 ;  /* 0x0022e01001007387 */ /* 0x0081e80000100a00 */
        /* <DEDUP_REMOVED lines=55> */
[----:B------:R-:W2:Y:S04]  /*6ee10*/  LDL.LU R12, [R1+0x520] ;  /* 0x00052000010c7983 */ /* 0x000ea80000300800 */
        /* <DEDUP_REMOVED lines=69> */
[----:B------:R-:W4:Y:S04]  /*6f270*/  LDL.LU.64 R10, [R1+0x22d8] ;  /* 0x0022d800010a7983 */ /* 0x000f280000300a00 */
[----:B------:R-:W4:Y:S04]  /*6f280*/  LDL.LU.64 R8, [R1+0x22d0] ;  /* 0x0022d00001087983 */ /* 0x000f280000300a00 */
[----:B---3--:R0:W-:Y:S04]  /*6f290*/  STS.128 [R0+0x800], R20 ;  /* 0x0008001400007388 */ /* 0x0081e80000000c00 */
[----:B0-----:R-:W3:Y:S04]  /*6f2a0*/  LDL.LU.64 R22, [R1+0x22c8] ;  /* 0x0022c80001167983 */ /* 0x001ee80000300a00 */
[----:B------:R-:W3:Y:S04]  /*6f2b0*/  LDL.LU.64 R20, [R1+0x22c0] ;  /* 0x0022c00001147983 */ /* 0x000ee80000300a00 */
[----:B--2---:R0:W-:Y:S04]  /*6f2c0*/  STS.128 [R0+0x880], R16 ;  /* 0x0008801000007388 */ /* 0x0041e80000000c00 */
[----:B----4-:R1:W-:Y:S04]  /*6f2d0*/  STS.128 [R0+0xa00], R8 ;  /* 0x000a000800007388 */ /* 0x0103e80000000c00 */
[----:B0-----:R-:W2:Y:S04]  /*6f2e0*/  LDL.LU.64 R18, [R1+0x22b8] ;  /* 0x0022b80001127983 */ /* 0x001ea80000300a00 */
[----:B------:R-:W2:Y:S04]  /*6f2f0*/  LDL.LU.64 R16, [R1+0x22b0] ;  /* 0x0022b00001107983 */ /* 0x000ea80000300a00 */
[----:B-1----:R-:W4:Y:S04]  /*6f300*/  LDL.LU.64 R10, [R1+0x22a8] ;  /* 0x0022a800010a7983 */ /* 0x002f280000300a00 */
[----:B------:R-:W4:Y:S04]  /*6f310*/  LDL.LU.64 R8, [R1+0x22a0] ;  /* 0x0022a00001087983 */ /* 0x000f280000300a00 */
[----:B------:R-:W-:Y:S04]  /*6f320*/  STS.128 [R0+0xa80], R24 ;  /* 0x000a801800007388 */ /* 0x000fe80000000c00 */
[----:B---3--:R-:W-:Y:S04]  /*6f330*/  STS.128 [R0+0xc00], R20 ;  /* 0x000c001400007388 */ /* 0x008fe80000000c00 */
[----:B------:R-:W-:Y:S04]  /*6f340*/  STS.128 [R0+0xe80], R12 ;  /* 0x000e800c00007388 */ /* 0x000fe80000000c00 */
[----:B--2---:R-:W-:Y:S04]  /*6f350*/  STS.128 [R0+0xc80], R16 ;  /* 0x000c801000007388 */ /* 0x004fe80000000c00 */
[----:B----4-:R0:W-:Y:S04]  /*6f360*/  STS.128 [R0+0xe00], R8 ;  /* 0x000e000800007388 */ /* 0x0101e80000000c00 */
        /* <DEDUP_REMOVED lines=173> */
[----:B------:R0:W-:Y:S04]  /*6fe40*/  STS.128 [R0+0xa80], R24 ;  /* 0x000a801800007388 */ /* 0x0001e80000000c00 */
[----:B---3--:R-:W-:Y:S04]  /*6fe50*/  STS.128 [R0+0xc00], R20 ;  /* 0x000c001400007388 */ /* 0x008fe80000000c00 */
[----:B------:R-:W-:Y:S04]  /*6fe60*/  STS.128 [R0+0xe80], R12 ;  /* 0x000e800c00007388 */ /* 0x000fe80000000c00 */
[----:B0-----:R-:W3:Y:S04]  /*6fe70*/  LDL.LU.64 R24, [R1+0x21d8] ;  /* 0x0021d80001187983 */ /* 0x001ee80000300a00 */
[----:B--2---:R-:W-:Y:S04]  /*6fe80*/  STS.128 [R0+0xc80], R16 ;  /* 0x000c801000007388 */ /* 0x004fe80000000c00 */
[----:B----4-:R-:W-:Y:S04]  /*6fe90*/  STS.128 [R0+0xe00], R8 ;  /* 0x000e000800007388 */ /* 0x010fe80000000c00 */
[----:B------:R-:W-:Y:S06]  /*6fea0*/  BAR.SYNC.DEFER_BLOCKING 0x0 ;  /* 0x0000000000007b1d */ /* 0x000fec0000010000 */
[----:B------:R-:W0:Y:S04]  /*6feb0*/  LDS.128 R12, [R2] ;  /* 0x00000000020c7984 */ /* 0x000e280000000c00 */
[----:B------:R-:W1:Y:S04]  /*6fec0*/  LDS.128 R8, [R2+0x1000] ;  /* 0x0010000002087984 */ /* 0x000e680000000c00 */
[----:B------:R-:W2:Y:S04]  /*6fed0*/  LDS.128 R16, [R2+0x2000] ;  /* 0x0020000002107984 */ /* 0x000ea80000000c00 */
[----:B0-----:R-:W-:Y:S04]  /*6fee0*/  STL.64 [R1+0x480], R12 ;  /* 0x0004800c01007387 */ /* 0x001fe80000100a00 */
[----:B------:R-:W-:Y:S04]  /*6fef0*/  STL.64 [R1+0x488], R14 ;  /* 0x0004880e01007387 */ /* 0x000fe80000100a00 */
[----:B------:R-:W0:Y:S04]  /*6ff00*/  LDS.128 R12, [R2+0x3000] ;  /* 0x00300000020c7984 */ /* 0x000e280000000c00 */
[----:B-1----:R1:W-:Y:S04]  /*6ff10*/  STL.64 [R1+0x500], R8 ;  /* 0x0005000801007387 */ /* 0x0023e80000100a00 */
[----:B------:R4:W-:Y:S04]  /*6ff20*/  STL.64 [R1+0x508], R10 ;  /* 0x0005080a01007387 */ /* 0x0009e80000100a00 */
[----:B-1----:R-:W3:Y:S04]  /*6ff30*/  LDL.LU R8, [R1+0xab0] ;  /* 0x000ab00001087983 */ /* 0x002ee80000300800 */
[----:B--2---:R1:W-:Y:S04]  /*6ff40*/  STL.64 [R1+0x560], R16 ;  /* 0x0005601001007387 */ /* 0x0043e80000100a00 */
[----:B------:R2:W-:Y:S04]  /*6ff50*/  STL.64 [R1+0x568], R18 ;  /* 0x0005681201007387 */ /* 0x0005e80000100a00 */
[----:B0-----:R-:W-:Y:S04]  /*6ff60*/  STL.64 [R1+0x5c0], R12 ;  /* 0x0005c00c01007387 */ /* 0x001fe80000100a00 */
[----:B------:R-:W-:Y:S04]  /*6ff70*/  STL.64 [R1+0x5c8], R14 ;  /* 0x0005c80e01007387 */ /* 0x000fe80000100a00 */
[----:B------:R-:W3:Y:S04]  /*6ff80*/  LDL.LU R9, [R1+0xab4] ;  /* 0x000ab40001097983 */ /* 0x000ee80000300800 */
[----:B----4-:R-:W4:Y:S04]  /*6ff90*/  LDL.LU R10, [R1+0xab8] ;  /* 0x000ab800010a7983 */ /* 0x010f280000300800 */
[----:B------:R-:W4:Y:S04]  /*6ffa0*/  LDL.LU R11, [R1+0xabc] ;  /* 0x000abc00010b7983 */ /* 0x000f280000300800 */
[----:B----4-:R-:W-:Y:S04]  /*6ffb0*/  STL.64 [R1+0x2110], R10 ;  /* 0x0021100a01007387 */ /* 0x010fe80000100a00 */
[----:B---3--:R-:W-:Y:S04]  /*6ffc0*/  STL.64 [R1+0x2108], R8 ;  /* 0x0021080801007387 */ /* 0x008fe80000100a00 */
[----:B-1----:R-:W3:Y:S04]  /*6ffd0*/  LDL.LU R16, [R1+0xaa0] ;  /* 0x000aa00001107983 */ /* 0x002ee80000300800 */
[----:B------:R-:W3:Y:S04]  /*6ffe0*/  LDL.LU R17, [R1+0xaa4] ;  /* 0x000aa40001117983 */ /* 0x000ee80000300800 */
[----:B--2---:R-:W2:Y:S04]  /*6fff0*/  LDL.LU R18, [R1+0xaa8] ;  /* 0x000aa80001127983 */ /* 0x004ea80000300800 */
[----:B------:R-:W2:Y:S04]  /*70000*/  LDL.LU R19, [R1+0xaac] ;  /* 0x000aac0001137983 */ /* 0x000ea80000300800 */
[----:B--2---:R-:W-:Y:S04]  /*70010*/  STL.64 [R1+0x2120], R18 ;  /* 0x0021201201007387 */ /* 0x004fe80000100a00 */
[----:B---3--:R0:W-:Y:S04]  /*70020*/  STL.64 [R1+0x2118], R16 ;  /* 0x0021181001007387 */ /* 0x0081e80000100a00 */
        /* <DEDUP_REMOVED lines=66> */
[----:B------:R-:W0:Y:S04]  /*70450*/  LDS.128 R16, [R29] ;  /* 0x000000001d107984 */ /* 0x000e280000000c00 */
        /* <DEDUP_REMOVED lines=33> */
[----:B0-----:R-:W-:Y:S01]  /*70670*/  STL.64 [R1+0x5a0], R16 ;  /* 0x0005a01001007387 */ /* 0x001fe20000100a00 */
[----:B------:R-:W-:-:S03]  /*70680*/  IMAD.MOV.U32 R27, RZ, RZ, R19 ;  /* 0x000000ffff1b7224 */ /* 0x000fc600078e0013 */
[----:B------:R-:W-:Y:S04]  /*70690*/  STL [R1+0x5a8], R18 ;  /* 0x0005a81201007387 */ /* 0x000fe80000100800 */
[----:B------:R-:W0:Y:S04]  /*706a0*/  LDS.128 R16, [R3] ;  /* 0x0000000003107984 */ /* 0x000e280000000c00 */
[----:B------:R-:W-:Y:S04]  /*706b0*/  STL [R1+0x1f44], R27 ;  /* 0x001f441b01007387 */ /* 0x000fe80000100800 */
        /* <DEDUP_REMOVED lines=50> */
[----:B---3--:R-:W-:Y:S04]  /*709e0*/  STS.128 [R0+0xc00], R20 ;  /* 0x000c001400007388 */ /* 0x008fe80000000c00 */
[----:B----4-:R-:W-:Y:S04]  /*709f0*/  STS.128 [R0+0xe80], R12 ;  /* 0x000e800c00007388 */ /* 0x010fe80000000c00 */
[----:B--2---:R-:W-:Y:S04]  /*70a00*/  STS.128 [R0+0xc80], R16 ;  /* 0x000c801000007388 */ /* 0x004fe80000000c00 */
[----:B------:R-:W-:Y:S04]  /*70a10*/  STS.128 [R0+0xe00], R8 ;  /* 0x000e000800007388 */ /* 0x000fe80000000c00 */
[----:B------:R-:W-:Y:S06]  /*70a20*/  BAR.SYNC.DEFER_BLOCKING 0x0 ;  /* 0x0000000000007b1d */ /* 0x000fec0000010000 */
[----:B------:R-:W0:Y:S04]  /*70a30*/  LDS.128 R12, [R2] ;  /* 0x00000000020c7984 */ /* 0x000e280000000c00 */
[----:B------:R-:W1:Y:S04]  /*70a40*/  LDS.128 R8, [R2+0x1000] ;  /* 0x0010000002087984 */ /* 0x000e680000000c00 */
[----:B------:R-:W2:Y:S04]  /*70a50*/  LDS.128 R16, [R2+0x2000] ;  /* 0x0020000002107984 */ /* 0x000ea80000000c00 */
[----:B0-----:R-:W-:Y:S04]  /*70a60*/  STL.64 [R1+0x380], R12 ;  /* 0x0003800c01007387 */ /* 0x001fe80000100a00 */
[----:B------:R-:W-:Y:S04]  /*70a70*/  STL.64 [R1+0x388], R14 ;  /* 0x0003880e01007387 */ /* 0x000fe80000100a00 */
[----:B------:R-:W0:Y:S04]  /*70a80*/  LDS.128 R12, [R2+0x3000] ;  /* 0x00300000020c7984 */ /* 0x000e280000000c00 */
[----:B-1----:R-:W-:Y:S04]  /*70a90*/  STL.64 [R1+0x450], R8 ;  /* 0x0004500801007387 */ /* 0x002fe80000100a00 */
[----:B------:R-:W-:Y:S04]  /*70aa0*/  STL.64 [R1+0x458], R10 ;  /* 0x0004580a01007387 */ /* 0x000fe80000100a00 */
[----:B------:R-:W1:Y:S04]  /*70ab0*/  LDS.128 R8, [R29] ;  /* 0x000000001d087984 */ /* 0x000e680000000c00 */
[----:B--2---:R-:W-:Y:S04]  /*70ac0*/  STL.64 [R1+0x4f0], R16 ;  /* 0x0004f01001007387 */ /* 0x004fe80000100a00 */
[----:B------:R-:W-:Y:S04]  /*70ad0*/  STL.64 [R1+0x4f8], R18 ;  /* 0x0004f81201007387 */ /* 0x000fe80000100a00 */
[----:B------:R-:W2:Y:S04]  /*70ae0*/  LDS.128 R16, [R29+0x1000] ;  /* 0x001000001d107984 */ /* 0x000ea80000000c00 */
[----:B0-----:R-:W-:Y:S04]  /*70af0*/  STL.64 [R1+0x4d0], R12 ;  /* 0x0004d00c01007387 */ /* 0x001fe80000100a00 */
[----:B------:R-:W-:Y:S04]  /*70b00*/  STL.64 [R1+0x4d8], R14 ;  /* 0x0004d80e01007387 */ /* 0x000fe80000100a00 */
[----:B------:R-:W-:Y:S04]  /*70b10*/  LDS.128 R12, [R29+0x2000] ;  /* 0x002000001d0c7984 */ /* 0x000fe80000000c00 */
[----:B-1----:R-:W-:Y:S04]  /*70b20*/  STL.64 [R1+0x3a0], R8 ;  /* 0x0003a00801007387 */ /* 0x002fe80000100a00 */
[----:B------:R-:W-:Y:S04]  /*70b30*/  STL.64 [R1+0x3a8], R10 ;  /* 0x0003a80a01007387 */ /* 0x000fe80000100a00 */
[----:B------:R-:W0:Y:S04]  /*70b40*/  LDS.128 R8, [R29+0x3000] ;  /* 0x003000001d087984 */ /* 0x000e280000000c00 */
[----:B--2---:R1:W-:Y:S04]  /*70b50*/  STL.64 [R1+0x4b0], R16 ;  /* 0x0004b01001007387 */ /* 0x0043e80000100a00 */
[----:B------:R-:W-:Y:S04]  /*70b60*/  STL.64 [R1+0x4b8], R18 ;  /* 0x0004b81201007387 */ /* 0x000fe80000100a00 */
[----:B0-----:R-:W-:Y:S01]  /*70b70*/  STL.64 [R1+0x3b0], R8 ;  /* 0x0003b00801007387 */ /* 0x001fe20000100a00 */
[----:B------:R-:W-:-:S03]  /*70b80*/  IMAD.MOV.U32 R27, RZ, RZ, R11 ;  /* 0x000000ffff1b7224 */ /* 0x000fc600078e000b */
[----:B------:R-:W-:Y:S04]  /*70b90*/  STL.64 [R1+0x490], R12 ;  /* 0x0004900c01007387 */ /* 0x000fe80000100a00 */
[----:B------:R-:W-:Y:S04]  /*70ba0*/  STL.64 [R1+0x498], R14 ;  /* 0x0004980e01007387 */ /* 0x000fe80000100a00 */
[----:B------:R-:W0:Y:S04]  /*70bb0*/  LDS.128 R12, [R4] ;  /* 0x00000000040c7984 */ /* 0x000e280000000c00 */
[----:B------:R-:W-:Y:S04]  /*70bc0*/  STL [R1+0x3b8], R10 ;  /* 0x0003b80a01007387 */ /* 0x000fe80000100800 */
[----:B------:R-:W2:Y:S04]  /*70bd0*/  LDS.128 R8, [R4+0x1000] ;  /* 0x0010000004087984 */ /* 0x000ea80000000c00 */
[----:B------:R-:W-:Y:S04]  /*70be0*/  STL [R1+0x1f48], R27 ;  /* 0x001f481b01007387 */ /* 0x000fe80000100800 */
[----:B-1----:R-:W3:Y:S04]  /*70bf0*/  LDL.LU R16, [R1+0xd10] ;  /* 0x000d100001107983 */ /* 0x002ee80000300800 */
[----:B0-----:R-:W-:Y:S04]  /*70c00*/  STL.64 [R1+0x390], R12 ;  /* 0x0003900c01007387 */ /* 0x001fe80000100a00 */
[----:B------:R-:W-:Y:S04]  /*70c10*/  STL.64 [R1+0x398], R14 ;  /* 0x0003980e01007387 */ /* 0x000fe80000100a00 */
[----:B--2---:R-:W-:Y:S04]  /*70c20*/  STL.64 [R1+0x370], R8 ;  /* 0x0003700801007387 */ /* 0x004fe80000100a00 */
[----:B------:R-:W-:Y:S04]  /*70c30*/  STL.64 [R1+0x378], R10 ;  /* 0x0003780a01007387 */ /* 0x000fe80000100a00 */
[----:B------:R-:W3:Y:S04]  /*70c40*/  LDL.LU R17, [R1+0xd14] ;  /* 0x000d140001117983 */ /* 0x000ee80000300800 */
[----:B------:R-:W2:Y:S04]  /*70c50*/  LDL.LU R18, [R1+0xd18] ;  /* 0x000d180001127983 */ /* 0x000ea80000300800 */
[----:B------:R-:W2:Y:S04]  /*70c60*/  LDL.LU R19, [R1+0xd1c] ;  /* 0x000d1c0001137983 */ /* 0x000ea80000300800 */
[----:B------:R-:W0:Y:S04]  /*70c70*/  LDS.128 R8, [R4+0x2000] ;  /* 0x0020000004087984 */ /* 0x000e280000000c00 */
[----:B------:R-:W-:Y:S04]  /*70c80*/  LDS.128 R12, [R3+0x1000] ;  /* 0x00100000030c7984 */ /* 0x000fe80000000c00 */
[----:B--2---:R-:W-:Y:S04]  /*70c90*/  STL.64 [R1+0x2048], R18 ;  /* 0x0020481201007387 */ /* 0x004fe80000100a00 */
[----:B---3--:R1:W-:Y:S04]  /*70ca0*/  STL.64 [R1+0x2040], R16 ;  /* 0x0020401001007387 */ /* 0x0083e80000100a00 */
[----:B------:R-:W2:Y:S04]  /*70cb0*/  LDL.LU R20, [R1+0xd00] ;  /* 0x000d000001147983 */ /* 0x000ea80000300800 */
[----:B------:R-:W2:Y:S04]  /*70cc0*/  LDL.LU R21, [R1+0xd04] ;  /* 0x000d040001157983 */ /* 0x000ea80000300800 */
[----:B------:R-:W3:Y:S04]  /*70cd0*/  LDL.LU R22, [R1+0xd08] ;  /* 0x000d080001167983 */ /* 0x000ee80000300800 */
[----:B------:R-:W3:Y:S01]  /*70ce0*/  LDL.LU R23, [R1+0xd0c] ;  /* 0x000d0c0001177983 */ /* 0x000ee20000300800 */
[----:B0-----:R-:W-:-:S03]  /*70cf0*/  IMAD.MOV.U32 R27, RZ, RZ, R11 ;  /* 0x000000ffff1b7224 */ /* 0x001fc600078e000b */
[----:B---3--:R-:W-:Y:S04]  /*70d00*/  STL.64 [R1+0x2058], R22 ;  /* 0x0020581601007387 */ /* 0x008fe80000100a00 */
[----:B--2---:R-:W-:Y:S04]  /*70d10*/  STL.64 [R1+0x2050], R20 ;  /* 0x0020501401007387 */ /* 0x004fe80000100a00 */
[----:B------:R-:W-:Y:S04]  /*70d20*/  STL.64 [R1+0x360], R8 ;  /* 0x0003600801007387 */ /* 0x000fe80000100a00 */
[----:B------:R-:W-:Y:S04]  /*70d30*/  STL [R1+0x368], R10 ;  /* 0x0003680a01007387 */ /* 0x000fe80000100800 */
[----:B------:R-:W0:Y:S04]  /*70d40*/  LDS.128 R8, [R4+0x3000] ;  /* 0x0030000004087984 */ /* 0x000e280000000c00 */
[----:B------:R-:W-:Y:S04]  /*70d50*/  STL [R1+0x1f4c], R27 ;  /* 0x001f4c1b01007387 */ /* 0x000fe80000100800 */
[----:B------:R2:W-:Y:S04]  /*70d60*/  STL [R1+0x2060], R4 ;  /* 0x0020600401007387 */ /* 0x0005e80000100800 */
[----:B-1----:R-:W3:Y:S04]  /*70d70*/  LDL.LU R16, [R1+0xcd0] ;  /* 0x000cd00001107983 */ /* 0x002ee80000300800 */
[----:B0-----:R-:W-:Y:S04]  /*70d80*/  STL.64 [R1+0x520], R8 ;  /* 0x0005200801007387 */ /* 0x001fe80000100a00 */
[----:B------:R-:W-:Y:S04]  /*70d90*/  STL.64 [R1+0x528], R10 ;  /* 0x0005280a01007387 */ /* 0x000fe80000100a00 */
[----:B------:R-:W3:Y:S04]  /*70da0*/  LDL.LU R17, [R1+0xcd4] ;  /* 0x000cd40001117983 */ /* 0x000ee80000300800 */
[----:B------:R-:W4:Y:S04]  /*70db0*/  LDL.LU R18, [R1+0xcd8] ;  /* 0x000cd80001127983 */ /* 0x000f280000300800 */
[----:B------:R-:W4:Y:S04]  /*70dc0*/  LDL.LU R19, [R1+0xcdc] ;  /* 0x000cdc0001137983 */ /* 0x000f280000300800 */
[----:B------:R-:W-:Y:S04]  /*70dd0*/  LDS.128 R8, [R3+0x2000] ;  /* 0x0020000003087984 */ /* 0x000fe80000000c00 */
        /* <DEDUP_REMOVED lines=14> */
[----:B-1----:R-:W2:Y:S04]  /*70ec0*/  LDL.LU R4, [R1+0xc60] ;  /* 0x000c600001047983 */ /* 0x002ea80000300800 */
        /* <DEDUP_REMOVED lines=50> */
[----:B0-----:R-:W-:Y:S01]  /*711f0*/  STL.64 [R1+0x350], R4 ;  /* 0x0003500401007387 */ /* 0x001fe20000100a00 */
[----:B------:R-:W-:-:S03]  /*71200*/  IMAD.MOV.U32 R27, RZ, RZ, R7 ;  /* 0x000000ffff1b7224 */ /* 0x000fc600078e0007 */
[----:B------:R-:W-:Y:S04]  /*71210*/  STL [R1+0x358], R6 ;  /* 0x0003580601007387 */ /* 0x000fe80000100800 */
[----:B------:R-:W0:Y:S04]  /*71220*/  LDS.128 R4, [R3+0x3000] ;  /* 0x0030000003047984 */ /* 0x000e280000000c00 */
[----:B------:R-:W-:Y:S04]  /*71230*/  STL [R1+0x1f50], R27 ;  /* 0x001f501b01007387 */ /* 0x000fe80000100800 */
[----:B------:R-:W-:Y:S04]  /*71240*/  STL [R1+0x1f54], R15 ;  /* 0x001f540f01007387 */ /* 0x000fe80000100800 */
[----:B------:R-:W-:Y:S04]  /*71250*/  STL [R1+0x1f88], R14 ;  /* 0x001f880e01007387 */ /* 0x000fe80000100800 */
[----:B------:R1:W-:Y:S04]  /*71260*/  STL.64 [R1+0x1f80], R12 ;  /* 0x001f800c01007387 */ /* 0x0003e80000100a00 */
[----:B------:R-:W-:Y:S06]  /*71270*/  BAR.SYNC.DEFER_BLOCKING 0x0 ;  /* 0x0000000000007b1d */ /* 0x000fec0000010000 */
[----:B-1----:R-:W4:Y:S04]  /*71280*/  LDL.LU R12, [R1+0xcf0] ;  /* 0x000cf000010c7983 */ /* 0x002f280000300800 */
[----:B------:R-:W4:Y:S04]  /*71290*/  LDL.LU R13, [R1+0xcf4] ;  /* 0x000cf400010d7983 */ /* 0x000f280000300800 */
[----:B------:R-:W4:Y:S04]  /*712a0*/  LDL.LU R14, [R1+0xcf8] ;  /* 0x000cf800010e7983 */ /* 0x000f280000300800 */
[----:B------:R-:W4:Y:S04]  /*712b0*/  LDL.LU R15, [R1+0xcfc] ;  /* 0x000cfc00010f7983 */ /* 0x000f280000300800 */
[----:B------:R-:W-:Y:S04]  /*712c0*/  STL.64 [R1+0x1f70], R10 ;  /* 0x001f700a01007387 */ /* 0x000fe80000100a00 */
[----:B------:R1:W-:Y:S04]  /*712d0*/  STL.64 [R1+0x1f68], R8 ;  /* 0x001f680801007387 */ /* 0x0003e80000100a00 */
[----:B-1----:R-:W2:Y:S04]  /*712e0*/  LDL.LU R8, [R1+0xce0] ;  /* 0x000ce00001087983 */ /* 0x002ea80000300800 */
[----:B------:R-:W2:Y:S04]  /*712f0*/  LDL.LU R9, [R1+0xce4] ;  /* 0x000ce40001097983 */ /* 0x000ea80000300800 */
[----:B------:R-:W2:Y:S04]  /*71300*/  LDL.LU R10, [R1+0xce8] ;  /* 0x000ce800010a7983 */ /* 0x000ea80000300800 */
[----:B------:R-:W2:Y:S04]  /*71310*/  LDL.LU R11, [R1+0xcec] ;  /* 0x000cec00010b7983 */ /* 0x000ea80000300800 */
        /* <DEDUP_REMOVED lines=26> */
[----:B---3--:R1:W-:Y:S04]  /*714c0*/  STS.128 [R0+0x800], R16 ;  /* 0x0008001000007388 */ /* 0x0083e80000000c00 */
[----:B0-----:R-:W2:Y:S04]  /*714d0*/  LDL.LU.64 R6, [R1+0x2080] ;  /* 0x0020800001067983 */ /* 0x001ea80000300a00 */
[----:B------:R-:W2:Y:S04]  /*714e0*/  LDL.LU.64 R4, [R1+0x2078] ;  /* 0x0020780001047983 */ /* 0x000ea80000300a00 */
[----:B-1----:R-:W3:Y:S04]  /*714f0*/  LDL.LU.64 R18, [R1+0x2070] ;  /* 0x0020700001127983 */ /* 0x002ee80000300a00 */
[----:B------:R-:W3:Y:S04]  /*71500*/  LDL.LU.64 R16, [R1+0x2068] ;  /* 0x0020680001107983 */ /* 0x000ee80000300a00 */
[----:B------:R-:W-:Y:S04]  /*71510*/  STS.128 [R0+0xa00], R20 ;  /* 0x000a001400007388 */ /* 0x000fe80000000c00 */
[----:B--2---:R0:W-:Y:S04]  /*71520*/  STS.128 [R0+0x880], R4 ;  /* 0x0008800400007388 */ /* 0x0041e80000000c00 */
[----:B---3--:R1:W-:Y:S04]  /*71530*/  STS.128 [R0+0xa80], R16 ;  /* 0x000a801000007388 */ /* 0x0083e80000000c00 */
[----:B0-----:R-:W2:Y:S04]  /*71540*/  LDL.LU R4, [R1+0x2060] ;  /* 0x0020600001047983 */ /* 0x001ea80000300800 */
[----:B------:R-:W3:Y:S04]  /*71550*/  LDL.LU.64 R22, [R1+0x2058] ;  /* 0x0020580001167983 */ /* 0x000ee80000300a00 */
[----:B------:R-:W3:Y:S04]  /*71560*/  LDL.LU.64 R20, [R1+0x2050] ;  /* 0x0020500001147983 */ /* 0x000ee80000300a00 */
[----:B-1----:R-:W2:Y:S04]  /*71570*/  LDL.LU.64 R18, [R1+0x2048] ;  /* 0x0020480001127983 */ /* 0x002ea80000300a00 */
[----:B------:R-:W2:Y:S04]  /*71580*/  LDL.LU.64 R16, [R1+0x2040] ;  /* 0x0020400001107983 */ /* 0x000ea80000300a00 */
[----:B------:R-:W-:Y:S04]  /*71590*/  STS.128 [R0+0xc00], R8 ;  /* 0x000c000800007388 */ /* 0x000fe80000000c00 */
[----:B----4-:R-:W-:Y:S04]  /*715a0*/  STS.128 [R0+0xc80], R12 ;  /* 0x000c800c00007388 */ /* 0x010fe80000000c00 */
[----:B---3--:R-:W-:Y:S04]  /*715b0*/  STS.128 [R0+0xe00], R20 ;  /* 0x000e001400007388 */ /* 0x008fe80000000c00 */
[----:B--2---:R-:W-:Y:S04]  /*715c0*/  STS.128 [R0+0xe80], R16 ;  /* 0x000e801000007388 */ /* 0x004fe80000000c00 */
[----:B------:R-:W-:Y:S06]  /*715d0*/  BAR.SYNC.DEFER_BLOCKING 0x0 ;  /* 0x0000000000007b1d */ /* 0x000fec0000010000 */
[----:B------:R-:W0:Y:S04]  /*715e0*/  LDS.128 R8, [R2] ;  /* 0x0000000002087984 */ /* 0x000e280000000c00 */
[----:B------:R-:W1:Y:S04]  /*715f0*/  LDS.128 R16, [R2+0x1000] ;  /* 0x0010000002107984 */ /* 0x000e680000000c00 */
[----:B------:R-:W2:Y:S04]  /*71600*/  LDS.128 R12, [R2+0x2000] ;  /* 0x00200000020c7984 */ /* 0x000ea80000000c00 */
[----:B------:R-:W-:Y:S04]  /*71610*/  LDS.128 R20, [R3+0x2000] ;  /* 0x0020000003147984 */ /* 0x000fe80000000c00 */
        /* <DEDUP_REMOVED lines=11> */
[----:B------:R-:W0:Y:S04]  /*716d0*/  LDS.128 R8, [R29+0x2000] ;  /* 0x002000001d087984 */ /* 0x000e280000000c00 */
[----:B-1----:R-:W-:Y:S04]  /*716e0*/  STL.64 [R1+0x5f0], R16 ;  /* 0x0005f01001007387 */ /* 0x002fe80000100a00 */
[----:B------:R-:W-:Y:S04]  /*716f0*/  STL.64 [R1+0x5f8], R18 ;  /* 0x0005f81201007387 */ /* 0x000fe80000100a00 */
[----:B------:R-:W1:Y:S04]  /*71700*/  LDS.128 R16, [R29+0x3000] ;  /* 0x003000001d107984 */ /* 0x000e680000000c00 */
[----:B--2---:R-:W-:Y:S04]  /*71710*/  STL.64 [R1+0x630], R12 ;  /* 0x0006300c01007387 */ /* 0x004fe80000100a00 */
[----:B------:R-:W-:Y:S04]  /*71720*/  STL.64 [R1+0x638], R14 ;  /* 0x0006380e01007387 */ /* 0x000fe80000100a00 */
[----:B------:R-:W2:Y:S04]  /*71730*/  LDS.128 R12, [R4] ;  /* 0x00000000040c7984 */ /* 0x000ea80000000c00 */
        /* <DEDUP_REMOVED lines=8> */
[----:B------:R-:W2:Y:S04]  /*717c0*/  LDS.128 R12, [R4+0x3000] ;  /* 0x00300000040c7984 */ /* 0x000ea80000000c00 */
[----:B------:R-:W-:Y:S04]  /*717d0*/  LDS.128 R4, [R3+0x1000] ;  /* 0x0010000003047984 */ /* 0x000fe80000000c00 */
[----:B0-----:R-:W-:Y:S04]  /*717e0*/  STL.64 [R1+0x640], R8 ;  /* 0x0006400801007387 */ /* 0x001fe80000100a00 */
[----:B------:R-:W-:Y:S04]  /*717f0*/  STL.64 [R1+0x648], R10 ;  /* 0x0006480a01007387 */ /* 0x000fe80000100a00 */
[----:B------:R-:W0:Y:S04]  /*71800*/  LDS.128 R8, [R3] ;  /* 0x0000000003087984 */ /* 0x000e280000000c00 */
[----:B-1----:R-:W-:Y:S04]  /*71810*/  STL.64 [R1+0x690], R16 ;  /* 0x0006901001007387 */ /* 0x002fe80000100a00 */
[----:B------:R-:W-:Y:S04]  /*71820*/  STL.64 [R1+0x698], R18 ;  /* 0x0006981201007387 */ /* 0x000fe80000100a00 */
[----:B--2---:R1:W-:Y:S04]  /*71830*/  STL.64 [R1+0x6b0], R12 ;  /* 0x0006b00c01007387 */ /* 0x0043e80000100a00 */
[----:B------:R2:W-:Y:S04]  /*71840*/  STL.64 [R1+0x6b8], R14 ;  /* 0x0006b80e01007387 */ /* 0x0005e80000100a00 */
[----:B-1----:R-:W3:Y:S04]  /*71850*/  LDL.LU R12, [R1+0xe10] ;  /* 0x000e1000010c7983 */ /* 0x002ee80000300800 */
[----:B0-----:R-:W-:Y:S04]  /*71860*/  STL.64 [R1+0x610], R8 ;  /* 0x0006100801007387 */ /* 0x001fe80000100a00 */
[----:B------:R-:W-:Y:S04]  /*71870*/  STL.64 [R1+0x618], R10 ;  /* 0x0006180a01007387 */ /* 0x000fe80000100a00 */
[----:B------:R-:W-:Y:S04]  /*71880*/  STL.64 [R1+0x650], R4 ;  /* 0x0006500401007387 */ /* 0x000fe80000100a00 */
[----:B------:R-:W-:Y:S04]  /*71890*/  STL.64 [R1+0x658], R6 ;  /* 0x0006580601007387 */ /* 0x000fe80000100a00 */
[----:B------:R-:W3:Y:S04]  /*718a0*/  LDL.LU R13, [R1+0xe14] ;  /* 0x000e1400010d7983 */ /* 0x000ee80000300800 */
[----:B--2---:R-:W2:Y:S04]  /*718b0*/  LDL.LU R14, [R1+0xe18] ;  /* 0x000e1800010e7983 */ /* 0x004ea80000300800 */
[----:B------:R-:W2:Y:S04]  /*718c0*/  LDL.LU R15, [R1+0xe1c] ;  /* 0x000e1c00010f7983 */ /* 0x000ea80000300800 */
[----:B------:R-:W0:Y:S04]  /*718d0*/  LDS.128 R8, [R3+0x3000] ;  /* 0x0030000003087984 */ /* 0x000e280000000c00 */
[----:B------:R-:W-:Y:S06]  /*718e0*/  BAR.SYNC.DEFER_BLOCKING 0x0 ;  /* 0x0000000000007b1d */ /* 0x000fec0000010000 */
[----:B--2---:R-:W-:Y:S04]  /*718f0*/  STL.64 [R1+0x1f98], R14 ;  /* 0x001f980e01007387 */ /* 0x004fe80000100a00 */
[----:B---3--:R1:W-:Y:S04]  /*71900*/  STL.64 [R1+0x1f90], R12 ;  /* 0x001f900c01007387 */ /* 0x0083e80000100a00 */
[----:B-1----:R-:W2:Y:S04]  /*71910*/  LDL.LU R12, [R1+0xdf0] ;  /* 0x000df000010c7983 */ /* 0x002ea80000300800 */
        /* <DEDUP_REMOVED lines=61> */
[----:B------:R-:W2:Y:S04]  /*71cf0*/  LDL.LU R14, [R1+0xd28] ;  /* 0x000d2800010e7983 */ /* 0x000ea80000300800 */
[----:B------:R-:W2:Y:S04]  /*71d00*/  LDL.LU R15, [R1+0xd2c] ;  /* 0x000d2c00010f7983 */ /* 0x000ea80000300800 */
[----:B------:R-:W3:Y:S04]  /*71d10*/  LDL.LU R4, [R1+0xe40] ;  /* 0x000e400001047983 */ /* 0x000ee80000300800 */
[----:B------:R-:W3:Y:S04]  /*71d20*/  LDL.LU R5, [R1+0xe44] ;  /* 0x000e440001057983 */ /* 0x000ee80000300800 */
[----:B------:R-:W3:Y:S04]  /*71d30*/  LDL.LU R6, [R1+0xe48] ;  /* 0x000e480001067983 */ /* 0x000ee80000300800 */
[----:B------:R-:W3:Y:S04]  /*71d40*/  LDL.LU R7, [R1+0xe4c] ;  /* 0x000e4c0001077983 */ /* 0x000ee80000300800 */
[----:B------:R-:W4:Y:S04]  /*71d50*/  LDL R27, [R1+0x1624] ;  /* 0x00162400011b7983 */ /* 0x000f280000100800 */
[----:B------:R-:W3:Y:S04]  /*71d60*/  LDL.LU R16, [R1+0xe50] ;  /* 0x000e500001107983 */ /* 0x000ee80000300800 */
[----:B------:R-:W-:Y:S04]  /*71d70*/  STL.64 [R1+0x6a0], R20 ;  /* 0x0006a01401007387 */ /* 0x000fe80000100a00 */
[----:B------:R-:W-:Y:S04]  /*71d80*/  STL.64 [R1+0x6a8], R22 ;  /* 0x0006a81601007387 */ /* 0x000fe80000100a00 */
[----:B0-----:R0:W-:Y:S04]  /*71d90*/  STL.64 [R1+0x670], R8 ;  /* 0x0006700801007387 */ /* 0x0011e80000100a00 */
[----:B------:R1:W-:Y:S04]  /*71da0*/  STL.64 [R1+0x678], R10 ;  /* 0x0006780a01007387 */ /* 0x0003e80000100a00 */
[----:B------:R-:W3:Y:S04]  /*71db0*/  LDL.LU R17, [R1+0xe54] ;  /* 0x000e540001117983 */ /* 0x000ee80000300800 */
[----:B------:R-:W3:Y:S04]  /*71dc0*/  LDL.LU R18, [R1+0xe58] ;  /* 0x000e580001127983 */ /* 0x000ee80000300800 */
[----:B------:R-:W3:Y:S04]  /*71dd0*/  LDL.LU R19, [R1+0xe5c] ;  /* 0x000e5c0001137983 */ /* 0x000ee80000300800 */
[----:B0-----:R-:W3:Y:S04]  /*71de0*/  LDL.LU R8, [R1+0xe80] ;  /* 0x000e800001087983 */ /* 0x001ee80000300800 */
[----:B------:R-:W3:Y:S04]  /*71df0*/  LDL.LU R9, [R1+0xe84] ;  /* 0x000e840001097983 */ /* 0x000ee80000300800 */
[----:B-1----:R-:W3:Y:S04]  /*71e00*/  LDL.LU R10, [R1+0xe88] ;  /* 0x000e8800010a7983 */ /* 0x002ee80000300800 */
[----:B------:R-:W3:Y:S04]  /*71e10*/  LDL.LU R11, [R1+0xe8c] ;  /* 0x000e8c00010b7983 */ /* 0x000ee80000300800 */
[----:B------:R-:W3:Y:S04]  /*71e20*/  LDL.LU R20, [R1+0xea0] ;  /* 0x000ea00001147983 */ /* 0x000ee80000300800 */
[----:B------:R-:W3:Y:S04]  /*71e30*/  LDL.LU R21, [R1+0xea4] ;  /* 0x000ea40001157983 */ /* 0x000ee80000300800 */
[----:B------:R-:W3:Y:S04]  /*71e40*/  LDL.LU R22, [R1+0xea8] ;  /* 0x000ea80001167983 */ /* 0x000ee80000300800 */
[----:B------:R-:W3:Y:S04]  /*71e50*/  LDL.LU R23, [R1+0xeac] ;  /* 0x000eac0001177983 */ /* 0x000ee80000300800 */
        /* <DEDUP_REMOVED lines=24> */
[----:B------:R-:W3:Y:S04]  /*71fe0*/  LDL R26, [R1+0x1628] ;  /* 0x00162800011a7983 */ /* 0x000ee80000100800 */
        /* <DEDUP_REMOVED lines=9> */
[----:B---3--:R-:W-:Y:S04]  /*72080*/  STS.128 [R0+0xc80], R16 ;  /* 0x000c801000007388 */ /* 0x008fe80000000c00 */
[----:B------:R-:W-:Y:S04]  /*72090*/  STS.128 [R0+0xe00], R8 ;  /* 0x000e000800007388 */ /* 0x000fe80000000c00 */
[----:B------:R-:W-:Y:S04]  /*720a0*/  STS.128 [R0+0xe80], R20 ;  /* 0x000e801400007388 */ /* 0x000fe80000000c00 */
[----:B------:R-:W-:Y:S04]  /*720b0*/  STS.128 [R0+0xc00], R4 ;  /* 0x000c000400007388 */ /* 0x000fe80000000c00 */
[----:B--2---:R0:W-:Y:S04]  /*720c0*/  STS.128 [R0+0xa80], R12 ;  /* 0x000a800c00007388 */ /* 0x0041e80000000c00 */
[----:B0-----:R-:W2:Y:S04]  /*720d0*/  LDL.LU R14, [R1+0x1f88] ;  /* 0x001f8800010e7983 */ /* 0x001ea80000300800 */
[----:B------:R-:W3:Y:S04]  /*720e0*/  LDL.LU.64 R12, [R1+0x1f80] ;  /* 0x001f8000010c7983 */ /* 0x000ee80000300a00 */
[----:B------:R-:W2:Y:S04]  /*720f0*/  LDL.LU.64 R18, [R1+0x1f78] ;  /* 0x001f780001127983 */ /* 0x000ea80000300a00 */
[----:B------:R-:W3:Y:S04]  /*72100*/  LDL.LU R15, [R1+0x70] ;  /* 0x00007000010f7983 */ /* 0x000ee80000300800 */
[----:B------:R-:W3:Y:S04]  /*72110*/  LDL.LU.64 R10, [R1+0x1f70] ;  /* 0x001f7000010a7983 */ /* 0x000ee80000300a00 */
[----:B------:R-:W3:Y:S04]  /*72120*/  LDL.LU.64 R8, [R1+0x1f68] ;  /* 0x001f680001087983 */ /* 0x000ee80000300a00 */
[----:B------:R-:W3:Y:S04]  /*72130*/  LDL.LU.64 R22, [R1+0x1f60] ;  /* 0x001f600001167983 */ /* 0x000ee80000300a00 */
[----:B------:R-:W3:Y:S01]  /*72140*/  LDL.LU R20, [R1+0x1f5c] ;  /* 0x001f5c0001147983 */ /* 0x000ee20000300800 */
[----:B----4-:R-:W-:-:S03]  /*72150*/  IMAD R3, R27, c[0x0][0x194], RZ ;  /* 0x000065001b037a24 */ /* 0x010fc600078e02ff */
[----:B------:R-:W-:Y:S01]  /*72160*/  BAR.SYNC.DEFER_BLOCKING 0x0 ;  /* 0x0000000000007b1d */ /* 0x000fe20000010000 */
[----:B------:R-:W-:Y:S01]  /*72170*/  ISETP.GE.AND P2, PT, R27, c[0x0][0x178], PT ;  /* 0x00005e001b007a0c */ /* 0x000fe20003f46270 */
[----:B------:R-:W-:Y:S01]  /*72180*/  IMAD.MOV.U32 R5, RZ, RZ, c[0x0][0x194] ;  /* 0x00006500ff057624 */ /* 0x000fe200078e00ff */
[----:B------:R-:W-:Y:S02]  /*72190*/  LEA R6, P3, R3, c[0x0][0x170], 0x1 ;  /* 0x00005c0003067a11 */ /* 0x000fe400078608ff */
[C---:B------:R-:W-:Y:S01]  /*721a0*/  ISETP.LT.AND P2, PT, R28.reuse, c[0x0][0x17c], !P2 ;  /* 0x00005f001c007a0c */ /* 0x040fe20005741270 */
[----:B------:R-:W-:Y:S01]  /*721b0*/  IMAD R5, R5, 0x100, R3 ;  /* 0x0000010005057824 */ /* 0x000fe200078e0203 */
[C---:B------:R-:W-:Y:S02]  /*721c0*/  ISETP.GE.AND P1, PT, R28.reuse, c[0x0][0x17c], PT ;  /* 0x00005f001c007a0c */ /* 0x040fe40003f26270 */
[----:B------:R-:W-:Y:S01]  /*721d0*/  LEA.HI.X.SX32 R7, R3, c[0x0][0x174], 0x1, P3 ;  /* 0x00005d0003077a11 */ /* 0x000fe200018f0eff */
[----:B------:R-:W-:Y:S01]  /*721e0*/  IMAD R3, R28, c[0x0][0x198], RZ ;  /* 0x000066001c037a24 */ /* 0x000fe200078e02ff */
[----:B------:R-:W-:-:S02]  /*721f0*/  LEA R4, P3, R5, c[0x0][0x170], 0x1 ;  /* 0x00005c0005047a11 */ /* 0x000fc400078608ff */
[----:B------:R-:W-:Y:S01]  /*72200*/  ISETP.LT.AND P1, PT, R26, c[0x0][0x178], !P1 ;  /* 0x00005e001a007a0c */ /* 0x000fe20004f21270 */
[----:B------:R-:W-:Y:S01]  /*72210*/  IMAD.WIDE R16, R3, 0x2, R6 ;  /* 0x0000000203107825 */ /* 0x000fe200078e0206 */
[----:B------:R-:W-:Y:S02]  /*72220*/  LEA.HI.X.SX32 R5, R5, c[0x0][0x174], 0x1, P3 ;  /* 0x00005d0005057a11 */ /* 0x000fe400018f0eff */
[----:B------:R-:W-:-:S04]  /*72230*/  IADD3 R0, R28, 0x5, RZ ;  /* 0x000000051c007810 */ /* 0x000fc80007ffe0ff */
[----:B------:R-:W-:Y:S02]  /*72240*/  ISETP.GE.AND P3, PT, R0, c[0x0][0x17c], PT ;  /* 0x00005f0000007a0c */ /* 0x000fe40003f66270 */
[----:B------:R-:W-:Y:S01]  /*72250*/  IADD3 R0, R3, c[0x0][0x198], RZ ;  /* 0x0000660003007a10 */ /* 0x000fe20007ffe0ff */
[----:B--2---:R0:W-:Y:S01]  /*72260*/  @P2 STG.E.U16 [R16.64], R19 ;  /* 0x0000001310002986 */ /* 0x0041e2000c101506 */
[----:B------:R-:W-:Y:S02]  /*72270*/  ISETP.LT.AND P2, PT, R27, c[0x0][0x178], !P5 ;  /* 0x00005e001b007a0c */ /* 0x000fe40006f41270 */
[----:B------:R-:W-:Y:S01]  /*72280*/  ISETP.LT.AND P5, PT, R26, c[0x0][0x178], !P5 ;  /* 0x00005e001a007a0c */ /* 0x000fe20006fa1270 */
[----:B0-----:R-:W-:Y:S01]  /*72290*/  IMAD.WIDE R16, R3, 0x2, R4 ;  /* 0x0000000203107825 */ /* 0x001fe200078e0204 */
[----:B------:R-:W-:-:S04]  /*722a0*/  PRMT R3, R19, 0x7632, R3 ;  /* 0x0000763213037816 */ /* 0x000fc80000000003 */
[----:B------:R0:W-:Y:S01]  /*722b0*/  @P1 STG.E.U16 [R16.64], R18 ;  /* 0x0000001210001986 */ /* 0x0001e2000c101506 */
[----:B------:R-:W-:Y:S02]  /*722c0*/  ISETP.LT.AND P1, PT, R27, c[0x0][0x178], !P4 ;  /* 0x00005e001b007a0c */ /* 0x000fe40006721270 */
[----:B---3--:R-:W-:Y:S02]  /*722d0*/  PRMT R20, R18, 0x7632, R20 ;  /* 0x0000763212147816 */ /* 0x008fe40000000014 */
[----:B------:R-:W-:Y:S01]  /*722e0*/  ISETP.LT.AND P4, PT, R26, c[0x0][0x178], !P4 ;  /* 0x00005e001a007a0c */ /* 0x000fe20006781270 */
[----:B0-----:R-:W-:-:S04]  /*722f0*/  IMAD.WIDE R18, R0, 0x2, R6 ;  /* 0x0000000200127825 */ /* 0x001fc800078e0206 */
[C-C-:B------:R-:W-:Y:S01]  /*72300*/  IMAD.WIDE R16, R0.reuse, 0x2, R4.reuse ;  /* 0x0000000200107825 */ /* 0x140fe200078e0204 */
[----:B------:R-:W-:Y:S01]  /*72310*/  IADD3 R0, R0, c[0x0][0x198], RZ ;  /* 0x0000660000007a10 */ /* 0x000fe20007ffe0ff */
[----:B------:R0:W-:Y:S04]  /*72320*/  @P2 STG.E.U16 [R18.64], R3 ;  /* 0x0000000312002986 */ /* 0x0001e8000c101506 */
[----:B------:R1:W-:Y:S01]  /*72330*/  @P5 STG.E.U16 [R16.64], R20 ;  /* 0x0000001410005986 */ /* 0x0003e2000c101506 */
[----:B0-----:R-:W-:Y:S01]  /*72340*/  IADD3 R3, R28, 0x7, RZ ;  /* 0x000000071c037810 */ /* 0x001fe20007ffe0ff */
[----:B------:R-:W-:-:S04]  /*72350*/  IMAD.WIDE R18, R0, 0x2, R4 ;  /* 0x0000000200127825 */ /* 0x000fc800078e0204 */
[----:B-1----:R-:W-:Y:S01]  /*72360*/  IMAD.WIDE R16, R0, 0x2, R6 ;  /* 0x0000000200107825 */ /* 0x002fe200078e0206 */
[----:B------:R-:W-:-:S04]  /*72370*/  PRMT R20, R15, 0x7632, R20 ;  /* 0x000076320f147816 */ /* 0x000fc80000000014 */
[----:B------:R-:W-:Y:S01]  /*72380*/  @P1 STG.E.U16 [R16.64], R15 ;  /* 0x0000000f10001986 */ /* 0x000fe2000c101506 */
[----:B------:R-:W-:Y:S02]  /*72390*/  ISETP.GE.AND P1, PT, R3, c[0x0][0x17c], PT ;  /* 0x00005f0003007a0c */ /* 0x000fe40003f26270 */
[----:B------:R-:W-:Y:S01]  /*723a0*/  PRMT R3, R24, 0x7632, R3 ;  /* 0x0000763218037816 */ /* 0x000fe20000000003 */
[----:B------:R0:W-:Y:S04]  /*723b0*/  @P4 STG.E.U16 [R18.64], R24 ;  /* 0x0000001812004986 */ /* 0x0001e8000c101506 */
[----:B0-----:R-:W2:Y:S04]  /*723c0*/  LDL.LU R24, [R1+0x1f58] ;  /* 0x001f580001187983 */ /* 0x001ea80000300800 */
[----:B------:R-:W3:Y:S01]  /*723d0*/  LDL.LU R15, [R1+0x1a0] ;  /* 0x0001a000010f7983 */ /* 0x000ee20000300800 */
[----:B------:R-:W-:-:S02]  /*723e0*/  ISETP.LT.AND P5, PT, R27, c[0x0][0x178], !P0 ;  /* 0x00005e001b007a0c */ /* 0x000fc400047a1270 */
[----:B------:R-:W-:Y:S02]  /*723f0*/  ISETP.LT.AND P0, PT, R26, c[0x0][0x178], !P0 ;  /* 0x00005e001a007a0c */ /* 0x000fe40004701270 */
[----:B------:R-:W-:Y:S02]  /*72400*/  IADD3 R0, R0, c[0x0][0x198], RZ ;  /* 0x0000660000007a10 */ /* 0x000fe40007ffe0ff */
[----:B------:R-:W-:-:S03]  /*72410*/  ISETP.LT.AND P4, PT, R27, c[0x0][0x178], !P6 ;  /* 0x00005e001b007a0c */ /* 0x000fc60007781270 */
[----:B------:R-:W-:-:S04]  /*72420*/  IMAD.WIDE R16, R0, 0x2, R6 ;  /* 0x0000000200107825 */ /* 0x000fc800078e0206 */
[C---:B------:R-:W-:Y:S01]  /*72430*/  IMAD.WIDE R18, R0.reuse, 0x2, R4 ;  /* 0x0000000200127825 */ /* 0x040fe200078e0204 */
[----:B------:R-:W-:Y:S01]  /*72440*/  IADD3 R0, R0, c[0x0][0x198], RZ ;  /* 0x0000660000007a10 */ /* 0x000fe20007ffe0ff */
[----:B------:R0:W-:Y:S01]  /*72450*/  @P5 STG.E.U16 [R16.64], R20 ;  /* 0x0000001410005986 */ /* 0x0001e2000c101506 */
[----:B------:R-:W-:-:S03]  /*72460*/  ISETP.LT.AND P6, PT, R26, c[0x0][0x178], !P6 ;  /* 0x00005e001a007a0c */ /* 0x000fc600077c1270 */
[----:B------:R1:W-:Y:S01]  /*72470*/  @P0 STG.E.U16 [R18.64], R3 ;  /* 0x0000000312000986 */ /* 0x0003e2000c101506 */
[----:B------:R-:W-:Y:S02]  /*72480*/  ISETP.LT.AND P0, PT, R27, c[0x0][0x178], !P3 ;  /* 0x00005e001b007a0c */ /* 0x000fe40005f01270 */
[C---:B------:R-:W-:Y:S02]  /*72490*/  IADD3 R21, R28.reuse, 0x6, RZ ;  /* 0x000000061c157810 */ /* 0x040fe40007ffe0ff */
[----:B0-----:R-:W-:Y:S01]  /*724a0*/  IADD3 R20, R28, 0x8, RZ ;  /* 0x000000081c147810 */ /* 0x001fe20007ffe0ff */
[----:B------:R-:W-:-:S03]  /*724b0*/  IMAD.WIDE R16, R0, 0x2, R6 ;  /* 0x0000000200107825 */ /* 0x000fc600078e0206 */
[----:B------:R-:W-:Y:S02]  /*724c0*/  ISETP.GE.AND P5, PT, R20, c[0x0][0x17c], PT ;  /* 0x00005f0014007a0c */ /* 0x000fe40003fa6270 */
[----:B------:R-:W-:Y:S01]  /*724d0*/  IADD3 R20, R0, c[0x0][0x198], RZ ;  /* 0x0000660000147a10 */ /* 0x000fe20007ffe0ff */
[----:B------:R0:W-:Y:S01]  /*724e0*/  @P4 STG.E.U16 [R16.64], R23 ;  /* 0x0000001710004986 */ /* 0x0001e2000c101506 */
[----:B------:R-:W-:-:S03]  /*724f0*/  ISETP.GE.AND P2, PT, R21, c[0x0][0x17c], PT ;  /* 0x00005f0015007a0c */ /* 0x000fc60003f46270 */
[----:B-1----:R-:W-:Y:S01]  /*72500*/  IMAD.WIDE R18, R20, 0x2, R6 ;  /* 0x0000000214127825 */ /* 0x002fe200078e0206 */
[----:B------:R-:W-:-:S03]  /*72510*/  ISETP.LT.AND P3, PT, R26, c[0x0][0x178], !P3 ;  /* 0x00005e001a007a0c */ /* 0x000fc60005f61270 */
[----:B0-----:R-:W-:Y:S01]  /*72520*/  IMAD.WIDE R16, R0, 0x2, R4 ;  /* 0x0000000200107825 */ /* 0x001fe200078e0204 */
[----:B------:R-:W-:-:S04]  /*72530*/  PRMT R0, R23, 0x7632, R0 ;  /* 0x0000763217007816 */ /* 0x000fc80000000000 */
[----:B------:R0:W-:Y:S01]  /*72540*/  @P6 STG.E.U16 [R16.64], R22 ;  /* 0x0000001610006986 */ /* 0x0001e2000c101506 */
[----:B------:R-:W-:Y:S02]  /*72550*/  ISETP.LT.AND P6, PT, R27, c[0x0][0x178], !P2 ;  /* 0x00005e001b007a0c */ /* 0x000fe400057c1270 */
[----:B------:R-:W-:Y:S01]  /*72560*/  ISETP.LT.AND P2, PT, R26, c[0x0][0x178], !P2 ;  /* 0x00005e001a007a0c */ /* 0x000fe20005741270 */
[----:B------:R1:W-:Y:S01]  /*72570*/  @P0 STG.E.U16 [R18.64], R0 ;  /* 0x0000000012000986 */ /* 0x0003e2000c101506 */
[----:B------:R-:W-:-:S04]  /*72580*/  IADD3 R3, R28, 0x9, RZ ;  /* 0x000000091c037810 */ /* 0x000fc80007ffe0ff */
[----:B------:R-:W-:Y:S02]  /*72590*/  ISETP.GE.AND P4, PT, R3, c[0x0][0x17c], PT ;  /* 0x00005f0003007a0c */ /* 0x000fe40003f86270 */
[----:B------:R-:W-:Y:S01]  /*725a0*/  PRMT R3, R22, 0x7632, R3 ;  /* 0x0000763216037816 */ /* 0x000fe20000000003 */
[C---:B0-----:R-:W-:Y:S01]  /*725b0*/  IMAD.WIDE R16, R20.reuse, 0x2, R4 ;  /* 0x0000000214107825 */ /* 0x041fe200078e0204 */
[----:B-1----:R-:W-:-:S04]  /*725c0*/  IADD3 R0, R20, c[0x0][0x198], RZ ;  /* 0x0000660014007a10 */ /* 0x002fc80007ffe0ff */
[----:B------:R0:W-:Y:S01]  /*725d0*/  @P3 STG.E.U16 [R16.64], R3 ;  /* 0x0000000310003986 */ /* 0x0001e2000c101506 */
[----:B------:R-:W-:-:S04]  /*725e0*/  IMAD.WIDE R18, R0, 0x2, R6 ;  /* 0x0000000200127825 */ /* 0x000fc800078e0206 */
[C---:B------:R-:W-:Y:S01]  /*725f0*/  IMAD.WIDE R20, R0.reuse, 0x2, R4 ;  /* 0x0000000200147825 */ /* 0x040fe200078e0204 */
[----:B---3--:R1:W-:Y:S04]  /*72600*/  @P6 STG.E.U16 [R18.64], R15 ;  /* 0x0000000f12006986 */ /* 0x0083e8000c101506 */
[----:B------:R-:W-:Y:S01]  /*72610*/  @P2 STG.E.U16 [R20.64], R25 ;  /* 0x0000001914002986 */ /* 0x000fe2000c101506 */
[----:B------:R-:W-:Y:S02]  /*72620*/  ISETP.LT.AND P2, PT, R27, c[0x0][0x178], !P1 ;  /* 0x00005e001b007a0c */ /* 0x000fe40004f41270 */
[----:B0-----:R-:W-:Y:S02]  /*72630*/  PRMT R3, R15, 0x7632, R3 ;  /* 0x000076320f037816 */ /* 0x001fe40000000003 */
[----:B-1----:R-:W-:Y:S01]  /*72640*/  IADD3 R18, R0, c[0x0][0x198], RZ ;  /* 0x0000660000127a10 */ /* 0x002fe20007ffe0ff */
[----:B------:R-:W3:Y:S04]  /*72650*/  LDL.LU R15, [R1+0xa0] ;  /* 0x0000a000010f7983 */ /* 0x000ee80000300800 */
[----:B------:R-:W-:-:S05]  /*72660*/  IMAD.WIDE R16, R18, 0x2, R6 ;  /* 0x0000000212107825 */ /* 0x000fca00078e0206 */
[----:B------:R0:W-:Y:S04]  /*72670*/  @P2 STG.E.U16 [R16.64], R3 ;  /* 0x0000000310002986 */ /* 0x0001e8000c101506 */
[----:B0-----:R-:W4:Y:S04]  /*72680*/  LDL.LU R16, [R1+0x1b0] ;  /* 0x0001b00001107983 */ /* 0x001f280000300800 */
[----:B------:R-:W3:Y:S01]  /*72690*/  LDL.LU R17, [R1+0x60] ;  /* 0x0000600001117983 */ /* 0x000ee20000300800 */
[----:B------:R-:W-:Y:S02]  /*726a0*/  ISETP.LT.AND P1, PT, R26, c[0x0][0x178], !P1 ;  /* 0x00005e001a007a0c */ /* 0x000fe40004f21270 */
[----:B------:R-:W-:-:S02]  /*726b0*/  ISETP.LT.AND P6, PT, R27, c[0x0][0x178], !P5 ;  /* 0x00005e001b007a0c */ /* 0x000fc40006fc1270 */
[C---:B------:R-:W-:Y:S01]  /*726c0*/  IADD3 R0, R18.reuse, c[0x0][0x198], RZ ;  /* 0x0000660012007a10 */ /* 0x040fe20007ffe0ff */
[----:B------:R-:W-:Y:S01]  /*726d0*/  IMAD.WIDE R18, R18, 0x2, R4 ;  /* 0x0000000212127825 */ /* 0x000fe200078e0204 */
[----:B------:R-:W-:Y:S02]  /*726e0*/  ISETP.LT.AND P5, PT, R26, c[0x0][0x178], !P5 ;  /* 0x00005e001a007a0c */ /* 0x000fe40006fa1270 */
[----:B--2---:R-:W-:Y:S01]  /*726f0*/  PRMT R24, R25, 0x7632, R24 ;  /* 0x0000763219187816 */ /* 0x004fe20000000018 */
[----:B------:R-:W-:Y:S01]  /*72700*/  IMAD.WIDE R20, R0, 0x2, R6 ;  /* 0x0000000200147825 */ /* 0x000fe200078e0206 */
[C---:B------:R-:W-:Y:S02]  /*72710*/  IADD3 R22, R28.reuse, 0xa, RZ ;  /* 0x0000000a1c167810 */ /* 0x040fe40007ffe0ff */
[----:B------:R-:W-:Y:S01]  /*72720*/  IADD3 R23, R28, 0xb, RZ ;  /* 0x0000000b1c177810 */ /* 0x000fe20007ffe0ff */
[----:B------:R0:W-:Y:S01]  /*72730*/  @P1 STG.E.U16 [R18.64], R24 ;  /* 0x0000001812001986 */ /* 0x0001e2000c101506 */
[----:B------:R-:W-:-:S02]  /*72740*/  ISETP.GE.AND P0, PT, R22, c[0x0][0x17c], PT ;  /* 0x00005f0016007a0c */ /* 0x000fc40003f06270 */
[----:B------:R-:W-:Y:S01]  /*72750*/  ISETP.GE.AND P3, PT, R23, c[0x0][0x17c], PT ;  /* 0x00005f0017007a0c */ /* 0x000fe20003f66270 */
[----:B------:R-:W-:Y:S01]  /*72760*/  IMAD.WIDE R22, R0, 0x2, R4 ;  /* 0x0000000200167825 */ /* 0x000fe200078e0204 */
[----:B------:R-:W-:Y:S02]  /*72770*/  IADD3 R25, R28, 0xc, RZ ;  /* 0x0000000c1c197810 */ /* 0x000fe40007ffe0ff */
[----:B0-----:R-:W-:Y:S02]  /*72780*/  IADD3 R18, R0, c[0x0][0x198], RZ ;  /* 0x0000660000127a10 */ /* 0x001fe40007ffe0ff */
[----:B------:R-:W-:Y:S02]  /*72790*/  ISETP.GE.AND P2, PT, R25, c[0x0][0x17c], PT ;  /* 0x00005f0019007a0c */ /* 0x000fe40003f46270 */
[----:B------:R-:W2:Y:S04]  /*727a0*/  LDL.LU R25, [R1+0x90] ;  /* 0x0000900001197983 */ /* 0x000ea80000300800 */
[----:B----4-:R-:W-:Y:S01]  /*727b0*/  @P6 STG.E.U16 [R20.64], R16 ;  /* 0x0000001014006986 */ /* 0x010fe2000c101506 */
[----:B------:R-:W-:-:S02]  /*727c0*/  ISETP.LT.AND P6, PT, R27, c[0x0][0x178], !P4 ;  /* 0x00005e001b007a0c */ /* 0x000fc400067c1270 */
[----:B------:R-:W-:Y:S01]  /*727d0*/  ISETP.LT.AND P4, PT, R26, c[0x0][0x178], !P4 ;  /* 0x00005e001a007a0c */ /* 0x000fe20006781270 */
[----:B---3--:R0:W-:Y:S01]  /*727e0*/  @P5 STG.E.U16 [R22.64], R17 ;  /* 0x0000001116005986 */ /* 0x0081e2000c101506 */
[----:B------:R-:W-:Y:S02]  /*727f0*/  PRMT R3, R16, 0x7632, R3 ;  /* 0x0000763210037816 */ /* 0x000fe40000000003 */
[----:B0-----:R-:W-:Y:S01]  /*72800*/  PRMT R22, R17, 0x7632, R22 ;  /* 0x0000763211167816 */ /* 0x001fe20000000016 */
[C---:B------:R-:W-:Y:S01]  /*72810*/  IMAD.WIDE R16, R18.reuse, 0x2, R6 ;  /* 0x0000000212107825 */ /* 0x040fe200078e0206 */
[----:B------:R-:W-:-:S03]  /*72820*/  IADD3 R23, R18, c[0x0][0x198], RZ ;  /* 0x0000660012177a10 */ /* 0x000fc60007ffe0ff */
[----:B------:R-:W-:Y:S02]  /*72830*/  IMAD.WIDE R18, R18, 0x2, R4 ;  /* 0x0000000212127825 */ /* 0x000fe400078e0204 */
[----:B------:R-:W-:Y:S04]  /*72840*/  @P6 STG.E.U16 [R16.64], R3 ;  /* 0x0000000310006986 */ /* 0x000fe8000c101506 */
[----:B------:R0:W-:Y:S04]  /*72850*/  @P4 STG.E.U16 [R18.64], R22 ;  /* 0x0000001612004986 */ /* 0x0001e8000c101506 */
[----:B0-----:R-:W3:Y:S01]  /*72860*/  LDL.LU R19, [R1+0x1c0] ;  /* 0x0001c00001137983 */ /* 0x001ee20000300800 */
[----:B------:R-:W-:-:S02]  /*72870*/  ISETP.LT.AND P5, PT, R27, c[0x0][0x178], !P0 ;  /* 0x00005e001b007a0c */ /* 0x000fc400047a1270 */
[C---:B------:R-:W-:Y:S02]  /*72880*/  IADD3 R20, R28.reuse, 0xd, RZ ;  /* 0x0000000d1c147810 */ /* 0x040fe40007ffe0ff */
[----:B------:R-:W-:Y:S02]  /*72890*/  IADD3 R0, R28, 0xe, RZ ;  /* 0x0000000e1c007810 */ /* 0x000fe40007ffe0ff */
[----:B------:R-:W-:Y:S01]  /*728a0*/  ISETP.GE.AND P1, PT, R20, c[0x0][0x17c], PT ;  /* 0x00005f0014007a0c */ /* 0x000fe20003f26270 */
[C---:B------:R-:W-:Y:S01]  /*728b0*/  IMAD.WIDE R20, R23.reuse, 0x2, R6 ;  /* 0x0000000217147825 */ /* 0x040fe200078e0206 */
[----:B------:R-:W-:Y:S02]  /*728c0*/  ISETP.GE.AND P6, PT, R0, c[0x0][0x17c], PT ;  /* 0x00005f0000007a0c */ /* 0x000fe40003fc6270 */
[----:B------:R-:W-:Y:S01]  /*728d0*/  IADD3 R0, R28, 0xf, RZ ;  /* 0x0000000f1c007810 */ /* 0x000fe20007ffe0ff */
[----:B------:R-:W-:Y:S01]  /*728e0*/  IMAD.WIDE R16, R23, 0x2, R4 ;  /* 0x0000000217107825 */ /* 0x000fe200078e0204 */
[----:B------:R-:W-:-:S02]  /*728f0*/  ISETP.LT.AND P0, PT, R26, c[0x0][0x178], !P0 ;  /* 0x00005e001a007a0c */ /* 0x000fc40004701270 */
[----:B------:R-:W-:Y:S01]  /*72900*/  ISETP.LT.AND P4, PT, R27, c[0x0][0x178], !P3 ;  /* 0x00005e001b007a0c */ /* 0x000fe20005f81270 */
[----:B---3--:R0:W-:Y:S01]  /*72910*/  @P5 STG.E.U16 [R20.64], R19 ;  /* 0x0000001314005986 */ /* 0x0081e2000c101506 */
[----:B------:R-:W-:Y:S02]  /*72920*/  ISETP.GE.AND P5, PT, R0, c[0x0][0x17c], PT ;  /* 0x00005f0000007a0c */ /* 0x000fe40003fa6270 */
[----:B------:R-:W-:Y:S02]  /*72930*/  IADD3 R0, R23, c[0x0][0x198], RZ ;  /* 0x0000660017007a10 */ /* 0x000fe40007ffe0ff */
[----:B------:R-:W3:Y:S05]  /*72940*/  LDL.LU R23, [R1+0x1d0] ;  /* 0x0001d00001177983 */ /* 0x000eea0000300800 */
[----:B------:R1:W-:Y:S01]  /*72950*/  @P0 STG.E.U16 [R16.64], R15 ;  /* 0x0000000f10000986 */ /* 0x0003e2000c101506 */
[----:B0-----:R-:W-:-:S03]  /*72960*/  PRMT R20, R15, 0x7632, R20 ;  /* 0x000076320f147816 */ /* 0x001fc60000000014 */
[----:B-1----:R-:W4:Y:S04]  /*72970*/  LDL.LU R15, [R1+0x300] ;  /* 0x00030000010f7983 */ /* 0x002f280000300800 */
[----:B------:R-:W4:Y:S01]  /*72980*/  LDL.LU R22, [R1+0xb0] ;  /* 0x0000b00001167983 */ /* 0x000f220000300800 */
[----:B------:R-:W-:Y:S02]  /*72990*/  ISETP.LT.AND P3, PT, R26, c[0x0][0x178], !P3 ;  /* 0x00005e001a007a0c */ /* 0x000fe40005f61270 */
[----:B------:R-:W-:Y:S01]  /*729a0*/  PRMT R3, R19, 0x7632, R3 ;  /* 0x0000763213037816 */ /* 0x000fe20000000003 */
[----:B------:R-:W-:Y:S01]  /*729b0*/  IMAD.WIDE R18, R0, 0x2, R6 ;  /* 0x0000000200127825 */ /* 0x000fe200078e0206 */
[C---:B------:R-:W-:Y:S02]  /*729c0*/  ISETP.LT.AND P0, PT, R27.reuse, c[0x0][0x178], !P2 ;  /* 0x00005e001b007a0c */ /* 0x040fe40005701270 */
[----:B------:R-:W-:Y:S01]  /*729d0*/  ISETP.LT.AND P2, PT, R26, c[0x0][0x178], !P2 ;  /* 0x00005e001a007a0c */ /* 0x000fe20005741270 */
[C---:B------:R-:W-:Y:S01]  /*729e0*/  IMAD.WIDE R16, R0.reuse, 0x2, R4 ;  /* 0x0000000200107825 */ /* 0x040fe200078e0204 */
[----:B------:R-:W-:Y:S01]  /*729f0*/  IADD3 R0, R0, c[0x0][0x198], RZ ;  /* 0x0000660000007a10 */ /* 0x000fe20007ffe0ff */
[----:B------:R0:W-:Y:S04]  /*72a00*/  @P4 STG.E.U16 [R18.64], R3 ;  /* 0x0000000312004986 */ /* 0x0001e8000c101506 */
[----:B------:R1:W-:Y:S01]  /*72a10*/  @P3 STG.E.U16 [R16.64], R20 ;  /* 0x0000001410003986 */ /* 0x0003e2000c101506 */
[----:B------:R-:W-:-:S02]  /*72a20*/  ISETP.LT.AND P3, PT, R27, c[0x0][0x178], !P1 ;  /* 0x00005e001b007a0c */ /* 0x000fc40004f61270 */
[----:B------:R-:W-:Y:S01]  /*72a30*/  ISETP.LT.AND P1, PT, R26, c[0x0][0x178], !P1 ;  /* 0x00005e001a007a0c */ /* 0x000fe20004f21270 */
[----:B0-----:R-:W-:-:S04]  /*72a40*/  IMAD.WIDE R18, R0, 0x2, R4 ;  /* 0x0000000200127825 */ /* 0x001fc800078e0204 */
[C---:B-1----:R-:W-:Y:S01]  /*72a50*/  IMAD.WIDE R16, R0.reuse, 0x2, R6 ;  /* 0x0000000200107825 */ /* 0x042fe200078e0206 */
[----:B------:R-:W-:Y:S02]  /*72a60*/  IADD3 R0, R0, c[0x0][0x198], RZ ;  /* 0x0000660000007a10 */ /* 0x000fe40007ffe0ff */
[----:B------:R-:W-:Y:S02]  /*72a70*/  IADD3 R3, R28, 0x11, RZ ;  /* 0x000000111c037810 */ /* 0x000fe40007ffe0ff */
[----:B---3--:R0:W-:Y:S01]  /*72a80*/  @P0 STG.E.U16 [R16.64], R23 ;  /* 0x0000001710000986 */ /* 0x0081e2000c101506 */
[----:B------:R-:W-:-:S03]  /*72a90*/  PRMT R20, R23, 0x7632, R20 ;  /* 0x0000763217147816 */ /* 0x000fc60000000014 */
[----:B--2---:R1:W-:Y:S01]  /*72aa0*/  @P2 STG.E.U16 [R18.64], R25 ;  /* 0x0000001912002986 */ /* 0x0043e2000c101506 */
[----:B------:R-:W-:Y:S02]  /*72ab0*/  ISETP.LT.AND P2, PT, R27, c[0x0][0x178], !P6 ;  /* 0x00005e001b007a0c */ /* 0x000fe40007741270 */
[----:B------:R-:W-:Y:S02]  /*72ac0*/  ISETP.GE.AND P0, PT, R3, c[0x0][0x17c], PT ;  /* 0x00005f0003007a0c */ /* 0x000fe40003f06270 */
[----:B------:R-:W-:Y:S01]  /*72ad0*/  PRMT R3, R25, 0x7632, R3 ;  /* 0x0000763219037816 */ /* 0x000fe20000000003 */
[----:B0-----:R-:W-:-:S04]  /*72ae0*/  IMAD.WIDE R16, R0, 0x2, R6 ;  /* 0x0000000200107825 */ /* 0x001fc800078e0206 */
[C---:B-1----:R-:W-:Y:S01]  /*72af0*/  IMAD.WIDE R18, R0.reuse, 0x2, R4 ;  /* 0x0000000200127825 */ /* 0x042fe200078e0204 */
[----:B------:R-:W-:Y:S01]  /*72b00*/  IADD3 R0, R0, c[0x0][0x198], RZ ;  /* 0x0000660000007a10 */ /* 0x000fe20007ffe0ff */
[----:B------:R0:W-:Y:S01]  /*72b10*/  @P3 STG.E.U16 [R16.64], R20 ;  /* 0x0000001410003986 */ /* 0x0001e2000c101506 */
[----:B------:R-:W-:-:S03]  /*72b20*/  ISETP.LT.AND P6, PT, R26, c[0x0][0x178], !P6 ;  /* 0x00005e001a007a0c */ /* 0x000fc600077c1270 */
[----:B------:R1:W-:Y:S01]  /*72b30*/  @P1 STG.E.U16 [R18.64], R3 ;  /* 0x0000000312001986 */ /* 0x0003e2000c101506 */
[----:B------:R-:W-:-:S03]  /*72b40*/  ISETP.LT.AND P1, PT, R27, c[0x0][0x178], !P5 ;  /* 0x00005e001b007a0c */ /* 0x000fc60006f21270 */
[----:B------:R-:W2:Y:S01]  /*72b50*/  LDL.LU R25, [R1+0xc0] ;  /* 0x0000c00001197983 */ /* 0x000ea20000300800 */
[----:B0-----:R-:W-:Y:S01]  /*72b60*/  IMAD.WIDE R16, R0, 0x2, R6 ;  /* 0x0000000200107825 */ /* 0x001fe200078e0206 */
[C---:B------:R-:W-:Y:S02]  /*72b70*/  IADD3 R20, R28.reuse, 0x12, RZ ;  /* 0x000000121c147810 */ /* 0x040fe40007ffe0ff */
[----:B-1----:R-:W-:Y:S02]  /*72b80*/  IADD3 R3, R28, 0x13, RZ ;  /* 0x000000131c037810 */ /* 0x002fe40007ffe0ff */
[----:B----4-:R0:W-:Y:S01]  /*72b90*/  @P2 STG.E.U16 [R16.64], R15 ;  /* 0x0000000f10002986 */ /* 0x0101e2000c101506 */
[----:B------:R-:W-:Y:S02]  /*72ba0*/  ISETP.GE.AND P3, PT, R20, c[0x0][0x17c], PT ;  /* 0x00005f0014007a0c */ /* 0x000fe40003f66270 */
[----:B------:R-:W-:Y:S02]  /*72bb0*/  IADD3 R20, R0, c[0x0][0x198], RZ ;  /* 0x0000660000147a10 */ /* 0x000fe40007ffe0ff */
[----:B------:R-:W-:-:S02]  /*72bc0*/  ISETP.GE.AND P2, PT, R3, c[0x0][0x17c], PT ;  /* 0x00005f0003007a0c */ /* 0x000fc40003f46270 */
[----:B------:R-:W-:Y:S01]  /*72bd0*/  PRMT R3, R22, 0x7632, R3 ;  /* 0x0000763216037816 */ /* 0x000fe20000000003 */
[----:B0-----:R-:W-:Y:S01]  /*72be0*/  IMAD.WIDE R16, R0, 0x2, R4 ;  /* 0x0000000200107825 */ /* 0x001fe200078e0204 */
[----:B------:R-:W-:Y:S02]  /*72bf0*/  PRMT R0, R15, 0x7632, R0 ;  /* 0x000076320f007816 */ /* 0x000fe40000000000 */
[----:B------:R-:W3:Y:S01]  /*72c00*/  LDL.LU R15, [R1+0xe0] ;  /* 0x0000e000010f7983 */ /* 0x000ee20000300800 */
[----:B------:R-:W-:-:S03]  /*72c10*/  IMAD.WIDE R18, R20, 0x2, R6 ;  /* 0x0000000214127825 */ /* 0x000fc600078e0206 */
[----:B------:R0:W-:Y:S04]  /*72c20*/  @P6 STG.E.U16 [R16.64], R22 ;  /* 0x0000001610006986 */ /* 0x0001e8000c101506 */
[----:B------:R1:W-:Y:S01]  /*72c30*/  @P1 STG.E.U16 [R18.64], R0 ;  /* 0x0000000012001986 */ /* 0x0003e2000c101506 */
[----:B0-----:R-:W-:-:S04]  /*72c40*/  IADD3 R22, R28, 0x14, RZ ;  /* 0x000000141c167810 */ /* 0x001fc80007ffe0ff */
[----:B------:R-:W-:Y:S02]  /*72c50*/  ISETP.GE.AND P1, PT, R22, c[0x0][0x17c], PT ;  /* 0x00005f0016007a0c */ /* 0x000fe40003f26270 */
[----:B------:R-:W4:Y:S01]  /*72c60*/  LDL.LU R22, [R1+0x310] ;  /* 0x0003100001167983 */ /* 0x000f220000300800 */
[----:B------:R-:W-:-:S04]  /*72c70*/  IADD3 R21, R28, 0x10, RZ ;  /* 0x000000101c157810 */ /* 0x000fc80007ffe0ff */
[----:B------:R-:W-:Y:S02]  /*72c80*/  ISETP.GE.AND P4, PT, R21, c[0x0][0x17c], PT ;  /* 0x00005f0015007a0c */ /* 0x000fe40003f86270 */
[C---:B------:R-:W-:Y:S02]  /*72c90*/  ISETP.LT.AND P5, PT, R26.reuse, c[0x0][0x178], !P5 ;  /* 0x00005e001a007a0c */ /* 0x040fe40006fa1270 */
[----:B------:R-:W-:Y:S02]  /*72ca0*/  ISETP.LT.AND P6, PT, R27, c[0x0][0x178], !P4 ;  /* 0x00005e001b007a0c */ /* 0x000fe400067c1270 */
[----:B------:R-:W-:Y:S02]  /*72cb0*/  ISETP.LT.AND P4, PT, R26, c[0x0][0x178], !P4 ;  /* 0x00005e001a007a0c */ /* 0x000fe40006781270 */
[C---:B-1----:R-:W-:Y:S01]  /*72cc0*/  IADD3 R0, R20.reuse, c[0x0][0x198], RZ ;  /* 0x0000660014007a10 */ /* 0x042fe20007ffe0ff */
[----:B------:R-:W-:-:S04]  /*72cd0*/  IMAD.WIDE R16, R20, 0x2, R4 ;  /* 0x0000000214107825 */ /* 0x000fc800078e0204 */
[----:B------:R-:W-:-:S04]  /*72ce0*/  IMAD.WIDE R18, R0, 0x2, R6 ;  /* 0x0000000200127825 */ /* 0x000fc800078e0206 */
[----:B------:R-:W-:Y:S01]  /*72cf0*/  IMAD.WIDE R20, R0, 0x2, R4 ;  /* 0x0000000200147825 */ /* 0x000fe200078e0204 */
[----:B------:R0:W-:Y:S04]  /*72d00*/  @P5 STG.E.U16 [R16.64], R3 ;  /* 0x0000000310005986 */ /* 0x0001e8000c101506 */
[----:B----4-:R1:W-:Y:S04]  /*72d10*/  @P6 STG.E.U16 [R18.64], R22 ;  /* 0x0000001612006986 */ /* 0x0103e8000c101506 */
[----:B--2---:R-:W-:Y:S01]  /*72d20*/  @P4 STG.E.U16 [R20.64], R25 ;  /* 0x0000001914004986 */ /* 0x004fe2000c101506 */
[----:B------:R-:W-:-:S02]  /*72d30*/  ISETP.LT.AND P4, PT, R27, c[0x0][0x178], !P0 ;  /* 0x00005e001b007a0c */ /* 0x000fc40004781270 */
[----:B0-----:R-:W-:Y:S02]  /*72d40*/  PRMT R3, R22, 0x7632, R3 ;  /* 0x0000763216037816 */ /* 0x001fe40000000003 */
[----:B-1----:R-:W-:-:S05]  /*72d50*/  IADD3 R18, R0, c[0x0][0x198], RZ ;  /* 0x0000660000127a10 */ /* 0x002fca0007ffe0ff */
[----:B------:R-:W-:-:S05]  /*72d60*/  IMAD.WIDE R16, R18, 0x2, R6 ;  /* 0x0000000212107825 */ /* 0x000fca00078e0206 */
[----:B------:R0:W-:Y:S04]  /*72d70*/  @P4 STG.E.U16 [R16.64], R3 ;  /* 0x0000000310004986 */ /* 0x0001e8000c101506 */
[----:B0-----:R-:W2:Y:S01]  /*72d80*/  LDL.LU R17, [R1+0x320] ;  /* 0x0003200001117983 */ /* 0x001ea20000300800 */
[----:B------:R-:W-:Y:S02]  /*72d90*/  ISETP.LT.AND P0, PT, R26, c[0x0][0x178], !P0 ;  /* 0x00005e001a007a0c */ /* 0x000fe40004701270 */
[----:B------:R-:W-:Y:S02]  /*72da0*/  ISETP.LT.AND P6, PT, R27, c[0x0][0x178], !P3 ;  /* 0x00005e001b007a0c */ /* 0x000fe40005fc1270 */
[C---:B------:R-:W-:Y:S01]  /*72db0*/  IADD3 R0, R18.reuse, c[0x0][0x198], RZ ;  /* 0x0000660012007a10 */ /* 0x040fe20007ffe0ff */
[----:B------:R-:W-:Y:S01]  /*72dc0*/  IMAD.WIDE R18, R18, 0x2, R4 ;  /* 0x0000000212127825 */ /* 0x000fe200078e0204 */
[----:B------:R-:W-:-:S02]  /*72dd0*/  PRMT R24, R25, 0x7632, R24 ;  /* 0x0000763219187816 */ /* 0x000fc40000000018 */
[----:B------:R-:W-:Y:S01]  /*72de0*/  ISETP.LT.AND P3, PT, R26, c[0x0][0x178], !P3 ;  /* 0x00005e001a007a0c */ /* 0x000fe20005f61270 */
[----:B------:R-:W-:Y:S01]  /*72df0*/  IMAD.WIDE R20, R0, 0x2, R6 ;  /* 0x0000000200147825 */ /* 0x000fe200078e0206 */
[----:B------:R-:W-:-:S03]  /*72e00*/  IADD3 R23, R28, 0x15, RZ ;  /* 0x000000151c177810 */ /* 0x000fc60007ffe0ff */
[----:B------:R0:W-:Y:S01]  /*72e10*/  @P0 STG.E.U16 [R18.64], R24 ;  /* 0x0000001812000986 */ /* 0x0001e2000c101506 */
[----:B------:R-:W-:Y:S01]  /*72e20*/  ISETP.GE.AND P5, PT, R23, c[0x0][0x17c], PT ;  /* 0x00005f0017007a0c */ /* 0x000fe20003fa6270 */
[----:B------:R-:W-:Y:S01]  /*72e30*/  IMAD.WIDE R22, R0, 0x2, R4 ;  /* 0x0000000200167825 */ /* 0x000fe200078e0204 */
[----:B------:R-:W-:Y:S02]  /*72e40*/  IADD3 R25, R28, 0x16, RZ ;  /* 0x000000161c197810 */ /* 0x000fe40007ffe0ff */
[----:B0-----:R-:W-:Y:S02]  /*72e50*/  IADD3 R18, R0, c[0x0][0x198], RZ ;  /* 0x0000660000127a10 */ /* 0x001fe40007ffe0ff */
[----:B------:R-:W-:Y:S02]  /*72e60*/  ISETP.GE.AND P4, PT, R25, c[0x0][0x17c], PT ;  /* 0x00005f0019007a0c */ /* 0x000fe40003f86270 */
[----:B------:R-:W4:Y:S04]  /*72e70*/  LDL.LU R25, [R1+0x3c0] ;  /* 0x0003c00001197983 */ /* 0x000f280000300800 */
[----:B--2---:R0:W-:Y:S01]  /*72e80*/  @P6 STG.E.U16 [R20.64], R17 ;  /* 0x0000001114006986 */ /* 0x0041e2000c101506 */
[----:B------:R-:W-:-:S02]  /*72e90*/  ISETP.LT.AND P6, PT, R27, c[0x0][0x178], !P2 ;  /* 0x00005e001b007a0c */ /* 0x000fc400057c1270 */
[----:B------:R-:W-:Y:S01]  /*72ea0*/  ISETP.LT.AND P2, PT, R26, c[0x0][0x178], !P2 ;  /* 0x00005e001a007a0c */ /* 0x000fe20005741270 */
[----:B---3--:R1:W-:Y:S01]  /*72eb0*/  @P3 STG.E.U16 [R22.64], R15 ;  /* 0x0000000f16003986 */ /* 0x0083e2000c101506 */
[----:B------:R-:W-:Y:S01]  /*72ec0*/  PRMT R3, R17, 0x7632, R3 ;  /* 0x0000763211037816 */ /* 0x000fe20000000003 */
[C---:B0-----:R-:W-:Y:S01]  /*72ed0*/  IMAD.WIDE R16, R18.reuse, 0x2, R6 ;  /* 0x0000000212107825 */ /* 0x041fe200078e0206 */
[----:B-1----:R-:W-:-:S03]  /*72ee0*/  IADD3 R23, R18, c[0x0][0x198], RZ ;  /* 0x0000660012177a10 */ /* 0x002fc60007ffe0ff */
[----:B------:R-:W-:Y:S01]  /*72ef0*/  IMAD.WIDE R18, R18, 0x2, R4 ;  /* 0x0000000212127825 */ /* 0x000fe200078e0204 */
[----:B------:R-:W-:-:S03]  /*72f00*/  PRMT R22, R15, 0x7632, R22 ;  /* 0x000076320f167816 */ /* 0x000fc60000000016 */
[----:B------:R-:W-:Y:S04]  /*72f10*/  @P6 STG.E.U16 [R16.64], R3 ;  /* 0x0000000310006986 */ /* 0x000fe8000c101506 */
[----:B------:R-:W2:Y:S04]  /*72f20*/  LDL.LU R15, [R1+0xf0] ;  /* 0x0000f000010f7983 */ /* 0x000ea80000300800 */
[----:B------:R0:W-:Y:S04]  /*72f30*/  @P2 STG.E.U16 [R18.64], R22 ;  /* 0x0000001612002986 */ /* 0x0001e8000c101506 */
[----:B0-----:R-:W3:Y:S04]  /*72f40*/  LDL.LU R18, [R1+0x330] ;  /* 0x0003300001127983 */ /* 0x001ee80000300800 */
[----:B------:R-:W2:Y:S01]  /*72f50*/  LDL.LU R19, [R1+0xd0] ;  /* 0x0000d00001137983 */ /* 0x000ea20000300800 */
[----:B------:R-:W-:-:S02]  /*72f60*/  ISETP.LT.AND P3, PT, R27, c[0x0][0x178], !P1 ;  /* 0x00005e001b007a0c */ /* 0x000fc40004f61270 */
[C---:B------:R-:W-:Y:S02]  /*72f70*/  IADD3 R20, R28.reuse, 0x17, RZ ;  /* 0x000000171c147810 */ /* 0x040fe40007ffe0ff */
[----:B------:R-:W-:Y:S02]  /*72f80*/  IADD3 R0, R28, 0x18, RZ ;  /* 0x000000181c007810 */ /* 0x000fe40007ffe0ff */
[----:B------:R-:W-:Y:S02]  /*72f90*/  ISETP.LT.AND P1, PT, R26, c[0x0][0x178], !P1 ;  /* 0x00005e001a007a0c */ /* 0x000fe40004f21270 */
        /* <DEDUP_REMOVED lines=10> */
[----:B------:R-:W3:Y:S01]  /*73040*/  LDL.LU R23, [R1+0x3d0] ;  /* 0x0003d00001177983 */ /* 0x000ee20000300800 */
[----:B------:R-:W-:-:S03]  /*73050*/  PRMT R3, R18, 0x7632, R3 ;  /* 0x0000763212037816 */ /* 0x000fc60000000003 */
[----:B--2---:R1:W-:Y:S01]  /*73060*/  @P1 STG.E.U16 [R16.64], R19 ;  /* 0x0000001310001986 */ /* 0x0043e2000c101506 */
[----:B------:R-:W-:Y:S02]  /*73070*/  ISETP.LT.AND P1, PT, R27, c[0x0][0x178], !P4 ;  /* 0x00005e001b007a0c */ /* 0x000fe40006721270 */
[----:B0-----:R-:W-:Y:S01]  /*73080*/  PRMT R20, R19, 0x7632, R20 ;  /* 0x0000763213147816 */ /* 0x001fe20000000014 */
[----:B------:R-:W2:Y:S01]  /*73090*/  LDL.LU R22, [R1+0x100] ;  /* 0x0001000001167983 */ /* 0x000ea20000300800 */
[----:B------:R-:W-:Y:S01]  /*730a0*/  ISETP.LT.AND P4, PT, R26, c[0x0][0x178], !P4 ;  /* 0x00005e001a007a0c */ /* 0x000fe20006781270 */
[----:B-1----:R-:W-:-:S04]  /*730b0*/  IMAD.WIDE R18, R0, 0x2, R6 ;  /* 0x0000000200127825 */ /* 0x002fc800078e0206 */
[C-C-:B------:R-:W-:Y:S01]  /*730c0*/  IMAD.WIDE R16, R0.reuse, 0x2, R4.reuse ;  /* 0x0000000200107825 */ /* 0x140fe200078e0204 */
[----:B------:R-:W-:Y:S01]  /*730d0*/  IADD3 R0, R0, c[0x0][0x198], RZ ;  /* 0x0000660000007a10 */ /* 0x000fe20007ffe0ff */
[----:B------:R0:W-:Y:S04]  /*730e0*/  @P2 STG.E.U16 [R18.64], R3 ;  /* 0x0000000312002986 */ /* 0x0001e8000c101506 */
[----:B------:R1:W-:Y:S01]  /*730f0*/  @P5 STG.E.U16 [R16.64], R20 ;  /* 0x0000001410005986 */ /* 0x0003e2000c101506 */
[----:B0-----:R-:W-:Y:S01]  /*73100*/  IADD3 R3, R28, 0x1b, RZ ;  /* 0x0000001b1c037810 */ /* 0x001fe20007ffe0ff */
[----:B------:R-:W-:-:S04]  /*73110*/  IMAD.WIDE R18, R0, 0x2, R4 ;  /* 0x0000000200127825 */ /* 0x000fc800078e0204 */
[----:B-1----:R-:W-:Y:S01]  /*73120*/  IMAD.WIDE R16, R0, 0x2, R6 ;  /* 0x0000000200107825 */ /* 0x002fe200078e0206 */
[----:B----4-:R-:W-:-:S04]  /*73130*/  PRMT R20, R25, 0x7632, R20 ;  /* 0x0000763219147816 */ /* 0x010fc80000000014 */
[----:B------:R0:W-:Y:S01]  /*73140*/  @P1 STG.E.U16 [R16.64], R25 ;  /* 0x0000001910001986 */ /* 0x0001e2000c101506 */
[----:B------:R-:W-:Y:S02]  /*73150*/  ISETP.GE.AND P1, PT, R3, c[0x0][0x17c], PT ;  /* 0x00005f0003007a0c */ /* 0x000fe40003f26270 */
[----:B------:R-:W-:Y:S01]  /*73160*/  PRMT R3, R15, 0x7632, R3 ;  /* 0x000076320f037816 */ /* 0x000fe20000000003 */
[----:B------:R1:W-:Y:S04]  /*73170*/  @P4 STG.E.U16 [R18.64], R15 ;  /* 0x0000000f12004986 */ /* 0x0003e8000c101506 */
[----:B0-----:R-:W4:Y:S04]  /*73180*/  LDL.LU R25, [R1+0x3e0] ;  /* 0x0003e00001197983 */ /* 0x001f280000300800 */
[----:B-1----:R-:W4:Y:S01]  /*73190*/  LDL.LU R15, [R1+0x120] ;  /* 0x00012000010f7983 */ /* 0x002f220000300800 */
        /* <DEDUP_REMOVED lines=15> */
[----:B------:R-:W-:Y:S02]  /*73290*/  IADD3 R20, R0, c[0x0][0x198], RZ ;  /* 0x0000660000147a10 */ /* 0x000fe40007ffe0ff */
[----:B------:R-:W-:-:S03]  /*732a0*/  ISETP.GE.AND P2, PT, R21, c[0x0][0x17c], PT ;  /* 0x00005f0015007a0c */ /* 0x000fc60003f46270 */
[----:B-1----:R-:W-:Y:S01]  /*732b0*/  IMAD.WIDE R18, R20, 0x2, R6 ;  /* 0x0000000214127825 */ /* 0x002fe200078e0206 */
[----:B------:R-:W-:Y:S02]  /*732c0*/  ISETP.LT.AND P3, PT, R26, c[0x0][0x178], !P3 ;  /* 0x00005e001a007a0c */ /* 0x000fe40005f61270 */
[----:B------:R-:W-:Y:S01]  /*732d0*/  IADD3 R3, R28, 0x1d, RZ ;  /* 0x0000001d1c037810 */ /* 0x000fe20007ffe0ff */
[----:B---3--:R0:W-:Y:S02]  /*732e0*/  @P4 STG.E.U16 [R16.64], R23 ;  /* 0x0000001710004986 */ /* 0x0081e4000c101506 */
[----:B0-----:R-:W-:Y:S01]  /*732f0*/  IMAD.WIDE R16, R0, 0x2, R4 ;  /* 0x0000000200107825 */ /* 0x001fe200078e0204 */
[----:B------:R-:W-:-:S04]  /*73300*/  PRMT R0, R23, 0x7632, R0 ;  /* 0x0000763217007816 */ /* 0x000fc80000000000 */
[----:B--2---:R0:W-:Y:S01]  /*73310*/  @P6 STG.E.U16 [R16.64], R22 ;  /* 0x0000001610006986 */ /* 0x0041e2000c101506 */
[----:B------:R-:W-:Y:S02]  /*73320*/  ISETP.LT.AND P6, PT, R27, c[0x0][0x178], !P2 ;  /* 0x00005e001b007a0c */ /* 0x000fe400057c1270 */
[----:B------:R-:W-:Y:S01]  /*73330*/  ISETP.LT.AND P2, PT, R26, c[0x0][0x178], !P2 ;  /* 0x00005e001a007a0c */ /* 0x000fe20005741270 */
[----:B------:R1:W-:Y:S01]  /*73340*/  @P0 STG.E.U16 [R18.64], R0 ;  /* 0x0000000012000986 */ /* 0x0003e2000c101506 */
[----:B------:R-:W-:Y:S02]  /*73350*/  ISETP.GE.AND P4, PT, R3, c[0x0][0x17c], PT ;  /* 0x00005f0003007a0c */ /* 0x000fe40003f86270 */
[----:B------:R-:W-:Y:S01]  /*73360*/  PRMT R3, R22, 0x7632, R3 ;  /* 0x0000763216037816 */ /* 0x000fe20000000003 */
[C---:B0-----:R-:W-:Y:S01]  /*73370*/  IMAD.WIDE R16, R20.reuse, 0x2, R4 ;  /* 0x0000000214107825 */ /* 0x041fe200078e0204 */
[----:B-1----:R-:W-:-:S04]  /*73380*/  IADD3 R0, R20, c[0x0][0x198], RZ ;  /* 0x0000660014007a10 */ /* 0x002fc80007ffe0ff */
[----:B------:R0:W-:Y:S01]  /*73390*/  @P3 STG.E.U16 [R16.64], R3 ;  /* 0x0000000310003986 */ /* 0x0001e2000c101506 */
[----:B------:R-:W-:-:S04]  /*733a0*/  IMAD.WIDE R18, R0, 0x2, R6 ;  /* 0x0000000200127825 */ /* 0x000fc800078e0206 */
[C---:B------:R-:W-:Y:S01]  /*733b0*/  IMAD.WIDE R20, R0.reuse, 0x2, R4 ;  /* 0x0000000200147825 */ /* 0x040fe200078e0204 */
[----:B----4-:R1:W-:Y:S04]  /*733c0*/  @P6 STG.E.U16 [R18.64], R25 ;  /* 0x0000001912006986 */ /* 0x0103e8000c101506 */
[----:B------:R2:W-:Y:S01]  /*733d0*/  @P2 STG.E.U16 [R20.64], R15 ;  /* 0x0000000f14002986 */ /* 0x0005e2000c101506 */
[----:B------:R-:W-:Y:S02]  /*733e0*/  ISETP.LT.AND P2, PT, R27, c[0x0][0x178], !P1 ;  /* 0x00005e001b007a0c */ /* 0x000fe40004f41270 */
[----:B0-----:R-:W-:Y:S02]  /*733f0*/  PRMT R3, R25, 0x7632, R3 ;  /* 0x0000763219037816 */ /* 0x001fe40000000003 */
[----:B-1----:R-:W-:-:S05]  /*73400*/  IADD3 R18, R0, c[0x0][0x198], RZ ;  /* 0x0000660000127a10 */ /* 0x002fca0007ffe0ff */
[----:B------:R-:W-:Y:S01]  /*73410*/  IMAD.WIDE R16, R18, 0x2, R6 ;  /* 0x0000000212107825 */ /* 0x000fe200078e0206 */
[----:B------:R-:W-:Y:S02]  /*73420*/  PRMT R24, R15, 0x7632, R24 ;  /* 0x000076320f187816 */ /* 0x000fe40000000018 */
[----:B--2---:R-:W2:Y:S04]  /*73430*/  LDL.LU R15, [R1] ;  /* 0x00000000010f7983 */ /* 0x004ea80000300800 */
[----:B------:R0:W-:Y:S04]  /*73440*/  @P2 STG.E.U16 [R16.64], R3 ;  /* 0x0000000310002986 */ /* 0x0001e8000c101506 */
[----:B0-----:R-:W3:Y:S04]  /*73450*/  LDL.LU R16, [R1+0x3f0] ;  /* 0x0003f00001107983 */ /* 0x001ee80000300800 */
[----:B------:R-:W4:Y:S01]  /*73460*/  LDL.LU R17, [R1+0x110] ;  /* 0x0001100001117983 */ /* 0x000f220000300800 */
[----:B------:R-:W-:-:S02]  /*73470*/  ISETP.LT.AND P1, PT, R26, c[0x0][0x178], !P1 ;  /* 0x00005e001a007a0c */ /* 0x000fc40004f21270 */
[----:B------:R-:W-:Y:S02]  /*73480*/  ISETP.LT.AND P6, PT, R27, c[0x0][0x178], !P5 ;  /* 0x00005e001b007a0c */ /* 0x000fe40006fc1270 */
[C---:B------:R-:W-:Y:S01]  /*73490*/  IADD3 R0, R18.reuse, c[0x0][0x198], RZ ;  /* 0x0000660012007a10 */ /* 0x040fe20007ffe0ff */
[----:B------:R-:W-:Y:S01]  /*734a0*/  IMAD.WIDE R18, R18, 0x2, R4 ;  /* 0x0000000212127825 */ /* 0x000fe200078e0204 */
[----:B------:R-:W-:-:S03]  /*734b0*/  ISETP.LT.AND P5, PT, R26, c[0x0][0x178], !P5 ;  /* 0x00005e001a007a0c */ /* 0x000fc60006fa1270 */
[----:B------:R-:W-:Y:S01]  /*734c0*/  IMAD.WIDE R20, R0, 0x2, R6 ;  /* 0x0000000200147825 */ /* 0x000fe200078e0206 */
[C---:B------:R-:W-:Y:S02]  /*734d0*/  IADD3 R22, R28.reuse, 0x1e, RZ ;  /* 0x0000001e1c167810 */ /* 0x040fe40007ffe0ff */
[----:B------:R-:W-:Y:S01]  /*734e0*/  IADD3 R23, R28, 0x1f, RZ ;  /* 0x0000001f1c177810 */ /* 0x000fe20007ffe0ff */
[----:B------:R0:W-:Y:S01]  /*734f0*/  @P1 STG.E.U16 [R18.64], R24 ;  /* 0x0000001812001986 */ /* 0x0001e2000c101506 */
[----:B------:R-:W-:Y:S02]  /*73500*/  ISETP.GE.AND P0, PT, R22, c[0x0][0x17c], PT ;  /* 0x00005f0016007a0c */ /* 0x000fe40003f06270 */
[----:B------:R-:W-:Y:S01]  /*73510*/  ISETP.GE.AND P3, PT, R23, c[0x0][0x17c], PT ;  /* 0x00005f0017007a0c */ /* 0x000fe20003f66270 */
[----:B------:R-:W-:Y:S01]  /*73520*/  IMAD.WIDE R22, R0, 0x2, R4 ;  /* 0x0000000200167825 */ /* 0x000fe200078e0204 */
[----:B------:R-:W-:Y:S02]  /*73530*/  IADD3 R25, R28, 0x20, RZ ;  /* 0x000000201c197810 */ /* 0x000fe40007ffe0ff */
[----:B0-----:R-:W-:-:S02]  /*73540*/  IADD3 R18, R0, c[0x0][0x198], RZ ;  /* 0x0000660000127a10 */ /* 0x001fc40007ffe0ff */
[----:B------:R-:W-:Y:S02]  /*73550*/  ISETP.GE.AND P2, PT, R25, c[0x0][0x17c], PT ;  /* 0x00005f0019007a0c */ /* 0x000fe40003f46270 */
[----:B------:R-:W2:Y:S04]  /*73560*/  LDL.LU R25, [R1+0x14] ;  /* 0x0000140001197983 */ /* 0x000ea80000300800 */
[----:B---3--:R-:W-:Y:S01]  /*73570*/  @P6 STG.E.U16 [R20.64], R16 ;  /* 0x0000001014006986 */ /* 0x008fe2000c101506 */
[----:B------:R-:W-:Y:S02]  /*73580*/  ISETP.LT.AND P6, PT, R27, c[0x0][0x178], !P4 ;  /* 0x00005e001b007a0c */ /* 0x000fe400067c1270 */
[----:B------:R-:W-:Y:S01]  /*73590*/  ISETP.LT.AND P4, PT, R26, c[0x0][0x178], !P4 ;  /* 0x00005e001a007a0c */ /* 0x000fe20006781270 */
[----:B----4-:R0:W-:Y:S01]  /*735a0*/  @P5 STG.E.U16 [R22.64], R17 ;  /* 0x0000001116005986 */ /* 0x0101e2000c101506 */
[----:B------:R-:W-:-:S02]  /*735b0*/  PRMT R3, R16, 0x7632, R3 ;  /* 0x0000763210037816 */ /* 0x000fc40000000003 */
        /* <DEDUP_REMOVED lines=21> */
[----:B--2---:R1:W-:Y:S01]  /*73710*/  @P0 STG.E.U16 [R16.64], R15 ;  /* 0x0000000f10000986 */ /* 0x0043e2000c101506 */
[----:B0-----:R-:W-:-:S03]  /*73720*/  PRMT R20, R15, 0x7632, R20 ;  /* 0x000076320f147816 */ /* 0x001fc60000000014 */
[----:B-1----:R-:W2:Y:S04]  /*73730*/  LDL.LU R15, [R1+0x74] ;  /* 0x00007400010f7983 */ /* 0x002ea80000300800 */
        /* <DEDUP_REMOVED lines=18> */
[----:B------:R1:W-:Y:S01]  /*73860*/  @P2 STG.E.U16 [R18.64], R25 ;  /* 0x0000001912002986 */ /* 0x0003e2000c101506 */
        /* <DEDUP_REMOVED lines=10> */
[----:B------:R-:W3:Y:S01]  /*73910*/  LDL.LU R25, [R1+0x24] ;  /* 0x0000240001197983 */ /* 0x000ee20000300800 */
[----:B0-----:R-:W-:Y:S01]  /*73920*/  IMAD.WIDE R16, R0, 0x2, R6 ;  /* 0x0000000200107825 */ /* 0x001fe200078e0206 */
[C---:B------:R-:W-:Y:S02]  /*73930*/  IADD3 R20, R28.reuse, 0x26, RZ ;  /* 0x000000261c147810 */ /* 0x040fe40007ffe0ff */
[----:B-1----:R-:W-:Y:S02]  /*73940*/  IADD3 R3, R28, 0x27, RZ ;  /* 0x000000271c037810 */ /* 0x002fe40007ffe0ff */
[----:B--2---:R0:W-:Y:S01]  /*73950*/  @P2 STG.E.U16 [R16.64], R15 ;  /* 0x0000000f10002986 */ /* 0x0041e2000c101506 */
[----:B------:R-:W-:Y:S02]  /*73960*/  ISETP.GE.AND P3, PT, R20, c[0x0][0x17c], PT ;  /* 0x00005f0014007a0c */ /* 0x000fe40003f66270 */
[----:B------:R-:W-:Y:S02]  /*73970*/  IADD3 R20, R0, c[0x0][0x198], RZ ;  /* 0x0000660000147a10 */ /* 0x000fe40007ffe0ff */
[----:B------:R-:W-:-:S02]  /*73980*/  ISETP.GE.AND P2, PT, R3, c[0x0][0x17c], PT ;  /* 0x00005f0003007a0c */ /* 0x000fc40003f46270 */
[----:B----4-:R-:W-:Y:S01]  /*73990*/  PRMT R3, R22, 0x7632, R3 ;  /* 0x0000763216037816 */ /* 0x010fe20000000003 */
[----:B0-----:R-:W-:Y:S01]  /*739a0*/  IMAD.WIDE R16, R0, 0x2, R4 ;  /* 0x0000000200107825 */ /* 0x001fe200078e0204 */
[----:B------:R-:W-:Y:S02]  /*739b0*/  PRMT R0, R15, 0x7632, R0 ;  /* 0x000076320f007816 */ /* 0x000fe40000000000 */
[----:B------:R-:W2:Y:S01]  /*739c0*/  LDL.LU R15, [R1+0x54] ;  /* 0x00005400010f7983 */ /* 0x000ea20000300800 */
        /* <DEDUP_REMOVED lines=15> */
[----:B------:R-:W-:Y:S04]  /*73ac0*/  @P5 STG.E.U16 [R16.64], R3 ;  /* 0x0000000310005986 */ /* 0x000fe8000c101506 */
[----:B----4-:R0:W-:Y:S04]  /*73ad0*/  @P6 STG.E.U16 [R18.64], R22 ;  /* 0x0000001612006986 */ /* 0x0101e8000c101506 */
[----:B---3--:R-:W-:Y:S01]  /*73ae0*/  @P4 STG.E.U16 [R20.64], R25 ;  /* 0x0000001914004986 */ /* 0x008fe2000c101506 */
[----:B------:R-:W-:-:S02]  /*73af0*/  ISETP.LT.AND P4, PT, R27, c[0x0][0x178], !P0 ;  /* 0x00005e001b007a0c */ /* 0x000fc40004781270 */
[----:B0-----:R-:W-:Y:S02]  /*73b00*/  IADD3 R18, R0, c[0x0][0x198], RZ ;  /* 0x0000660000127a10 */ /* 0x001fe40007ffe0ff */
[----:B------:R-:W-:-:S03]  /*73b10*/  PRMT R0, R22, 0x7632, R0 ;  /* 0x0000763216007816 */ /* 0x000fc60000000000 */
[----:B------:R-:W-:-:S06]  /*73b20*/  IMAD.WIDE R16, R18, 0x2, R6 ;  /* 0x0000000212107825 */ /* 0x000fcc00078e0206 */
[----:B------:R0:W-:Y:S04]  /*73b30*/  @P4 STG.E.U16 [R16.64], R0 ;  /* 0x0000000010004986 */ /* 0x0001e8000c101506 */
[----:B0-----:R-:W3:Y:S01]  /*73b40*/  LDL.LU R17, [R1+0x1a4] ;  /* 0x0001a40001117983 */ /* 0x001ee20000300800 */
[----:B------:R-:W-:Y:S02]  /*73b50*/  ISETP.LT.AND P0, PT, R26, c[0x0][0x178], !P0 ;  /* 0x00005e001a007a0c */ /* 0x000fe40004701270 */
[----:B------:R-:W-:Y:S02]  /*73b60*/  ISETP.LT.AND P6, PT, R27, c[0x0][0x178], !P3 ;  /* 0x00005e001b007a0c */ /* 0x000fe40005fc1270 */
[C---:B------:R-:W-:Y:S01]  /*73b70*/  IADD3 R3, R18.reuse, c[0x0][0x198], RZ ;  /* 0x0000660012037a10 */ /* 0x040fe20007ffe0ff */
[----:B------:R-:W-:Y:S01]  /*73b80*/  IMAD.WIDE R18, R18, 0x2, R4 ;  /* 0x0000000212127825 */ /* 0x000fe200078e0204 */
[----:B------:R-:W-:-:S02]  /*73b90*/  ISETP.LT.AND P3, PT, R26, c[0x0][0x178], !P3 ;  /* 0x00005e001a007a0c */ /* 0x000fc40005f61270 */
[----:B------:R-:W-:Y:S01]  /*73ba0*/  PRMT R24, R25, 0x7632, R24 ;  /* 0x0000763219187816 */ /* 0x000fe20000000018 */
[----:B------:R-:W-:Y:S01]  /*73bb0*/  IMAD.WIDE R20, R3, 0x2, R6 ;  /* 0x0000000203147825 */ /* 0x000fe200078e0206 */
[----:B------:R-:W-:-:S03]  /*73bc0*/  IADD3 R23, R28, 0x29, RZ ;  /* 0x000000291c177810 */ /* 0x000fc60007ffe0ff */
[----:B------:R0:W-:Y:S01]  /*73bd0*/  @P0 STG.E.U16 [R18.64], R24 ;  /* 0x0000001812000986 */ /* 0x0001e2000c101506 */
[----:B------:R-:W-:Y:S01]  /*73be0*/  ISETP.GE.AND P5, PT, R23, c[0x0][0x17c], PT ;  /* 0x00005f0017007a0c */ /* 0x000fe20003fa6270 */
[----:B------:R-:W-:Y:S01]  /*73bf0*/  IMAD.WIDE R22, R3, 0x2, R4 ;  /* 0x0000000203167825 */ /* 0x000fe200078e0204 */
[----:B------:R-:W-:Y:S02]  /*73c00*/  IADD3 R25, R28, 0x2a, RZ ;  /* 0x0000002a1c197810 */ /* 0x000fe40007ffe0ff */
[----:B--2---:R-:W-:Y:S02]  /*73c10*/  PRMT R0, R15, 0x7632, R0 ;  /* 0x000076320f007816 */ /* 0x004fe40000000000 */
[----:B0-----:R-:W-:Y:S02]  /*73c20*/  IADD3 R18, R3, c[0x0][0x198], RZ ;  /* 0x0000660003127a10 */ /* 0x001fe40007ffe0ff */
[----:B------:R-:W-:Y:S02]  /*73c30*/  ISETP.GE.AND P4, PT, R25, c[0x0][0x17c], PT ;  /* 0x00005f0019007a0c */ /* 0x000fe40003f86270 */
[----:B------:R-:W2:Y:S04]  /*73c40*/  LDL.LU R25, [R1+0x1c4] ;  /* 0x0001c40001197983 */ /* 0x000ea80000300800 */
[----:B---3--:R-:W-:Y:S01]  /*73c50*/  @P6 STG.E.U16 [R20.64], R17 ;  /* 0x0000001114006986 */ /* 0x008fe2000c101506 */
[----:B------:R-:W-:-:S02]  /*73c60*/  ISETP.LT.AND P6, PT, R27, c[0x0][0x178], !P2 ;  /* 0x00005e001b007a0c */ /* 0x000fc400057c1270 */
[----:B------:R-:W-:Y:S01]  /*73c70*/  ISETP.LT.AND P2, PT, R26, c[0x0][0x178], !P2 ;  /* 0x00005e001a007a0c */ /* 0x000fe20005741270 */
[----:B------:R0:W-:Y:S02]  /*73c80*/  @P3 STG.E.U16 [R22.64], R15 ;  /* 0x0000000f16003986 */ /* 0x0001e4000c101506 */
[----:B0-----:R-:W-:Y:S01]  /*73c90*/  PRMT R22, R17, 0x7632, R22 ;  /* 0x0000763211167816 */ /* 0x001fe20000000016 */
[C---:B------:R-:W-:Y:S01]  /*73ca0*/  IMAD.WIDE R16, R18.reuse, 0x2, R6 ;  /* 0x0000000212107825 */ /* 0x040fe200078e0206 */
[C---:B------:R-:W-:Y:S01]  /*73cb0*/  IADD3 R23, R18.reuse, c[0x0][0x198], RZ ;  /* 0x0000660012177a10 */ /* 0x040fe20007ffe0ff */
[----:B------:R-:W3:Y:S02]  /*73cc0*/  LDL.LU R15, [R1+0xa4] ;  /* 0x0000a400010f7983 */ /* 0x000ee40000300800 */
[----:B------:R-:W-:-:S03]  /*73cd0*/  IMAD.WIDE R18, R18, 0x2, R4 ;  /* 0x0000000212127825 */ /* 0x000fc600078e0204 */
[----:B------:R0:W-:Y:S04]  /*73ce0*/  @P6 STG.E.U16 [R16.64], R22 ;  /* 0x0000001610006986 */ /* 0x0001e8000c101506 */
[----:B------:R1:W-:Y:S04]  /*73cf0*/  @P2 STG.E.U16 [R18.64], R0 ;  /* 0x0000000012002986 */ /* 0x0003e8000c101506 */
[----:B0-----:R-:W4:Y:S04]  /*73d00*/  LDL.LU R22, [R1+0x64] ;  /* 0x0000640001167983 */ /* 0x001f280000300800 */
[----:B-1----:R-:W2:Y:S01]  /*73d10*/  LDL.LU R19, [R1+0x1b4] ;  /* 0x0001b40001137983 */ /* 0x002ea20000300800 */
[----:B------:R-:W-:-:S02]  /*73d20*/  ISETP.LT.AND P3, PT, R27, c[0x0][0x178], !P1 ;  /* 0x00005e001b007a0c */ /* 0x000fc40004f61270 */
[----:B------:R-:W-:Y:S02]  /*73d30*/  IADD3 R20, R28, 0x2b, RZ ;  /* 0x0000002b1c147810 */ /* 0x000fe40007ffe0ff */
[----:B------:R-:W-:Y:S02]  /*73d40*/  ISETP.LT.AND P1, PT, R26, c[0x0][0x178], !P1 ;  /* 0x00005e001a007a0c */ /* 0x000fe40004f21270 */
[----:B------:R-:W-:Y:S01]  /*73d50*/  ISETP.GE.AND P0, PT, R20, c[0x0][0x17c], PT ;  /* 0x00005f0014007a0c */ /* 0x000fe20003f06270 */
[----:B------:R-:W-:Y:S01]  /*73d60*/  IMAD.WIDE R20, R23, 0x2, R6 ;  /* 0x0000000217147825 */ /* 0x000fe200078e0206 */
[----:B------:R-:W-:Y:S02]  /*73d70*/  IADD3 R0, R28, 0x2d, RZ ;  /* 0x0000002d1c007810 */ /* 0x000fe40007ffe0ff */
[----:B------:R-:W-:Y:S01]  /*73d80*/  ISETP.LT.AND P2, PT, R27, c[0x0][0x178], !P5 ;  /* 0x00005e001b007a0c */ /* 0x000fe20006f41270 */
[----:B------:R-:W-:Y:S01]  /*73d90*/  IMAD.WIDE R16, R23, 0x2, R4 ;  /* 0x0000000217107825 */ /* 0x000fe200078e0204 */
[----:B------:R-:W-:-:S02]  /*73da0*/  ISETP.LT.AND P5, PT, R26, c[0x0][0x178], !P5 ;  /* 0x00005e001a007a0c */ /* 0x000fc40006fa1270 */
[----:B------:R-:W-:-:S04]  /*73db0*/  IADD3 R3, R28, 0x2c, RZ ;  /* 0x0000002c1c037810 */ /* 0x000fc80007ffe0ff */
[----:B------:R-:W-:Y:S01]  /*73dc0*/  ISETP.GE.AND P6, PT, R3, c[0x0][0x17c], PT ;  /* 0x00005f0003007a0c */ /* 0x000fe20003fc6270 */
[----:B--2---:R0:W-:Y:S01]  /*73dd0*/  @P3 STG.E.U16 [R20.64], R19 ;  /* 0x0000001314003986 */ /* 0x0041e2000c101506 */
[----:B------:R-:W-:Y:S02]  /*73de0*/  ISETP.GE.AND P3, PT, R0, c[0x0][0x17c], PT ;  /* 0x00005f0000007a0c */ /* 0x000fe40003f66270 */
[----:B------:R-:W-:Y:S02]  /*73df0*/  IADD3 R0, R23, c[0x0][0x198], RZ ;  /* 0x0000660017007a10 */ /* 0x000fe40007ffe0ff */
[----:B------:R-:W2:Y:S01]  /*73e00*/  LDL.LU R23, [R1+0x1d4] ;  /* 0x0001d40001177983 */ /* 0x000ea20000300800 */
[----:B------:R-:W-:-:S03]  /*73e10*/  PRMT R3, R19, 0x7632, R3 ;  /* 0x0000763213037816 */ /* 0x000fc60000000003 */
[----:B----4-:R1:W-:Y:S01]  /*73e20*/  @P1 STG.E.U16 [R16.64], R22 ;  /* 0x0000001610001986 */ /* 0x0103e2000c101506 */
[----:B------:R-:W-:Y:S02]  /*73e30*/  ISETP.LT.AND P1, PT, R27, c[0x0][0x178], !P4 ;  /* 0x00005e001b007a0c */ /* 0x000fe40006721270 */
[----:B0-----:R-:W-:Y:S01]  /*73e40*/  PRMT R20, R22, 0x7632, R20 ;  /* 0x0000763216147816 */ /* 0x001fe20000000014 */
[----:B------:R-:W-:Y:S01]  /*73e50*/  IMAD.WIDE R18, R0, 0x2, R6 ;  /* 0x0000000200127825 */ /* 0x000fe200078e0206 */
[----:B------:R-:W-:Y:S01]  /*73e60*/  ISETP.LT.AND P4, PT, R26, c[0x0][0x178], !P4 ;  /* 0x00005e001a007a0c */ /* 0x000fe20006781270 */
[----:B-1----:R-:W4:Y:S02]  /*73e70*/  LDL.LU R22, [R1+0x94] ;  /* 0x0000940001167983 */ /* 0x002f240000300800 */
        /* <DEDUP_REMOVED lines=8> */
[----:B------:R0:W-:Y:S01]  /*73f00*/  @P1 STG.E.U16 [R16.64], R25 ;  /* 0x0000001910001986 */ /* 0x0001e2000c101506 */
[----:B------:R-:W-:Y:S02]  /*73f10*/  ISETP.GE.AND P1, PT, R3, c[0x0][0x17c], PT ;  /* 0x00005f0003007a0c */ /* 0x000fe40003f26270 */
[----:B---3--:R-:W-:Y:S01]  /*73f20*/  PRMT R3, R15, 0x7632, R3 ;  /* 0x000076320f037816 */ /* 0x008fe20000000003 */
[----:B------:R1:W-:Y:S04]  /*73f30*/  @P4 STG.E.U16 [R18.64], R15 ;  /* 0x0000000f12004986 */ /* 0x0003e8000c101506 */
[----:B0-----:R-:W3:Y:S04]  /*73f40*/  LDL.LU R25, [R1+0x304] ;  /* 0x0003040001197983 */ /* 0x001ee80000300800 */
[----:B-1----:R-:W3:Y:S01]  /*73f50*/  LDL.LU R15, [R1+0xb4] ;  /* 0x0000b400010f7983 */ /* 0x002ee20000300800 */
        /* <DEDUP_REMOVED lines=20> */
[----:B--2---:R0:W-:Y:S02]  /*740a0*/  @P4 STG.E.U16 [R16.64], R23 ;  /* 0x0000001710004986 */ /* 0x0041e4000c101506 */
[----:B0-----:R-:W-:Y:S01]  /*740b0*/  IMAD.WIDE R16, R0, 0x2, R4 ;  /* 0x0000000200107825 */ /* 0x001fe200078e0204 */
[----:B------:R-:W-:-:S04]  /*740c0*/  PRMT R0, R23, 0x7632, R0 ;  /* 0x0000763217007816 */ /* 0x000fc80000000000 */
[----:B----4-:R0:W-:Y:S01]  /*740d0*/  @P6 STG.E.U16 [R16.64], R22 ;  /* 0x0000001610006986 */ /* 0x0101e2000c101506 */
[----:B------:R-:W-:Y:S02]  /*740e0*/  ISETP.LT.AND P6, PT, R27, c[0x0][0x178], !P2 ;  /* 0x00005e001b007a0c */ /* 0x000fe400057c1270 */
[----:B------:R-:W-:Y:S01]  /*740f0*/  ISETP.LT.AND P2, PT, R26, c[0x0][0x178], !P2 ;  /* 0x00005e001a007a0c */ /* 0x000fe20005741270 */
[----:B------:R1:W-:Y:S01]  /*74100*/  @P0 STG.E.U16 [R18.64], R0 ;  /* 0x0000000012000986 */ /* 0x0003e2000c101506 */
[----:B------:R-:W-:Y:S02]  /*74110*/  ISETP.GE.AND P4, PT, R3, c[0x0][0x17c], PT ;  /* 0x00005f0003007a0c */ /* 0x000fe40003f86270 */
[----:B------:R-:W-:Y:S01]  /*74120*/  PRMT R3, R22, 0x7632, R3 ;  /* 0x0000763216037816 */ /* 0x000fe20000000003 */
[C---:B0-----:R-:W-:Y:S01]  /*74130*/  IMAD.WIDE R16, R20.reuse, 0x2, R4 ;  /* 0x0000000214107825 */ /* 0x041fe200078e0204 */
[----:B-1----:R-:W-:-:S04]  /*74140*/  IADD3 R0, R20, c[0x0][0x198], RZ ;  /* 0x0000660014007a10 */ /* 0x002fc80007ffe0ff */
[----:B------:R-:W-:Y:S01]  /*74150*/  @P3 STG.E.U16 [R16.64], R3 ;  /* 0x0000000310003986 */ /* 0x000fe2000c101506 */
[----:B------:R-:W-:-:S04]  /*74160*/  IMAD.WIDE R18, R0, 0x2, R6 ;  /* 0x0000000200127825 */ /* 0x000fc800078e0206 */
[C---:B------:R-:W-:Y:S01]  /*74170*/  IMAD.WIDE R20, R0.reuse, 0x2, R4 ;  /* 0x0000000200147825 */ /* 0x040fe200078e0204 */
[----:B---3--:R0:W-:Y:S04]  /*74180*/  @P6 STG.E.U16 [R18.64], R25 ;  /* 0x0000001912006986 */ /* 0x0081e8000c101506 */
[----:B------:R1:W-:Y:S01]  /*74190*/  @P2 STG.E.U16 [R20.64], R15 ;  /* 0x0000000f14002986 */ /* 0x0003e2000c101506 */
[----:B------:R-:W-:Y:S02]  /*741a0*/  ISETP.LT.AND P2, PT, R27, c[0x0][0x178], !P1 ;  /* 0x00005e001b007a0c */ /* 0x000fe40004f41270 */
[----:B0-----:R-:W-:Y:S02]  /*741b0*/  IADD3 R18, R0, c[0x0][0x198], RZ ;  /* 0x0000660000127a10 */ /* 0x001fe40007ffe0ff */
[----:B------:R-:W-:-:S03]  /*741c0*/  PRMT R0, R25, 0x7632, R0 ;  /* 0x0000763219007816 */ /* 0x000fc60000000000 */
[----:B------:R-:W-:Y:S01]  /*741d0*/  IMAD.WIDE R16, R18, 0x2, R6 ;  /* 0x0000000212107825 */ /* 0x000fe200078e0206 */
[----:B------:R-:W-:Y:S02]  /*741e0*/  PRMT R24, R15, 0x7632, R24 ;  /* 0x000076320f187816 */ /* 0x000fe40000000018 */
[----:B-1----:R-:W2:Y:S04]  /*741f0*/  LDL.LU R15, [R1+0xe4] ;  /* 0x0000e400010f7983 */ /* 0x002ea80000300800 */
        /* <DEDUP_REMOVED lines=14> */
[C---:B------:R-:W-:Y:S01]  /*742e0*/  IMAD.WIDE R22, R3.reuse, 0x2, R4 ;  /* 0x0000000203167825 */ /* 0x040fe200078e0204 */
[----:B------:R-:W-:Y:S02]  /*742f0*/  IADD3 R25, R28, 0x34, RZ ;  /* 0x000000341c197810 */ /* 0x000fe40007ffe0ff */
[----:B0-----:R-:W-:-:S02]  /*74300*/  IADD3 R18, R3, c[0x0][0x198], RZ ;  /* 0x0000660003127a10 */ /* 0x001fc40007ffe0ff */
[----:B------:R-:W-:Y:S02]  /*74310*/  ISETP.GE.AND P2, PT, R25, c[0x0][0x17c], PT ;  /* 0x00005f0019007a0c */ /* 0x000fe40003f46270 */
[----:B------:R-:W2:Y:S04]  /*74320*/  LDL.LU R25, [R1+0xd4] ;  /* 0x0000d40001197983 */ /* 0x000ea80000300800 */
[----:B---3--:R-:W-:Y:S01]  /*74330*/  @P6 STG.E.U16 [R20.64], R16 ;  /* 0x0000001014006986 */ /* 0x008fe2000c101506 */
[----:B------:R-:W-:-:S03]  /*74340*/  ISETP.LT.AND P6, PT, R27, c[0x0][0x178], !P4 ;  /* 0x00005e001b007a0c */ /* 0x000fc600067c1270 */
[----:B----4-:R0:W-:Y:S01]  /*74350*/  @P5 STG.E.U16 [R22.64], R17 ;  /* 0x0000001116005986 */ /* 0x0101e2000c101506 */
[----:B------:R-:W-:Y:S02]  /*74360*/  PRMT R0, R17, 0x7632, R0 ;  /* 0x0000763211007816 */ /* 0x000fe40000000000 */
[----:B0-----:R-:W-:Y:S01]  /*74370*/  PRMT R22, R16, 0x7632, R22 ;  /* 0x0000763210167816 */ /* 0x001fe20000000016 */
[----:B------:R-:W-:-:S06]  /*74380*/  IMAD.WIDE R16, R18, 0x2, R6 ;  /* 0x0000000212107825 */ /* 0x000fcc00078e0206 */
[----:B------:R0:W-:Y:S04]  /*74390*/  @P6 STG.E.U16 [R16.64], R22 ;  /* 0x0000001610006986 */ /* 0x0001e8000c101506 */
[----:B0-----:R-:W3:Y:S01]  /*743a0*/  LDL.LU R22, [R1+0x324] ;  /* 0x0003240001167983 */ /* 0x001ee20000300800 */
[----:B------:R-:W-:Y:S02]  /*743b0*/  ISETP.LT.AND P4, PT, R26, c[0x0][0x178], !P4 ;  /* 0x00005e001a007a0c */ /* 0x000fe40006781270 */
[----:B------:R-:W-:Y:S02]  /*743c0*/  ISETP.LT.AND P5, PT, R27, c[0x0][0x178], !P0 ;  /* 0x00005e001b007a0c */ /* 0x000fe400047a1270 */
[----:B------:R-:W-:Y:S02]  /*743d0*/  IADD3 R20, R28, 0x35, RZ ;  /* 0x000000351c147810 */ /* 0x000fe40007ffe0ff */
[C---:B------:R-:W-:Y:S01]  /*743e0*/  IADD3 R23, R18.reuse, c[0x0][0x198], RZ ;  /* 0x0000660012177a10 */ /* 0x040fe20007ffe0ff */
[----:B------:R-:W-:Y:S01]  /*743f0*/  IMAD.WIDE R18, R18, 0x2, R4 ;  /* 0x0000000212127825 */ /* 0x000fe200078e0204 */
[----:B------:R-:W-:-:S03]  /*74400*/  ISETP.GE.AND P1, PT, R20, c[0x0][0x17c], PT ;  /* 0x00005f0014007a0c */ /* 0x000fc60003f26270 */
[C---:B------:R-:W-:Y:S02]  /*74410*/  IMAD.WIDE R20, R23.reuse, 0x2, R6 ;  /* 0x0000000217147825 */ /* 0x040fe400078e0206 */
[----:B------:R0:W-:Y:S02]  /*74420*/  @P4 STG.E.U16 [R18.64], R0 ;  /* 0x0000000012004986 */ /* 0x0001e4000c101506 */
[----:B------:R-:W-:Y:S01]  /*74430*/  IMAD.WIDE R16, R23, 0x2, R4 ;  /* 0x0000000217107825 */ /* 0x000fe200078e0204 */
[----:B------:R-:W-:Y:S02]  /*74440*/  ISETP.LT.AND P0, PT, R26, c[0x0][0x178], !P0 ;  /* 0x00005e001a007a0c */ /* 0x000fe40004701270 */
[C---:B0-----:R-:W-:Y:S02]  /*74450*/  IADD3 R0, R28.reuse, 0x37, RZ ;  /* 0x000000371c007810 */ /* 0x041fe40007ffe0ff */
[----:B------:R-:W-:-:S04]  /*74460*/  IADD3 R3, R28, 0x36, RZ ;  /* 0x000000361c037810 */ /* 0x000fc80007ffe0ff */
[----:B------:R-:W-:Y:S01]  /*74470*/  ISETP.GE.AND P6, PT, R3, c[0x0][0x17c], PT ;  /* 0x00005f0003007a0c */ /* 0x000fe20003fc6270 */
[----:B---3--:R0:W-:Y:S01]  /*74480*/  @P5 STG.E.U16 [R20.64], R22 ;  /* 0x0000001614005986 */ /* 0x0081e2000c101506 */
[----:B------:R-:W-:Y:S02]  /*74490*/  ISETP.GE.AND P5, PT, R0, c[0x0][0x17c], PT ;  /* 0x00005f0000007a0c */ /* 0x000fe40003fa6270 */
[----:B------:R-:W-:Y:S02]  /*744a0*/  IADD3 R0, R23, c[0x0][0x198], RZ ;  /* 0x0000660017007a10 */ /* 0x000fe40007ffe0ff */
[----:B------:R-:W3:Y:S04]  /*744b0*/  LDL.LU R23, [R1+0x334] ;  /* 0x0003340001177983 */ /* 0x000ee80000300800 */
[----:B--2---:R1:W-:Y:S01]  /*744c0*/  @P0 STG.E.U16 [R16.64], R15 ;  /* 0x0000000f10000986 */ /* 0x0043e2000c101506 */
[----:B0-----:R-:W-:-:S02]  /*744d0*/  PRMT R20, R15, 0x7632, R20 ;  /* 0x000076320f147816 */ /* 0x001fc40000000014 */
[----:B------:R-:W-:Y:S01]  /*744e0*/  PRMT R3, R22, 0x7632, R3 ;  /* 0x0000763216037816 */ /* 0x000fe20000000003 */
[----:B-1----:R-:W2:Y:S04]  /*744f0*/  LDL.LU R15, [R1+0x3c4] ;  /* 0x0003c400010f7983 */ /* 0x002ea80000300800 */
[----:B------:R-:W4:Y:S01]  /*74500*/  LDL.LU R22, [R1+0xf4] ;  /* 0x0000f40001167983 */ /* 0x000f220000300800 */
[C---:B------:R-:W-:Y:S02]  /*74510*/  ISETP.LT.AND P4, PT, R27.reuse, c[0x0][0x178], !P3 ;  /* 0x00005e001b007a0c */ /* 0x040fe40005f81270 */
[----:B------:R-:W-:Y:S01]  /*74520*/  ISETP.LT.AND P3, PT, R26, c[0x0][0x178], !P3 ;  /* 0x00005e001a007a0c */ /* 0x000fe20005f61270 */
[----:B------:R-:W-:Y:S01]  /*74530*/  IMAD.WIDE R18, R0, 0x2, R6 ;  /* 0x0000000200127825 */ /* 0x000fe200078e0206 */
[----:B------:R-:W-:-:S02]  /*74540*/  ISETP.LT.AND P0, PT, R27, c[0x0][0x178], !P2 ;  /* 0x00005e001b007a0c */ /* 0x000fc40005701270 */
[----:B------:R-:W-:Y:S01]  /*74550*/  ISETP.LT.AND P2, PT, R26, c[0x0][0x178], !P2 ;  /* 0x00005e001a007a0c */ /* 0x000fe20005741270 */
[C---:B------:R-:W-:Y:S01]  /*74560*/  IMAD.WIDE R16, R0.reuse, 0x2, R4 ;  /* 0x0000000200107825 */ /* 0x040fe200078e0204 */
[----:B------:R-:W-:-:S05]  /*74570*/  IADD3 R0, R0, c[0x0][0x198], RZ ;  /* 0x0000660000007a10 */ /* 0x000fca0007ffe0ff */
[----:B------:R0:W-:Y:S04]  /*74580*/  @P4 STG.E.U16 [R18.64], R3 ;  /* 0x0000000312004986 */ /* 0x0001e8000c101506 */
[----:B------:R1:W-:Y:S01]  /*74590*/  @P3 STG.E.U16 [R16.64], R20 ;  /* 0x0000001410003986 */ /* 0x0003e2000c101506 */
[----:B------:R-:W-:Y:S02]  /*745a0*/  ISETP.LT.AND P3, PT, R27, c[0x0][0x178], !P1 ;  /* 0x00005e001b007a0c */ /* 0x000fe40004f61270 */
        /* <DEDUP_REMOVED lines=87> */
[C---:B------:R-:W-:Y:S01]  /*74b20*/  IMAD.WIDE R20, R23.reuse, 0x2, R6 ;  /* 0x0000000217147825 */ /* 0x040fe200078e0206 */
[C---:B------:R-:W-:Y:S02]  /*74b30*/  IADD3 R0, R28.reuse, 0x41, RZ ;  /* 0x000000411c007810 */ /* 0x040fe40007ffe0ff */
[----:B------:R-:W-:Y:S01]  /*74b40*/  IADD3 R3, R28, 0x40, RZ ;  /* 0x000000401c037810 */ /* 0x000fe20007ffe0ff */
[----:B------:R-:W-:Y:S01]  /*74b50*/  IMAD.WIDE R16, R23, 0x2, R4 ;  /* 0x0000000217107825 */ /* 0x000fe200078e0204 */
[----:B------:R-:W-:-:S02]  /*74b60*/  ISETP.GE.AND P2, PT, R0, c[0x0][0x17c], PT ;  /* 0x00005f0000007a0c */ /* 0x000fc40003f46270 */
[----:B------:R-:W-:Y:S02]  /*74b70*/  IADD3 R0, R23, c[0x0][0x198], RZ ;  /* 0x0000660017007a10 */ /* 0x000fe40007ffe0ff */
[----:B------:R-:W3:Y:S01]  /*74b80*/  LDL.LU R23, [R1+0x48] ;  /* 0x0000480001177983 */ /* 0x000ee20000300800 */
[----:B------:R-:W-:-:S03]  /*74b90*/  ISETP.GE.AND P6, PT, R3, c[0x0][0x17c], PT ;  /* 0x00005f0003007a0c */ /* 0x000fc60003fc6270 */
[----:B--2---:R0:W-:Y:S01]  /*74ba0*/  @P3 STG.E.U16 [R20.64], R19 ;  /* 0x0000001314003986 */ /* 0x0041e2000c101506 */
[----:B------:R-:W-:Y:S02]  /*74bb0*/  ISETP.LT.AND P3, PT, R27, c[0x0][0x178], !P5 ;  /* 0x00005e001b007a0c */ /* 0x000fe40006f61270 */
[C---:B------:R-:W-:Y:S01]  /*74bc0*/  ISETP.LT.AND P5, PT, R26.reuse, c[0x0][0x178], !P5 ;  /* 0x00005e001a007a0c */ /* 0x040fe20006fa1270 */
[----:B----4-:R1:W-:Y:S01]  /*74bd0*/  @P1 STG.E.U16 [R16.64], R22 ;  /* 0x0000001610001986 */ /* 0x0103e2000c101506 */
[----:B------:R-:W-:Y:S02]  /*74be0*/  PRMT R3, R19, 0x7632, R3 ;  /* 0x0000763213037816 */ /* 0x000fe40000000003 */
[----:B------:R-:W-:Y:S02]  /*74bf0*/  ISETP.LT.AND P1, PT, R27, c[0x0][0x178], !P4 ;  /* 0x00005e001b007a0c */ /* 0x000fe40006721270 */
[----:B------:R-:W-:Y:S02]  /*74c00*/  ISETP.LT.AND P4, PT, R26, c[0x0][0x178], !P4 ;  /* 0x00005e001a007a0c */ /* 0x000fe40006781270 */
[----:B0-----:R-:W-:Y:S01]  /*74c10*/  PRMT R20, R22, 0x7632, R20 ;  /* 0x0000763216147816 */ /* 0x001fe20000000014 */
[C---:B------:R-:W-:Y:S01]  /*74c20*/  IMAD.WIDE R18, R0.reuse, 0x2, R6 ;  /* 0x0000000200127825 */ /* 0x040fe200078e0206 */
[----:B-1----:R-:W2:Y:S03]  /*74c30*/  LDL.LU R22, [R1+0x18] ;  /* 0x0000180001167983 */ /* 0x002ea60000300800 */
[C-C-:B------:R-:W-:Y:S01]  /*74c40*/  IMAD.WIDE R16, R0.reuse, 0x2, R4.reuse ;  /* 0x0000000200107825 */ /* 0x140fe200078e0204 */
[----:B------:R-:W-:Y:S01]  /*74c50*/  IADD3 R0, R0, c[0x0][0x198], RZ ;  /* 0x0000660000007a10 */ /* 0x000fe20007ffe0ff */
[----:B------:R0:W-:Y:S04]  /*74c60*/  @P3 STG.E.U16 [R18.64], R3 ;  /* 0x0000000312003986 */ /* 0x0001e8000c101506 */
[----:B------:R1:W-:Y:S01]  /*74c70*/  @P5 STG.E.U16 [R16.64], R20 ;  /* 0x0000001410005986 */ /* 0x0003e2000c101506 */
[----:B0-----:R-:W-:Y:S01]  /*74c80*/  IADD3 R3, R28, 0x43, RZ ;  /* 0x000000431c037810 */ /* 0x001fe20007ffe0ff */
[----:B------:R-:W-:-:S04]  /*74c90*/  IMAD.WIDE R18, R0, 0x2, R4 ;  /* 0x0000000200127825 */ /* 0x000fc800078e0204 */
[----:B-1----:R-:W-:Y:S01]  /*74ca0*/  IMAD.WIDE R16, R0, 0x2, R6 ;  /* 0x0000000200107825 */ /* 0x002fe200078e0206 */
[----:B---3--:R-:W-:-:S04]  /*74cb0*/  PRMT R20, R15, 0x7632, R20 ;  /* 0x000076320f147816 */ /* 0x008fc80000000014 */
[----:B------:R0:W-:Y:S01]  /*74cc0*/  @P1 STG.E.U16 [R16.64], R25 ;  /* 0x0000001910001986 */ /* 0x0001e2000c101506 */
[----:B------:R-:W-:Y:S02]  /*74cd0*/  ISETP.GE.AND P1, PT, R3, c[0x0][0x17c], PT ;  /* 0x00005f0003007a0c */ /* 0x000fe40003f26270 */
[----:B------:R-:W-:Y:S01]  /*74ce0*/  PRMT R3, R25, 0x7632, R3 ;  /* 0x0000763219037816 */ /* 0x000fe20000000003 */
[----:B------:R1:W-:Y:S04]  /*74cf0*/  @P4 STG.E.U16 [R18.64], R15 ;  /* 0x0000000f12004986 */ /* 0x0003e8000c101506 */
[----:B0-----:R-:W3:Y:S04]  /*74d00*/  LDL.LU R25, [R1+0x78] ;  /* 0x0000780001197983 */ /* 0x001ee80000300800 */
        /* <DEDUP_REMOVED lines=12> */
[----:B------:R-:W-:Y:S01]  /*74dd0*/  IADD3 R21, R28, 0x42, RZ ;  /* 0x000000421c157810 */ /* 0x000fe20007ffe0ff */
[C---:B0-----:R-:W-:Y:S01]  /*74de0*/  IMAD.WIDE R16, R0.reuse, 0x2, R6 ;  /* 0x0000000200107825 */ /* 0x041fe200078e0206 */
[----:B-1----:R-:W-:-:S04]  /*74df0*/  IADD3 R20, R0, c[0x0][0x198], RZ ;  /* 0x0000660000147a10 */ /* 0x002fc80007ffe0ff */
[----:B------:R0:W-:Y:S01]  /*74e00*/  @P4 STG.E.U16 [R16.64], R23 ;  /* 0x0000001710004986 */ /* 0x0001e2000c101506 */
[----:B------:R-:W-:Y:S02]  /*74e10*/  ISETP.GE.AND P3, PT, R21, c[0x0][0x17c], PT ;  /* 0x00005f0015007a0c */ /* 0x000fe40003f66270 */
[----:B------:R-:W-:Y:S01]  /*74e20*/  IADD3 R3, R28, 0x44, RZ ;  /* 0x000000441c037810 */ /* 0x000fe20007ffe0ff */
[----:B------:R-:W-:Y:S01]  /*74e30*/  IMAD.WIDE R18, R20, 0x2, R6 ;  /* 0x0000000214127825 */ /* 0x000fe200078e0206 */
[----:B------:R-:W-:-:S03]  /*74e40*/  ISETP.LT.AND P2, PT, R26, c[0x0][0x178], !P2 ;  /* 0x00005e001a007a0c */ /* 0x000fc60005741270 */
[----:B0-----:R-:W-:Y:S01]  /*74e50*/  IMAD.WIDE R16, R0, 0x2, R4 ;  /* 0x0000000200107825 */ /* 0x001fe200078e0204 */
[----:B------:R-:W-:Y:S02]  /*74e60*/  PRMT R0, R23, 0x7632, R0 ;  /* 0x0000763217007816 */ /* 0x000fe40000000000 */
[----:B------:R-:W-:Y:S02]  /*74e70*/  ISETP.GE.AND P5, PT, R3, c[0x0][0x17c], PT ;  /* 0x00005f0003007a0c */ /* 0x000fe40003fa6270 */
[----:B------:R-:W-:-:S04]  /*74e80*/  IADD3 R3, R28, 0x45, RZ ;  /* 0x000000451c037810 */ /* 0x000fc80007ffe0ff */
[----:B------:R-:W-:Y:S01]  /*74e90*/  ISETP.GE.AND P4, PT, R3, c[0x0][0x17c], PT ;  /* 0x00005f0003007a0c */ /* 0x000fe20003f86270 */
[----:B--2---:R0:W-:Y:S01]  /*74ea0*/  @P6 STG.E.U16 [R16.64], R22 ;  /* 0x0000001610006986 */ /* 0x0041e2000c101506 */
[----:B------:R-:W-:Y:S02]  /*74eb0*/  ISETP.LT.AND P6, PT, R27, c[0x0][0x178], !P3 ;  /* 0x00005e001b007a0c */ /* 0x000fe40005fc1270 */
[----:B------:R-:W-:Y:S01]  /*74ec0*/  ISETP.LT.AND P3, PT, R26, c[0x0][0x178], !P3 ;  /* 0x00005e001a007a0c */ /* 0x000fe20005f61270 */
[----:B------:R1:W-:Y:S01]  /*74ed0*/  @P0 STG.E.U16 [R18.64], R0 ;  /* 0x0000000012000986 */ /* 0x0003e2000c101506 */
[----:B------:R-:W-:Y:S01]  /*74ee0*/  PRMT R3, R22, 0x7632, R3 ;  /* 0x0000763216037816 */ /* 0x000fe20000000003 */
[C---:B0-----:R-:W-:Y:S01]  /*74ef0*/  IMAD.WIDE R16, R20.reuse, 0x2, R4 ;  /* 0x0000000214107825 */ /* 0x041fe200078e0204 */
[----:B-1----:R-:W-:-:S04]  /*74f00*/  IADD3 R0, R20, c[0x0][0x198], RZ ;  /* 0x0000660014007a10 */ /* 0x002fc80007ffe0ff */
[----:B------:R-:W-:Y:S01]  /*74f10*/  @P2 STG.E.U16 [R16.64], R3 ;  /* 0x0000000310002986 */ /* 0x000fe2000c101506 */
[----:B------:R-:W-:-:S04]  /*74f20*/  IMAD.WIDE R18, R0, 0x2, R6 ;  /* 0x0000000200127825 */ /* 0x000fc800078e0206 */
[C---:B------:R-:W-:Y:S01]  /*74f30*/  IMAD.WIDE R20, R0.reuse, 0x2, R4 ;  /* 0x0000000200147825 */ /* 0x040fe200078e0204 */
[----:B---3--:R0:W-:Y:S04]  /*74f40*/  @P6 STG.E.U16 [R18.64], R25 ;  /* 0x0000001912006986 */ /* 0x0081e8000c101506 */
[----:B----4-:R1:W-:Y:S01]  /*74f50*/  @P3 STG.E.U16 [R20.64], R15 ;  /* 0x0000000f14003986 */ /* 0x0103e2000c101506 */
        /* <DEDUP_REMOVED lines=11> */
[----:B------:R-:W-:Y:S02]  /*75010*/  ISETP.LT.AND P5, PT, R26, c[0x0][0x178], !P5 ;  /* 0x00005e001a007a0c */ /* 0x000fe40006fa1270 */
[----:B------:R-:W-:Y:S02]  /*75020*/  IADD3 R3, R18, c[0x0][0x198], RZ ;  /* 0x0000660012037a10 */ /* 0x000fe40007ffe0ff */
[C---:B------:R-:W-:Y:S02]  /*75030*/  IADD3 R22, R28.reuse, 0x46, RZ ;  /* 0x000000461c167810 */ /* 0x040fe40007ffe0ff */
[----:B------:R-:W-:Y:S01]  /*75040*/  IADD3 R23, R28, 0x47, RZ ;  /* 0x000000471c177810 */ /* 0x000fe20007ffe0ff */
[----:B------:R-:W-:Y:S01]  /*75050*/  IMAD.WIDE R18, R18, 0x2, R4 ;  /* 0x0000000212127825 */ /* 0x000fe200078e0204 */
[----:B------:R-:W-:-:S02]  /*75060*/  ISETP.GE.AND P0, PT, R22, c[0x0][0x17c], PT ;  /* 0x00005f0016007a0c */ /* 0x000fc40003f06270 */
[----:B------:R-:W-:Y:S01]  /*75070*/  ISETP.GE.AND P2, PT, R23, c[0x0][0x17c], PT ;  /* 0x00005f0017007a0c */ /* 0x000fe20003f46270 */
[C---:B------:R-:W-:Y:S01]  /*75080*/  IMAD.WIDE R20, R3.reuse, 0x2, R6 ;  /* 0x0000000203147825 */ /* 0x040fe200078e0206 */
[----:B------:R0:W-:Y:S03]  /*75090*/  @P1 STG.E.U16 [R18.64], R24 ;  /* 0x0000001812001986 */ /* 0x0001e6000c101506 */
[C---:B------:R-:W-:Y:S01]  /*750a0*/  IMAD.WIDE R22, R3.reuse, 0x2, R4 ;  /* 0x0000000203167825 */ /* 0x040fe200078e0204 */
[----:B------:R-:W-:Y:S02]  /*750b0*/  IADD3 R25, R28, 0x48, RZ ;  /* 0x000000481c197810 */ /* 0x000fe40007ffe0ff */
[----:B0-----:R-:W-:Y:S02]  /*750c0*/  IADD3 R18, R3, c[0x0][0x198], RZ ;  /* 0x0000660003127a10 */ /* 0x001fe40007ffe0ff */
[----:B------:R-:W-:-:S02]  /*750d0*/  ISETP.GE.AND P3, PT, R25, c[0x0][0x17c], PT ;  /* 0x00005f0019007a0c */ /* 0x000fc40003f66270 */
[----:B------:R-:W2:Y:S04]  /*750e0*/  LDL.LU R25, [R1+0x68] ;  /* 0x0000680001197983 */ /* 0x000ea80000300800 */
[----:B---3--:R-:W-:Y:S04]  /*750f0*/  @P6 STG.E.U16 [R20.64], R16 ;  /* 0x0000001014006986 */ /* 0x008fe8000c101506 */
[----:B----4-:R0:W-:Y:S01]  /*75100*/  @P5 STG.E.U16 [R22.64], R17 ;  /* 0x0000001116005986 */ /* 0x0101e2000c101506 */
[----:B------:R-:W-:Y:S02]  /*75110*/  ISETP.LT.AND P5, PT, R27, c[0x0][0x178], !P4 ;  /* 0x00005e001b007a0c */ /* 0x000fe400067a1270 */
[----:B------:R-:W-:-:S02]  /*75120*/  PRMT R0, R16, 0x7632, R0 ;  /* 0x0000763210007816 */ /* 0x000fc40000000000 */
[----:B0-----:R-:W-:Y:S01]  /*75130*/  PRMT R22, R17, 0x7632, R22 ;  /* 0x0000763211167816 */ /* 0x001fe20000000016 */
[----:B------:R-:W-:Y:S01]  /*75140*/  IMAD.WIDE R16, R18, 0x2, R6 ;  /* 0x0000000212107825 */ /* 0x000fe200078e0206 */
[----:B------:R-:W-:-:S07]  /*75150*/  IADD3 R23, R28, 0x4a, RZ ;  /* 0x0000004a1c177810 */ /* 0x000fce0007ffe0ff */
[----:B------:R-:W-:Y:S01]  /*75160*/  @P5 STG.E.U16 [R16.64], R0 ;  /* 0x0000000010005986 */ /* 0x000fe2000c101506 */
[----:B------:R-:W-:-:S03]  /*75170*/  ISETP.GE.AND P5, PT, R23, c[0x0][0x17c], PT ;  /* 0x00005f0017007a0c */ /* 0x000fc60003fa6270 */
[----:B------:R-:W3:Y:S01]  /*75180*/  LDL.LU R23, [R1+0x1a8] ;  /* 0x0001a80001177983 */ /* 0x000ee20000300800 */
[----:B------:R-:W-:Y:S02]  /*75190*/  ISETP.LT.AND P4, PT, R26, c[0x0][0x178], !P4 ;  /* 0x00005e001a007a0c */ /* 0x000fe40006781270 */
[C---:B------:R-:W-:Y:S01]  /*751a0*/  IADD3 R3, R18.reuse, c[0x0][0x198], RZ ;  /* 0x0000660012037a10 */ /* 0x040fe20007ffe0ff */
[----:B------:R-:W-:Y:S01]  /*751b0*/  IMAD.WIDE R18, R18, 0x2, R4 ;  /* 0x0000000212127825 */ /* 0x000fe200078e0204 */
[----:B------:R-:W-:Y:S02]  /*751c0*/  ISETP.LT.AND P6, PT, R27, c[0x0][0x178], !P0 ;  /* 0x00005e001b007a0c */ /* 0x000fe400047c1270 */
[----:B------:R-:W-:Y:S02]  /*751d0*/  ISETP.LT.AND P0, PT, R26, c[0x0][0x178], !P0 ;  /* 0x00005e001a007a0c */ /* 0x000fe40004701270 */
[----:B------:R-:W-:-:S05]  /*751e0*/  IADD3 R20, R28, 0x49, RZ ;  /* 0x000000491c147810 */ /* 0x000fca0007ffe0ff */
[----:B------:R0:W-:Y:S01]  /*751f0*/  @P4 STG.E.U16 [R18.64], R22 ;  /* 0x0000001612004986 */ /* 0x0001e2000c101506 */
[----:B------:R-:W-:Y:S01]  /*75200*/  ISETP.GE.AND P1, PT, R20, c[0x0][0x17c], PT ;  /* 0x00005f0014007a0c */ /* 0x000fe20003f26270 */
[C---:B------:R-:W-:Y:S02]  /*75210*/  IMAD.WIDE R20, R3.reuse, 0x2, R6 ;  /* 0x0000000203147825 */ /* 0x040fe400078e0206 */
[----:B0-----:R-:W4:Y:S02]  /*75220*/  LDL.LU R22, [R1+0x1b8] ;  /* 0x0001b80001167983 */ /* 0x001f240000300800 */
[----:B------:R-:W-:Y:S01]  /*75230*/  IMAD.WIDE R16, R3, 0x2, R4 ;  /* 0x0000000203107825 */ /* 0x000fe200078e0204 */
[----:B------:R-:W-:Y:S02]  /*75240*/  IADD3 R0, R28, 0x4b, RZ ;  /* 0x0000004b1c007810 */ /* 0x000fe40007ffe0ff */
[----:B------:R-:W-:Y:S02]  /*75250*/  ISETP.LT.AND P4, PT, R27, c[0x0][0x178], !P2 ;  /* 0x00005e001b007a0c */ /* 0x000fe40005781270 */
[----:B------:R-:W-:Y:S01]  /*75260*/  ISETP.LT.AND P2, PT, R26, c[0x0][0x178], !P2 ;  /* 0x00005e001a007a0c */ /* 0x000fe20005741270 */
[----:B---3--:R0:W-:Y:S04]  /*75270*/  @P6 STG.E.U16 [R20.64], R23 ;  /* 0x0000001714006986 */ /* 0x0081e8000c101506 */
[----:B--2---:R1:W-:Y:S01]  /*75280*/  @P0 STG.E.U16 [R16.64], R15 ;  /* 0x0000000f10000986 */ /* 0x0043e2000c101506 */
[----:B------:R-:W-:-:S02]  /*75290*/  ISETP.GE.AND P6, PT, R0, c[0x0][0x17c], PT ;  /* 0x00005f0000007a0c */ /* 0x000fc40003fc6270 */
[----:B------:R-:W-:Y:S02]  /*752a0*/  IADD3 R0, R3, c[0x0][0x198], RZ ;  /* 0x0000660003007a10 */ /* 0x000fe40007ffe0ff */
[----:B0-----:R-:W-:Y:S02]  /*752b0*/  PRMT R20, R15, 0x7632, R20 ;  /* 0x000076320f147816 */ /* 0x001fe40000000014 */
[----:B-1----:R-:W2:Y:S01]  /*752c0*/  LDL.LU R15, [R1+0x1c8] ;  /* 0x0001c800010f7983 */ /* 0x002ea20000300800 */
[----:B------:R-:W-:-:S03]  /*752d0*/  PRMT R3, R23, 0x7632, R3 ;  /* 0x0000763217037816 */ /* 0x000fc60000000003 */
[----:B------:R-:W3:Y:S01]  /*752e0*/  LDL.LU R23, [R1+0xa8] ;  /* 0x0000a80001177983 */ /* 0x000ee20000300800 */
        /* <DEDUP_REMOVED lines=9> */
[----:B0-----:R-:W-:Y:S01]  /*75380*/  IMAD.WIDE R16, R0, 0x2, R6 ;  /* 0x0000000200107825 */ /* 0x001fe200078e0206 */
[----:B------:R-:W-:-:S03]  /*75390*/  IADD3 R3, R28, 0x4d, RZ ;  /* 0x0000004d1c037810 */ /* 0x000fc60007ffe0ff */
[C---:B-1----:R-:W-:Y:S01]  /*753a0*/  IMAD.WIDE R18, R0.reuse, 0x2, R4 ;  /* 0x0000000200127825 */ /* 0x042fe200078e0204 */
[----:B------:R-:W-:Y:S01]  /*753b0*/  IADD3 R0, R0, c[0x0][0x198], RZ ;  /* 0x0000660000007a10 */ /* 0x000fe20007ffe0ff */
[----:B----4-:R0:W-:Y:S01]  /*753c0*/  @P0 STG.E.U16 [R16.64], R22 ;  /* 0x0000001610000986 */ /* 0x0101e2000c101506 */
[----:B------:R-:W-:Y:S02]  /*753d0*/  ISETP.GE.AND P0, PT, R3, c[0x0][0x17c], PT ;  /* 0x00005f0003007a0c */ /* 0x000fe40003f06270 */
[----:B------:R-:W-:Y:S01]  /*753e0*/  PRMT R3, R22, 0x7632, R3 ;  /* 0x0000763216037816 */ /* 0x000fe20000000003 */
[----:B------:R1:W-:Y:S01]  /*753f0*/  @P3 STG.E.U16 [R18.64], R25 ;  /* 0x0000001912003986 */ /* 0x0003e2000c101506 */
[----:B------:R-:W-:Y:S02]  /*75400*/  ISETP.LT.AND P3, PT, R27, c[0x0][0x178], !P5 ;  /* 0x00005e001b007a0c */ /* 0x000fe40006f61270 */
[----:B------:R-:W-:Y:S01]  /*75410*/  PRMT R20, R25, 0x7632, R20 ;  /* 0x0000763219147816 */ /* 0x000fe20000000014 */
[----:B0-----:R-:W-:-:S04]  /*75420*/  IMAD.WIDE R16, R0, 0x2, R6 ;  /* 0x0000000200107825 */ /* 0x001fc800078e0206 */
[C---:B-1----:R-:W-:Y:S01]  /*75430*/  IMAD.WIDE R18, R0.reuse, 0x2, R4 ;  /* 0x0000000200127825 */ /* 0x042fe200078e0204 */
[----:B------:R-:W-:Y:S01]  /*75440*/  IADD3 R0, R0, c[0x0][0x198], RZ ;  /* 0x0000660000007a10 */ /* 0x000fe20007ffe0ff */
[----:B------:R0:W-:Y:S01]  /*75450*/  @P2 STG.E.U16 [R16.64], R3 ;  /* 0x0000000310002986 */ /* 0x0001e2000c101506 */
[----:B------:R-:W-:-:S03]  /*75460*/  ISETP.LT.AND P5, PT, R26, c[0x0][0x178], !P5 ;  /* 0x00005e001a007a0c */ /* 0x000fc60006fa1270 */
[----:B------:R1:W-:Y:S01]  /*75470*/  @P1 STG.E.U16 [R18.64], R20 ;  /* 0x0000001412001986 */ /* 0x0003e2000c101506 */
[----:B------:R-:W-:Y:S02]  /*75480*/  ISETP.LT.AND P1, PT, R27, c[0x0][0x178], !P6 ;  /* 0x00005e001b007a0c */ /* 0x000fe40007721270 */
[----:B------:R-:W-:Y:S01]  /*75490*/  IADD3 R22, R28, 0x50, RZ ;  /* 0x000000501c167810 */ /* 0x000fe20007ffe0ff */
[----:B------:R-:W4:Y:S01]  /*754a0*/  LDL.LU R25, [R1+0x98] ;  /* 0x0000980001197983 */ /* 0x000f220000300800 */
[C---:B0-----:R-:W-:Y:S01]  /*754b0*/  IMAD.WIDE R16, R0.reuse, 0x2, R6 ;  /* 0x0000000200107825 */ /* 0x041fe200078e0206 */
[----:B-1----:R-:W-:-:S05]  /*754c0*/  IADD3 R20, R0, c[0x0][0x198], RZ ;  /* 0x0000660000147a10 */ /* 0x002fca0007ffe0ff */
[----:B------:R-:W-:Y:S01]  /*754d0*/  IMAD.WIDE R18, R20, 0x2, R6 ;  /* 0x0000000214127825 */ /* 0x000fe200078e0206 */
[----:B--2---:R0:W-:Y:S03]  /*754e0*/  @P3 STG.E.U16 [R16.64], R15 ;  /* 0x0000000f10003986 */ /* 0x0041e6000c101506 */
[----:B0-----:R-:W-:Y:S01]  /*754f0*/  IMAD.WIDE R16, R0, 0x2, R4 ;  /* 0x0000000200107825 */ /* 0x001fe200078e0204 */
[----:B------:R-:W-:Y:S02]  /*75500*/  PRMT R0, R15, 0x7632, R0 ;  /* 0x000076320f007816 */ /* 0x000fe40000000000 */
[----:B------:R-:W2:Y:S04]  /*75510*/  LDL.LU R15, [R1+0xb8] ;  /* 0x0000b800010f7983 */ /* 0x000ea80000300800 */
[----:B---3--:R-:W-:Y:S04]  /*75520*/  @P5 STG.E.U16 [R16.64], R23 ;  /* 0x0000001710005986 */ /* 0x008fe8000c101506 */
[----:B------:R0:W-:Y:S01]  /*75530*/  @P1 STG.E.U16 [R18.64], R0 ;  /* 0x0000000012001986 */ /* 0x0001e2000c101506 */
[----:B------:R-:W-:-:S03]  /*75540*/  ISETP.GE.AND P1, PT, R22, c[0x0][0x17c], PT ;  /* 0x00005f0016007a0c */ /* 0x000fc60003f26270 */
[----:B------:R-:W3:Y:S01]  /*75550*/  LDL.LU R22, [R1+0x1d8] ;  /* 0x0001d80001167983 */ /* 0x000ee20000300800 */
[C---:B------:R-:W-:Y:S02]  /*75560*/  IADD3 R21, R28.reuse, 0x4c, RZ ;  /* 0x0000004c1c157810 */ /* 0x040fe40007ffe0ff */
[----:B------:R-:W-:Y:S02]  /*75570*/  IADD3 R3, R28, 0x4e, RZ ;  /* 0x0000004e1c037810 */ /* 0x000fe40007ffe0ff */
[----:B------:R-:W-:Y:S02]  /*75580*/  ISETP.GE.AND P4, PT, R21, c[0x0][0x17c], PT ;  /* 0x00005f0015007a0c */ /* 0x000fe40003f86270 */
[----:B------:R-:W-:Y:S02]  /*75590*/  ISETP.LT.AND P6, PT, R26, c[0x0][0x178], !P6 ;  /* 0x00005e001a007a0c */ /* 0x000fe400077c1270 */
[----:B------:R-:W-:Y:S02]  /*755a0*/  ISETP.LT.AND P5, PT, R27, c[0x0][0x178], !P4 ;  /* 0x00005e001b007a0c */ /* 0x000fe400067a1270 */
[----:B------:R-:W-:-:S02]  /*755b0*/  ISETP.GE.AND P2, PT, R3, c[0x0][0x17c], PT ;  /* 0x00005f0003007a0c */ /* 0x000fc40003f46270 */
[----:B------:R-:W-:Y:S02]  /*755c0*/  IADD3 R3, R28, 0x4f, RZ ;  /* 0x0000004f1c037810 */ /* 0x000fe40007ffe0ff */
[C---:B0-----:R-:W-:Y:S01]  /*755d0*/  IADD3 R0, R20.reuse, c[0x0][0x198], RZ ;  /* 0x0000660014007a10 */ /* 0x041fe20007ffe0ff */
[----:B------:R-:W-:Y:S01]  /*755e0*/  IMAD.WIDE R16, R20, 0x2, R4 ;  /* 0x0000000214107825 */ /* 0x000fe200078e0204 */
[----:B------:R-:W-:Y:S02]  /*755f0*/  ISETP.GE.AND P3, PT, R3, c[0x0][0x17c], PT ;  /* 0x00005f0003007a0c */ /* 0x000fe40003f66270 */
[----:B------:R-:W-:Y:S01]  /*75600*/  PRMT R3, R23, 0x7632, R3 ;  /* 0x0000763217037816 */ /* 0x000fe20000000003 */
[----:B------:R-:W-:Y:S01]  /*75610*/  IMAD.WIDE R18, R0, 0x2, R6 ;  /* 0x0000000200127825 */ /* 0x000fe200078e0206 */
[----:B------:R-:W-:-:S03]  /*75620*/  ISETP.LT.AND P4, PT, R26, c[0x0][0x178], !P4 ;  /* 0x00005e001a007a0c */ /* 0x000fc60006781270 */
[----:B------:R-:W-:Y:S01]  /*75630*/  @P6 STG.E.U16 [R16.64], R3 ;  /* 0x0000000310006986 */ /* 0x000fe2000c101506 */
[C---:B------:R-:W-:Y:S01]  /*75640*/  IMAD.WIDE R20, R0.reuse, 0x2, R4 ;  /* 0x0000000200147825 */ /* 0x040fe200078e0204 */
[----:B----4-:R-:W-:Y:S02]  /*75650*/  PRMT R24, R25, 0x7632, R24 ;  /* 0x0000763219187816 */ /* 0x010fe40000000018 */
[----:B---3--:R0:W-:Y:S01]  /*75660*/  @P5 STG.E.U16 [R18.64], R22 ;  /* 0x0000001612005986 */ /* 0x0081e2000c101506 */
[----:B------:R-:W-:Y:S02]  /*75670*/  ISETP.LT.AND P5, PT, R27, c[0x0][0x178], !P0 ;  /* 0x00005e001b007a0c */ /* 0x000fe400047a1270 */
[----:B0-----:R-:W-:Y:S02]  /*75680*/  IADD3 R18, R0, c[0x0][0x198], RZ ;  /* 0x0000660000127a10 */ /* 0x001fe40007ffe0ff */
[----:B------:R-:W-:-:S03]  /*75690*/  PRMT R0, R22, 0x7632, R0 ;  /* 0x0000763216007816 */ /* 0x000fc60000000000 */
[----:B------:R-:W-:Y:S01]  /*756a0*/  IMAD.WIDE R16, R18, 0x2, R6 ;  /* 0x0000000212107825 */ /* 0x000fe200078e0206 */
[----:B------:R-:W-:Y:S01]  /*756b0*/  @P4 STG.E.U16 [R20.64], R25 ;  /* 0x0000001914004986 */ /* 0x000fe2000c101506 */
[----:B------:R-:W-:-:S04]  /*756c0*/  ISETP.LT.AND P0, PT, R26, c[0x0][0x178], !P0 ;  /* 0x00005e001a007a0c */ /* 0x000fc80004701270 */
[----:B------:R0:W-:Y:S01]  /*756d0*/  @P5 STG.E.U16 [R16.64], R0 ;  /* 0x0000000010005986 */ /* 0x0001e2000c101506 */
[C---:B------:R-:W-:Y:S01]  /*756e0*/  IADD3 R3, R18.reuse, c[0x0][0x198], RZ ;  /* 0x0000660012037a10 */ /* 0x040fe20007ffe0ff */
[----:B------:R-:W-:Y:S02]  /*756f0*/  IMAD.WIDE R18, R18, 0x2, R4 ;  /* 0x0000000212127825 */ /* 0x000fe400078e0204 */
[----:B0-----:R-:W3:Y:S01]  /*75700*/  LDL.LU R17, [R1+0x308] ;  /* 0x0003080001117983 */ /* 0x001ee20000300800 */
[----:B------:R-:W-:-:S04]  /*75710*/  IADD3 R25, R28, 0x52, RZ ;  /* 0x000000521c197810 */ /* 0x000fc80007ffe0ff */
[----:B------:R0:W-:Y:S01]  /*75720*/  @P0 STG.E.U16 [R18.64], R24 ;  /* 0x0000001812000986 */ /* 0x0001e2000c101506 */
[----:B------:R-:W-:-:S03]  /*75730*/  ISETP.GE.AND P5, PT, R25, c[0x0][0x17c], PT ;  /* 0x00005f0019007a0c */ /* 0x000fc60003fa6270 */
[----:B------:R-:W4:Y:S04]  /*75740*/  LDL.LU R25, [R1+0xc8] ;  /* 0x0000c80001197983 */ /* 0x000f280000300800 */
[----:B0-----:R-:W4:Y:S01]  /*75750*/  LDL.LU R24, [R1+0x318] ;  /* 0x0003180001187983 */ /* 0x001f220000300800 */
[C---:B------:R-:W-:Y:S02]  /*75760*/  ISETP.LT.AND P4, PT, R27.reuse, c[0x0][0x178], !P2 ;  /* 0x00005e001b007a0c */ /* 0x040fe40005781270 */
[C---:B------:R-:W-:Y:S02]  /*75770*/  ISETP.LT.AND P2, PT, R26.reuse, c[0x0][0x178], !P2 ;  /* 0x00005e001a007a0c */ /* 0x040fe40005741270 */
[----:B------:R-:W-:Y:S01]  /*75780*/  ISETP.LT.AND P0, PT, R27, c[0x0][0x178], !P3 ;  /* 0x00005e001b007a0c */ /* 0x000fe20005f01270 */
[----:B------:R-:W-:Y:S01]  /*75790*/  IMAD.WIDE R20, R3, 0x2, R6 ;  /* 0x0000000203147825 */ /* 0x000fe200078e0206 */
[----:B------:R-:W-:-:S02]  /*757a0*/  ISETP.LT.AND P3, PT, R26, c[0x0][0x178], !P3 ;  /* 0x00005e001a007a0c */ /* 0x000fc40005f61270 */
[----:B------:R-:W-:Y:S02]  /*757b0*/  IADD3 R23, R28, 0x51, RZ ;  /* 0x000000511c177810 */ /* 0x000fe40007ffe0ff */
[----:B------:R-:W-:Y:S02]  /*757c0*/  IADD3 R16, R3, c[0x0][0x198], RZ ;  /* 0x0000660003107a10 */ /* 0x000fe40007ffe0ff */
[----:B------:R-:W-:Y:S01]  /*757d0*/  ISETP.GE.AND P6, PT, R23, c[0x0][0x17c], PT ;  /* 0x00005f0017007a0c */ /* 0x000fe20003fc6270 */
[----:B------:R-:W-:Y:S01]  /*757e0*/  IMAD.WIDE R22, R3, 0x2, R4 ;  /* 0x0000000203167825 */ /* 0x000fe200078e0204 */
[C---:B------:R-:W-:Y:S02]  /*757f0*/  IADD3 R0, R16.reuse, c[0x0][0x198], RZ ;  /* 0x0000660010007a10 */ /* 0x040fe40007ffe0ff */
[----:B--2---:R-:W-:Y:S01]  /*75800*/  PRMT R3, R15, 0x7632, R3 ;  /* 0x000076320f037816 */ /* 0x004fe20000000003 */
[----:B------:R-:W-:Y:S01]  /*75810*/  IMAD.WIDE R18, R16, 0x2, R6 ;  /* 0x0000000210127825 */ /* 0x000fe200078e0206 */
[----:B---3--:R0:W-:Y:S01]  /*75820*/  @P4 STG.E.U16 [R20.64], R17 ;  /* 0x0000001114004986 */ /* 0x0081e2000c101506 */
[----:B------:R-:W-:-:S02]  /*75830*/  ISETP.LT.AND P4, PT, R27, c[0x0][0x178], !P1 ;  /* 0x00005e001b007a0c */ /* 0x000fc40004f81270 */
[----:B------:R-:W-:Y:S01]  /*75840*/  ISETP.LT.AND P1, PT, R26, c[0x0][0x178], !P1 ;  /* 0x00005e001a007a0c */ /* 0x000fe20004f21270 */
[----:B------:R1:W-:Y:S01]  /*75850*/  @P2 STG.E.U16 [R22.64], R15 ;  /* 0x0000000f16002986 */ /* 0x0003e2000c101506 */
[----:B0-----:R-:W-:Y:S01]  /*75860*/  PRMT R20, R17, 0x7632, R20 ;  /* 0x0000763211147816 */ /* 0x001fe20000000014 */
[----:B------:R-:W-:Y:S01]  /*75870*/  IMAD.WIDE R16, R16, 0x2, R4 ;  /* 0x0000000210107825 */ /* 0x000fe200078e0204 */
[----:B------:R-:W-:Y:S01]  /*75880*/  IADD3 R21, R28, 0x53, RZ ;  /* 0x000000531c157810 */ /* 0x000fe20007ffe0ff */
[----:B-1----:R-:W2:Y:S04]  /*75890*/  LDL.LU R15, [R1+0x328] ;  /* 0x00032800010f7983 */ /* 0x002ea80000300800 */
[----:B------:R0:W-:Y:S04]  /*758a0*/  @P0 STG.E.U16 [R18.64], R20 ;  /* 0x0000001412000986 */ /* 0x0001e8000c101506 */
[----:B------:R1:W-:Y:S01]  /*758b0*/  @P3 STG.E.U16 [R16.64], R3 ;  /* 0x0000000310003986 */ /* 0x0003e2000c101506 */
[----:B------:R-:W-:Y:S01]  /*758c0*/  ISETP.LT.AND P3, PT, R27, c[0x0][0x178], !P6 ;  /* 0x00005e001b007a0c */ /* 0x000fe20007761270 */
[----:B0-----:R-:W-:-:S04]  /*758d0*/  IMAD.WIDE R18, R0, 0x2, R6 ;  /* 0x0000000200127825 */ /* 0x001fc800078e0206 */
[C---:B-1----:R-:W-:Y:S01]  /*758e0*/  IMAD.WIDE R16, R0.reuse, 0x2, R4 ;  /* 0x0000000200107825 */ /* 0x042fe200078e0204 */
[----:B------:R-:W-:Y:S01]  /*758f0*/  IADD3 R0, R0, c[0x0][0x198], RZ ;  /* 0x0000660000007a10 */ /* 0x000fe20007ffe0ff */
[----:B----4-:R0:W-:Y:S01]  /*75900*/  @P4 STG.E.U16 [R18.64], R24 ;  /* 0x0000001812004986 */ /* 0x0101e2000c101506 */
[----:B------:R-:W-:Y:S02]  /*75910*/  ISETP.GE.AND P2, PT, R21, c[0x0][0x17c], PT ;  /* 0x00005f0015007a0c */ /* 0x000fe40003f46270 */
[----:B------:R-:W-:Y:S01]  /*75920*/  IADD3 R3, R28, 0x55, RZ ;  /* 0x000000551c037810 */ /* 0x000fe20007ffe0ff */
[----:B------:R1:W-:Y:S01]  /*75930*/  @P1 STG.E.U16 [R16.64], R25 ;  /* 0x0000001910001986 */ /* 0x0003e2000c101506 */
[----:B------:R-:W-:Y:S02]  /*75940*/  PRMT R21, R24, 0x7632, R21 ;  /* 0x0000763218157816 */ /* 0x000fe40000000015 */
[----:B------:R-:W-:Y:S02]  /*75950*/  ISETP.GE.AND P4, PT, R3, c[0x0][0x17c], PT ;  /* 0x00005f0003007a0c */ /* 0x000fe40003f86270 */
[----:B------:R-:W-:Y:S01]  /*75960*/  PRMT R3, R25, 0x7632, R3 ;  /* 0x0000763219037816 */ /* 0x000fe20000000003 */
[----:B0-----:R-:W3:Y:S01]  /*75970*/  LDL.LU R24, [R1+0x338] ;  /* 0x0003380001187983 */ /* 0x001ee20000300800 */
[----:B-1----:R-:W-:-:S03]  /*75980*/  IMAD.WIDE R16, R0, 0x2, R6 ;  /* 0x0000000200107825 */ /* 0x002fc600078e0206 */
[----:B------:R-:W4:Y:S04]  /*75990*/  LDL.LU R25, [R1+0xd8] ;  /* 0x0000d80001197983 */ /* 0x000f280000300800 */
[----:B------:R0:W-:Y:S04]  /*759a0*/  @P3 STG.E.U16 [R16.64], R21 ;  /* 0x0000001510003986 */ /* 0x0001e8000c101506 */
[----:B0-----:R-:W4:Y:S01]  /*759b0*/  LDL.LU R21, [R1+0xe8] ;  /* 0x0000e80001157983 */ /* 0x001f220000300800 */
[----:B------:R-:W-:Y:S01]  /*759c0*/  ISETP.LT.AND P6, PT, R26, c[0x0][0x178], !P6 ;  /* 0x00005e001a007a0c */ /* 0x000fe200077c1270 */
[----:B------:R-:W-:Y:S01]  /*759d0*/  IMAD.WIDE R18, R0, 0x2, R4 ;  /* 0x0000000200127825 */ /* 0x000fe200078e0204 */
[----:B------:R-:W-:-:S02]  /*759e0*/  ISETP.LT.AND P1, PT, R27, c[0x0][0x178], !P5 ;  /* 0x00005e001b007a0c */ /* 0x000fc40006f21270 */
[----:B------:R-:W-:Y:S02]  /*759f0*/  ISETP.LT.AND P5, PT, R26, c[0x0][0x178], !P5 ;  /* 0x00005e001a007a0c */ /* 0x000fe40006fa1270 */
[----:B------:R-:W-:Y:S02]  /*75a00*/  IADD3 R16, R0, c[0x0][0x198], RZ ;  /* 0x0000660000107a10 */ /* 0x000fe40007ffe0ff */
[----:B------:R-:W-:Y:S02]  /*75a10*/  IADD3 R20, R28, 0x56, RZ ;  /* 0x000000561c147810 */ /* 0x000fe40007ffe0ff */
[----:B------:R-:W-:-:S03]  /*75a20*/  IADD3 R0, R16, c[0x0][0x198], RZ ;  /* 0x0000660010007a10 */ /* 0x000fc60007ffe0ff */
[----:B------:R0:W-:Y:S01]  /*75a30*/  @P6 STG.E.U16 [R18.64], R3 ;  /* 0x0000000312006986 */ /* 0x0001e2000c101506 */
[----:B------:R-:W-:Y:S02]  /*75a40*/  ISETP.LT.AND P6, PT, R27, c[0x0][0x178], !P2 ;  /* 0x00005e001b007a0c */ /* 0x000fe400057c1270 */
[----:B------:R-:W-:Y:S02]  /*75a50*/  ISETP.LT.AND P2, PT, R26, c[0x0][0x178], !P2 ;  /* 0x00005e001a007a0c */ /* 0x000fe40005741270 */
[----:B------:R-:W-:Y:S02]  /*75a60*/  IADD3 R22, R28, 0x54, RZ ;  /* 0x000000541c167810 */ /* 0x000fe40007ffe0ff */
[----:B------:R-:W-:Y:S01]  /*75a70*/  ISETP.GE.AND P3, PT, R20, c[0x0][0x17c], PT ;  /* 0x00005f0014007a0c */ /* 0x000fe20003f66270 */
[----:B0-----:R-:W-:Y:S01]  /*75a80*/  IMAD.WIDE R18, R16, 0x2, R6 ;  /* 0x0000000210127825 */ /* 0x001fe200078e0206 */
[----:B------:R-:W-:-:S03]  /*75a90*/  IADD3 R3, R28, 0x57, RZ ;  /* 0x000000571c037810 */ /* 0x000fc60007ffe0ff */
[----:B------:R-:W-:Y:S01]  /*75aa0*/  IMAD.WIDE R16, R16, 0x2, R4 ;  /* 0x0000000210107825 */ /* 0x000fe200078e0204 */
[----:B------:R-:W-:Y:S01]  /*75ab0*/  ISETP.GE.AND P0, PT, R22, c[0x0][0x17c], PT ;  /* 0x00005f0016007a0c */ /* 0x000fe20003f06270 */
[----:B--2---:R0:W-:Y:S01]  /*75ac0*/  @P1 STG.E.U16 [R18.64], R15 ;  /* 0x0000000f12001986 */ /* 0x0041e2000c101506 */
[----:B------:R-:W-:Y:S02]  /*75ad0*/  PRMT R20, R15, 0x7632, R20 ;  /* 0x000076320f147816 */ /* 0x000fe40000000014 */
[----:B------:R-:W-:Y:S01]  /*75ae0*/  ISETP.GE.AND P1, PT, R3, c[0x0][0x17c], PT ;  /* 0x00005f0003007a0c */ /* 0x000fe20003f26270 */
[----:B0-----:R-:W-:Y:S01]  /*75af0*/  IMAD.WIDE R18, R0, 0x2, R6 ;  /* 0x0000000200127825 */ /* 0x001fe200078e0206 */
[----:B------:R-:W2:Y:S01]  /*75b00*/  LDL.LU R15, [R1+0x1f54] ;  /* 0x001f5400010f7983 */ /* 0x000ea20000300800 */
[----:B---3--:R-:W-:-:S03]  /*75b10*/  PRMT R22, R24, 0x7632, R22 ;  /* 0x0000763218167816 */ /* 0x008fc60000000016 */
[----:B----4-:R0:W-:Y:S01]  /*75b20*/  @P5 STG.E.U16 [R16.64], R21 ;  /* 0x0000001510005986 */ /* 0x0101e2000c101506 */
[----:B------:R-:W-:Y:S02]  /*75b30*/  PRMT R3, R21, 0x7632, R3 ;  /* 0x0000763215037816 */ /* 0x000fe40000000003 */
[----:B------:R-:W-:Y:S01]  /*75b40*/  ISETP.LT.AND P5, PT, R27, c[0x0][0x178], !P0 ;  /* 0x00005e001b007a0c */ /* 0x000fe200047a1270 */
[----:B------:R1:W-:Y:S01]  /*75b50*/  @P6 STG.E.U16 [R18.64], R20 ;  /* 0x0000001412006986 */ /* 0x0003e2000c101506 */
[----:B------:R-:W-:Y:S01]  /*75b60*/  ISETP.LT.AND P0, PT, R26, c[0x0][0x178], !P0 ;  /* 0x00005e001a007a0c */ /* 0x000fe20004701270 */
[C---:B0-----:R-:W-:Y:S01]  /*75b70*/  IMAD.WIDE R16, R0.reuse, 0x2, R4 ;  /* 0x0000000200107825 */ /* 0x041fe200078e0204 */
[----:B-1----:R-:W-:-:S04]  /*75b80*/  IADD3 R19, R0, c[0x0][0x198], RZ ;  /* 0x0000660000137a10 */ /* 0x002fc80007ffe0ff */
[----:B------:R0:W-:Y:S01]  /*75b90*/  @P2 STG.E.U16 [R16.64], R3 ;  /* 0x0000000310002986 */ /* 0x0001e2000c101506 */
[----:B------:R-:W-:Y:S02]  /*75ba0*/  ISETP.LT.AND P2, PT, R27, c[0x0][0x178], !P4 ;  /* 0x00005e001b007a0c */ /* 0x000fe40006741270 */
[----:B------:R-:W-:-:S04]  /*75bb0*/  IADD3 R18, R28, 0x58, RZ ;  /* 0x000000581c127810 */ /* 0x000fc80007ffe0ff */
[----:B------:R-:W-:Y:S02]  /*75bc0*/  ISETP.GE.AND P6, PT, R18, c[0x0][0x17c], PT ;  /* 0x00005f0012007a0c */ /* 0x000fe40003fc6270 */
[C---:B0-----:R-:W-:Y:S01]  /*75bd0*/  IADD3 R3, R19.reuse, c[0x0][0x198], RZ ;  /* 0x0000660013037a10 */ /* 0x041fe20007ffe0ff */
[----:B------:R-:W-:-:S04]  /*75be0*/  IMAD.WIDE R16, R19, 0x2, R6 ;  /* 0x0000000213107825 */ /* 0x000fc800078e0206 */
[----:B------:R-:W-:Y:S01]  /*75bf0*/  IMAD.WIDE R18, R19, 0x2, R4 ;  /* 0x0000000213127825 */ /* 0x000fe200078e0204 */
[----:B------:R-:W-:Y:S03]  /*75c00*/  @P5 STG.E.U16 [R16.64], R24 ;  /* 0x0000001810005986 */ /* 0x000fe6000c101506 */
[----:B------:R-:W-:Y:S01]  /*75c10*/  IMAD.WIDE R20, R3, 0x2, R6 ;  /* 0x0000000203147825 */ /* 0x000fe200078e0206 */
[----:B------:R-:W-:Y:S04]  /*75c20*/  @P0 STG.E.U16 [R18.64], R25 ;  /* 0x0000001912000986 */ /* 0x000fe8000c101506 */
[----:B------:R0:W-:Y:S04]  /*75c30*/  @P2 STG.E.U16 [R20.64], R22 ;  /* 0x0000001614002986 */ /* 0x0001e8000c101506 */
[----:B0-----:R-:W3:Y:S04]  /*75c40*/  LDL.LU R22, [R1+0x3c8] ;  /* 0x0003c80001167983 */ /* 0x001ee80000300800 */
[----:B------:R-:W4:Y:S04]  /*75c50*/  LDL.LU R21, [R1+0xf8] ;  /* 0x0000f80001157983 */ /* 0x000f280000300800 */
[----:B------:R-:W2:Y:S01]  /*75c60*/  LDL.LU R24, [R1+0x3d8] ;  /* 0x0003d80001187983 */ /* 0x000ea20000300800 */
[----:B------:R-:W-:-:S03]  /*75c70*/  PRMT R20, R25, 0x7632, R20 ;  /* 0x0000763219147816 */ /* 0x000fc60000000014 */
[----:B------:R-:W2:Y:S01]  /*75c80*/  LDL.LU R25, [R1+0x108] ;  /* 0x0001080001197983 */ /* 0x000ea20000300800 */
[----:B------:R-:W-:Y:S02]  /*75c90*/  ISETP.LT.AND P4, PT, R26, c[0x0][0x178], !P4 ;  /* 0x00005e001a007a0c */ /* 0x000fe40006781270 */
[----:B------:R-:W-:Y:S02]  /*75ca0*/  IADD3 R0, R28, 0x59, RZ ;  /* 0x000000591c007810 */ /* 0x000fe40007ffe0ff */
[----:B------:R-:W-:Y:S01]  /*75cb0*/  ISETP.LT.AND P0, PT, R27, c[0x0][0x178], !P3 ;  /* 0x00005e001b007a0c */ /* 0x000fe20005f01270 */
[C---:B------:R-:W-:Y:S01]  /*75cc0*/  IMAD.WIDE R16, R3.reuse, 0x2, R4 ;  /* 0x0000000203107825 */ /* 0x040fe200078e0204 */
[----:B------:R-:W-:Y:S02]  /*75cd0*/  ISETP.GE.AND P5, PT, R0, c[0x0][0x17c], PT ;  /* 0x00005f0000007a0c */ /* 0x000fe40003fa6270 */
[----:B------:R-:W-:Y:S02]  /*75ce0*/  IADD3 R0, R3, c[0x0][0x198], RZ ;  /* 0x0000660003007a10 */ /* 0x000fe40007ffe0ff */
[----:B------:R-:W-:-:S02]  /*75cf0*/  ISETP.LT.AND P3, PT, R26, c[0x0][0x178], !P3 ;  /* 0x00005e001a007a0c */ /* 0x000fc40005f61270 */
[----:B------:R-:W-:Y:S01]  /*75d00*/  ISETP.LT.AND P2, PT, R27, c[0x0][0x178], !P1 ;  /* 0x00005e001b007a0c */ /* 0x000fe20004f41270 */
[----:B------:R-:W-:Y:S01]  /*75d10*/  IMAD.WIDE R18, R0, 0x2, R6 ;  /* 0x0000000200127825 */ /* 0x000fe200078e0206 */
[----:B------:R0:W-:Y:S01]  /*75d20*/  @P4 STG.E.U16 [R16.64], R20 ;  /* 0x0000001410004986 */ /* 0x0001e2000c101506 */
[----:B------:R-:W-:Y:S02]  /*75d30*/  IADD3 R3, R28, 0x5a, RZ ;  /* 0x0000005a1c037810 */ /* 0x000fe40007ffe0ff */
[----:B------:R-:W-:Y:S02]  /*75d40*/  ISETP.LT.AND P1, PT, R26, c[0x0][0x178], !P1 ;  /* 0x00005e001a007a0c */ /* 0x000fe40004f21270 */
[C---:B0-----:R-:W-:Y:S01]  /*75d50*/  IADD3 R20, R0.reuse, c[0x0][0x198], RZ ;  /* 0x0000660000147a10 */ /* 0x041fe20007ffe0ff */
[----:B------:R-:W-:Y:S01]  /*75d60*/  IMAD.WIDE R16, R0, 0x2, R4 ;  /* 0x0000000200107825 */ /* 0x000fe200078e0204 */
[----:B------:R-:W-:Y:S02]  /*75d70*/  ISETP.GE.AND P4, PT, R3, c[0x0][0x17c], PT ;  /* 0x00005f0003007a0c */ /* 0x000fe40003f86270 */
[----:B------:R-:W-:Y:S01]  /*75d80*/  IADD3 R3, R28, 0x5b, RZ ;  /* 0x0000005b1c037810 */ /* 0x000fe20007ffe0ff */
[----:B---3--:R0:W-:Y:S01]  /*75d90*/  @P0 STG.E.U16 [R18.64], R22 ;  /* 0x0000001612000986 */ /* 0x0081e2000c101506 */
[----:B------:R-:W-:-:S03]  /*75da0*/  PRMT R0, R22, 0x7632, R0 ;  /* 0x0000763216007816 */ /* 0x000fc60000000000 */
[----:B----4-:R1:W-:Y:S01]  /*75db0*/  @P3 STG.E.U16 [R16.64], R21 ;  /* 0x0000001510003986 */ /* 0x0103e2000c101506 */
[----:B------:R-:W-:Y:S01]  /*75dc0*/  ISETP.LT.AND P3, PT, R27, c[0x0][0x178], !P6 ;  /* 0x00005e001b007a0c */ /* 0x000fe20007761270 */
[----:B0-----:R-:W-:Y:S01]  /*75dd0*/  IMAD.WIDE R18, R20, 0x2, R6 ;  /* 0x0000000214127825 */ /* 0x001fe200078e0206 */
[----:B------:R-:W-:-:S04]  /*75de0*/  ISETP.GE.AND P0, PT, R3, c[0x0][0x17c], PT ;  /* 0x00005f0003007a0c */ /* 0x000fc80003f06270 */
[----:B------:R0:W-:Y:S01]  /*75df0*/  @P2 STG.E.U16 [R18.64], R0 ;  /* 0x0000000012002986 */ /* 0x0001e2000c101506 */
[----:B------:R-:W-:Y:S01]  /*75e00*/  PRMT R3, R21, 0x7632, R3 ;  /* 0x0000763215037816 */ /* 0x000fe20000000003 */
[----:B-1----:R-:W-:Y:S01]  /*75e10*/  IMAD.WIDE R16, R20, 0x2, R4 ;  /* 0x0000000214107825 */ /* 0x002fe200078e0204 */
[----:B------:R-:W-:Y:S02]  /*75e20*/  ISETP.LT.AND P6, PT, R26, c[0x0][0x178], !P6 ;  /* 0x00005e001a007a0c */ /* 0x000fe400077c1270 */
[----:B0-----:R-:W-:Y:S02]  /*75e30*/  IADD3 R0, R20, c[0x0][0x198], RZ ;  /* 0x0000660014007a10 */ /* 0x001fe40007ffe0ff */
[----:B------:R-:W-:Y:S01]  /*75e40*/  @P1 STG.E.U16 [R16.64], R3 ;  /* 0x0000000310001986 */ /* 0x000fe2000c101506 */
[----:B------:R-:W-:Y:S02]  /*75e50*/  IADD3 R21, R28, 0x5c, RZ ;  /* 0x0000005c1c157810 */ /* 0x000fe40007ffe0ff */
[----:B------:R-:W-:-:S02]  /*75e60*/  IMAD.WIDE R18, R0, 0x2, R6 ;  /* 0x0000000200127825 */ /* 0x000fc400078e0206 */
[----:B------:R-:W-:-:S03]  /*75e70*/  ISETP.GE.AND P2, PT, R21, c[0x0][0x17c], PT ;  /* 0x00005f0015007a0c */ /* 0x000fc60003f46270 */
[----:B--2---:R0:W-:Y:S01]  /*75e80*/  @P3 STG.E.U16 [R18.64], R24 ;  /* 0x0000001812003986 */ /* 0x0041e2000c101506 */
[----:B------:R-:W-:Y:S01]  /*75e90*/  ISETP.LT.AND P3, PT, R27, c[0x0][0x178], !P5 ;  /* 0x00005e001b007a0c */ /* 0x000fe20006f61270 */
[----:B------:R-:W-:Y:S01]  /*75ea0*/  IMAD.WIDE R20, R0, 0x2, R4 ;  /* 0x0000000200147825 */ /* 0x000fe200078e0204 */
[----:B------:R-:W-:Y:S02]  /*75eb0*/  IADD3 R22, R28, 0x5d, RZ ;  /* 0x0000005d1c167810 */ /* 0x000fe40007ffe0ff */
[----:B------:R-:W-:Y:S02]  /*75ec0*/  PRMT R23, R24, 0x7632, R23 ;  /* 0x0000763218177816 */ /* 0x000fe40000000017 */
[----:B------:R1:W-:Y:S01]  /*75ed0*/  @P6 STG.E.U16 [R20.64], R25 ;  /* 0x0000001914006986 */ /* 0x0003e2000c101506 */
[----:B0-----:R-:W-:-:S03]  /*75ee0*/  IADD3 R18, R0, c[0x0][0x198], RZ ;  /* 0x0000660000127a10 */ /* 0x001fc60007ffe0ff */
[----:B------:R-:W2:Y:S01]  /*75ef0*/  LDL.LU R24, [R1+0x3f8] ;  /* 0x0003f80001187983 */ /* 0x000ea20000300800 */
[----:B------:R-:W-:Y:S02]  /*75f00*/  ISETP.GE.AND P1, PT, R22, c[0x0][0x17c], PT ;  /* 0x00005f0016007a0c */ /* 0x000fe40003f26270 */
[----:B------:R-:W-:Y:S01]  /*75f10*/  IADD3 R22, R28, 0x5e, RZ ;  /* 0x0000005e1c167810 */ /* 0x000fe20007ffe0ff */
[----:B-1----:R-:W-:Y:S01]  /*75f20*/  IMAD.WIDE R20, R18, 0x2, R6 ;  /* 0x0000000212147825 */ /* 0x002fe200078e0206 */
[----:B------:R-:W-:Y:S02]  /*75f30*/  PRMT R3, R25, 0x7632, R3 ;  /* 0x0000763219037816 */ /* 0x000fe40000000003 */
[----:B------:R-:W3:Y:S04]  /*75f40*/  LDL.LU R25, [R1+0x118] ;  /* 0x0001180001197983 */ /* 0x000ee80000300800 */
[----:B------:R0:W-:Y:S01]  /*75f50*/  @P3 STG.E.U16 [R20.64], R23 ;  /* 0x0000001714003986 */ /* 0x0001e2000c101506 */
[----:B------:R-:W-:-:S03]  /*75f60*/  ISETP.GE.AND P3, PT, R22, c[0x0][0x17c], PT ;  /* 0x00005f0016007a0c */ /* 0x000fc60003f66270 */
[----:B0-----:R-:W4:Y:S04]  /*75f70*/  LDL.LU R23, [R1+0x128] ;  /* 0x0001280001177983 */ /* 0x001f280000300800 */
[----:B------:R-:W2:Y:S01]  /*75f80*/  LDL.LU R22, [R1+0x3e8] ;  /* 0x0003e80001167983 */ /* 0x000ea20000300800 */
[----:B------:R-:W-:Y:S02]  /*75f90*/  ISETP.LT.AND P5, PT, R26, c[0x0][0x178], !P5 ;  /* 0x00005e001a007a0c */ /* 0x000fe40006fa1270 */
[----:B------:R-:W-:Y:S02]  /*75fa0*/  ISETP.LT.AND P6, PT, R27, c[0x0][0x178], !P4 ;  /* 0x00005e001b007a0c */ /* 0x000fe400067c1270 */
[C---:B------:R-:W-:Y:S01]  /*75fb0*/  IADD3 R0, R18.reuse, c[0x0][0x198], RZ ;  /* 0x0000660012007a10 */ /* 0x040fe20007ffe0ff */
[----:B------:R-:W-:Y:S01]  /*75fc0*/  IMAD.WIDE R18, R18, 0x2, R4 ;  /* 0x0000000212127825 */ /* 0x000fe200078e0204 */
[----:B------:R-:W-:-:S03]  /*75fd0*/  ISETP.LT.AND P4, PT, R26, c[0x0][0x178], !P4 ;  /* 0x00005e001a007a0c */ /* 0x000fc60006781270 */
[----:B------:R-:W-:-:S04]  /*75fe0*/  IMAD.WIDE R16, R0, 0x2, R6 ;  /* 0x0000000200107825 */ /* 0x000fc800078e0206 */
[----:B------:R-:W-:Y:S01]  /*75ff0*/  @P5 STG.E.U16 [R18.64], R3 ;  /* 0x0000000312005986 */ /* 0x000fe2000c101506 */
[----:B------:R-:W-:-:S03]  /*76000*/  IMAD.WIDE R20, R0, 0x2, R4 ;  /* 0x0000000200147825 */ /* 0x000fc600078e0204 */
[----:B--2---:R0:W-:Y:S01]  /*76010*/  @P6 STG.E.U16 [R16.64], R22 ;  /* 0x0000001610006986 */ /* 0x0041e2000c101506 */
[C---:B------:R-:W-:Y:S02]  /*76020*/  ISETP.LT.AND P6, PT, R27.reuse, c[0x0][0x178], !P0 ;  /* 0x00005e001b007a0c */ /* 0x040fe400047c1270 */
[----:B------:R-:W-:Y:S01]  /*76030*/  ISETP.LT.AND P0, PT, R26, c[0x0][0x178], !P0 ;  /* 0x00005e001a007a0c */ /* 0x000fe20004701270 */
[----:B----4-:R1:W-:Y:S01]  /*76040*/  @P4 STG.E.U16 [R20.64], R23 ;  /* 0x0000001714004986 */ /* 0x0103e2000c101506 */
[----:B------:R-:W-:Y:S02]  /*76050*/  ISETP.LT.AND P4, PT, R27, c[0x0][0x178], !P2 ;  /* 0x00005e001b007a0c */ /* 0x000fe40005781270 */
[----:B0-----:R-:W-:Y:S02]  /*76060*/  IADD3 R16, R0, c[0x0][0x198], RZ ;  /* 0x0000660000107a10 */ /* 0x001fe40007ffe0ff */
[----:B-1----:R-:W-:-:S03]  /*76070*/  PRMT R20, R22, 0x7632, R20 ;  /* 0x0000763216147816 */ /* 0x002fc60000000014 */
[C---:B------:R-:W-:Y:S01]  /*76080*/  IMAD.WIDE R18, R16.reuse, 0x2, R6 ;  /* 0x0000000210127825 */ /* 0x040fe200078e0206 */
[----:B------:R-:W-:Y:S02]  /*76090*/  IADD3 R0, R16, c[0x0][0x198], RZ ;  /* 0x0000660010007a10 */ /* 0x000fe40007ffe0ff */
[----:B------:R-:W-:Y:S01]  /*760a0*/  ISETP.LT.AND P2, PT, R26, c[0x0][0x178], !P2 ;  /* 0x00005e001a007a0c */ /* 0x000fe20005741270 */
[----:B------:R-:W-:Y:S01]  /*760b0*/  IMAD.WIDE R16, R16, 0x2, R4 ;  /* 0x0000000210107825 */ /* 0x000fe200078e0204 */
[----:B------:R-:W-:Y:S01]  /*760c0*/  PRMT R3, R23, 0x7632, R3 ;  /* 0x0000763217037816 */ /* 0x000fe20000000003 */
[----:B------:R0:W-:Y:S01]  /*760d0*/  @P6 STG.E.U16 [R18.64], R20 ;  /* 0x0000001412006986 */ /* 0x0001e2000c101506 */
[----:B------:R-:W-:-:S03]  /*760e0*/  ISETP.LT.AND P6, PT, R27, c[0x0][0x178], !P1 ;  /* 0x00005e001b007a0c */ /* 0x000fc60004fc1270 */
[----:B------:R1:W-:Y:S04]  /*760f0*/  @P0 STG.E.U16 [R16.64], R3 ;  /* 0x0000000310000986 */ /* 0x0003e8000c101506 */
[----:B------:R-:W2:Y:S01]  /*76100*/  LDL.LU R23, [R1+0x8] ;  /* 0x0000080001177983 */ /* 0x000ea20000300800 */
[----:B0-----:R-:W-:-:S04]  /*76110*/  IMAD.WIDE R18, R0, 0x2, R6 ;  /* 0x0000000200127825 */ /* 0x001fc800078e0206 */
[----:B-1----:R-:W-:Y:S01]  /*76120*/  IMAD.WIDE R16, R0, 0x2, R4 ;  /* 0x0000000200107825 */ /* 0x002fe200078e0204 */
[----:B------:R0:W-:Y:S01]  /*76130*/  @P4 STG.E.U16 [R18.64], R24 ;  /* 0x0000001812004986 */ /* 0x0001e2000c101506 */
[----:B------:R-:W-:Y:S02]  /*76140*/  ISETP.LT.AND P1, PT, R26, c[0x0][0x178], !P1 ;  /* 0x00005e001a007a0c */ /* 0x000fe40004f21270 */
[----:B------:R-:W-:Y:S01]  /*76150*/  PRMT R3, R24, 0x7632, R3 ;  /* 0x0000763218037816 */ /* 0x000fe20000000003 */
[----:B---3--:R1:W-:Y:S01]  /*76160*/  @P2 STG.E.U16 [R16.64], R25 ;  /* 0x0000001910002986 */ /* 0x0083e2000c101506 */
[----:B0-----:R-:W-:-:S03]  /*76170*/  IADD3 R18, R0, c[0x0][0x198], RZ ;  /* 0x0000660000127a10 */ /* 0x001fc60007ffe0ff */
[----:B------:R-:W3:Y:S02]  /*76180*/  LDL.LU R24, [R1+0x4c] ;  /* 0x00004c0001187983 */ /* 0x000ee40000300800 */
[----:B-1----:R-:W-:-:S05]  /*76190*/  IMAD.WIDE R16, R18, 0x2, R6 ;  /* 0x0000000212107825 */ /* 0x002fca00078e0206 */
[----:B------:R0:W-:Y:S02]  /*761a0*/  @P6 STG.E.U16 [R16.64], R3 ;  /* 0x0000000310006986 */ /* 0x0001e4000c101506 */
[----:B0-----:R-:W-:Y:S01]  /*761b0*/  PRMT R3, R25, 0x7632, R3 ;  /* 0x0000763219037816 */ /* 0x001fe20000000003 */
[----:B------:R-:W-:Y:S01]  /*761c0*/  IMAD.WIDE R16, R18, 0x2, R4 ;  /* 0x0000000212107825 */ /* 0x000fe200078e0204 */
[----:B------:R-:W4:Y:S04]  /*761d0*/  LDL.LU R25, [R1+0x1c] ;  /* 0x00001c0001197983 */ /* 0x000f280000300800 */
[----:B------:R0:W-:Y:S04]  /*761e0*/  @P1 STG.E.U16 [R16.64], R3 ;  /* 0x0000000310001986 */ /* 0x0001e8000c101506 */
[----:B0-----:R-:W3:Y:S01]  /*761f0*/  LDL.LU R17, [R1+0x408] ;  /* 0x0004080001117983 */ /* 0x001ee20000300800 */
[----:B------:R-:W-:-:S02]  /*76200*/  IADD3 R0, R28, 0x61, RZ ;  /* 0x000000611c007810 */ /* 0x000fc40007ffe0ff */
[----:B------:R-:W-:Y:S02]  /*76210*/  ISETP.LT.AND P2, PT, R27, c[0x0][0x178], !P3 ;  /* 0x00005e001b007a0c */ /* 0x000fe40005f41270 */
[----:B------:R-:W-:Y:S02]  /*76220*/  ISETP.GE.AND P4, PT, R0, c[0x0][0x17c], PT ;  /* 0x00005f0000007a0c */ /* 0x000fe40003f86270 */
[----:B------:R-:W-:Y:S02]  /*76230*/  IADD3 R0, R18, c[0x0][0x198], RZ ;  /* 0x0000660012007a10 */ /* 0x000fe40007ffe0ff */
[C---:B------:R-:W-:Y:S02]  /*76240*/  IADD3 R20, R28.reuse, 0x60, RZ ;  /* 0x000000601c147810 */ /* 0x040fe40007ffe0ff */
[----:B------:R-:W-:Y:S02]  /*76250*/  IADD3 R21, R28, 0x5f, RZ ;  /* 0x0000005f1c157810 */ /* 0x000fe40007ffe0ff */
[----:B------:R-:W-:Y:S01]  /*76260*/  ISETP.LT.AND P3, PT, R26, c[0x0][0x178], !P3 ;  /* 0x00005e001a007a0c */ /* 0x000fe20005f61270 */
[----:B------:R-:W-:Y:S01]  /*76270*/  IMAD.WIDE R18, R0, 0x2, R6 ;  /* 0x0000000200127825 */ /* 0x000fe200078e0206 */
[----:B------:R-:W-:-:S02]  /*76280*/  ISETP.GE.AND P0, PT, R20, c[0x0][0x17c], PT ;  /* 0x00005f0014007a0c */ /* 0x000fc40003f06270 */
[----:B------:R-:W-:Y:S02]  /*76290*/  IADD3 R20, R28, 0x62, RZ ;  /* 0x000000621c147810 */ /* 0x000fe40007ffe0ff */
[----:B------:R-:W-:Y:S02]  /*762a0*/  ISETP.GE.AND P5, PT, R21, c[0x0][0x17c], PT ;  /* 0x00005f0015007a0c */ /* 0x000fe40003fa6270 */
[----:B------:R-:W-:Y:S01]  /*762b0*/  ISETP.GE.AND P6, PT, R20, c[0x0][0x17c], PT ;  /* 0x00005f0014007a0c */ /* 0x000fe20003fc6270 */
[C---:B------:R-:W-:Y:S01]  /*762c0*/  IMAD.WIDE R20, R0.reuse, 0x2, R4 ;  /* 0x0000000200147825 */ /* 0x040fe200078e0204 */
[----:B------:R-:W-:-:S04]  /*762d0*/  IADD3 R16, R0, c[0x0][0x198], RZ ;  /* 0x0000660000107a10 */ /* 0x000fc80007ffe0ff */
[----:B------:R-:W-:Y:S02]  /*762e0*/  IADD3 R3, R16, c[0x0][0x198], RZ ;  /* 0x0000660010037a10 */ /* 0x000fe40007ffe0ff */
[----:B------:R-:W-:-:S04]  /*762f0*/  IADD3 R22, R28, 0x63, RZ ;  /* 0x000000631c167810 */ /* 0x000fc80007ffe0ff */
[----:B------:R-:W-:Y:S02]  /*76300*/  ISETP.GE.AND P1, PT, R22, c[0x0][0x17c], PT ;  /* 0x00005f0016007a0c */ /* 0x000fe40003f26270 */
[----:B--2---:R-:W-:Y:S01]  /*76310*/  PRMT R0, R23, 0x7632, R0 ;  /* 0x0000763217007816 */ /* 0x004fe20000000000 */
[----:B---3--:R0:W-:Y:S01]  /*76320*/  @P2 STG.E.U16 [R18.64], R17 ;  /* 0x0000001112002986 */ /* 0x0081e2000c101506 */
[C---:B------:R-:W-:Y:S02]  /*76330*/  ISETP.LT.AND P2, PT, R27.reuse, c[0x0][0x178], !P5 ;  /* 0x00005e001b007a0c */ /* 0x040fe40006f41270 */
[----:B------:R-:W-:Y:S01]  /*76340*/  ISETP.LT.AND P5, PT, R26, c[0x0][0x178], !P5 ;  /* 0x00005e001a007a0c */ /* 0x000fe20006fa1270 */
[----:B------:R1:W-:Y:S01]  /*76350*/  @P3 STG.E.U16 [R20.64], R23 ;  /* 0x0000001714003986 */ /* 0x0003e2000c101506 */
[----:B------:R-:W-:Y:S01]  /*76360*/  ISETP.LT.AND P3, PT, R27, c[0x0][0x178], !P0 ;  /* 0x00005e001b007a0c */ /* 0x000fe20004761270 */
[----:B0-----:R-:W-:Y:S01]  /*76370*/  IMAD.WIDE R18, R16, 0x2, R6 ;  /* 0x0000000210127825 */ /* 0x001fe200078e0206 */
[----:B-1----:R-:W-:-:S03]  /*76380*/  PRMT R20, R17, 0x7632, R20 ;  /* 0x0000763211147816 */ /* 0x002fc60000000014 */
[----:B------:R-:W-:Y:S01]  /*76390*/  IMAD.WIDE R16, R16, 0x2, R4 ;  /* 0x0000000210107825 */ /* 0x000fe200078e0204 */
[----:B------:R-:W-:-:S03]  /*763a0*/  ISETP.LT.AND P0, PT, R26, c[0x0][0x178], !P0 ;  /* 0x00005e001a007a0c */ /* 0x000fc60004701270 */
[----:B------:R0:W-:Y:S04]  /*763b0*/  @P2 STG.E.U16 [R18.64], R20 ;  /* 0x0000001412002986 */ /* 0x0001e8000c101506 */
[----:B------:R1:W-:Y:S01]  /*763c0*/  @P5 STG.E.U16 [R16.64], R0 ;  /* 0x0000000010005986 */ /* 0x0003e2000c101506 */
[----:B0-----:R-:W-:-:S05]  /*763d0*/  IMAD.WIDE R18, R3, 0x2, R6 ;  /* 0x0000000203127825 */ /* 0x001fca00078e0206 */
[----:B------:R0:W-:Y:S01]  /*763e0*/  @P3 STG.E.U16 [R18.64], R24 ;  /* 0x0000001812003986 */ /* 0x0001e2000c101506 */
[----:B------:R-:W-:Y:S01]  /*763f0*/  ISETP.LT.AND P3, PT, R27, c[0x0][0x178], !P4 ;  /* 0x00005e001b007a0c */ /* 0x000fe20006761270 */
[C---:B-1----:R-:W-:Y:S01]  /*76400*/  IMAD.WIDE R16, R3.reuse, 0x2, R4 ;  /* 0x0000000203107825 */ /* 0x042fe200078e0204 */
[----:B------:R-:W-:Y:S02]  /*76410*/  ISETP.LT.AND P4, PT, R26, c[0x0][0x178], !P4 ;  /* 0x00005e001a007a0c */ /* 0x000fe40006781270 */
[----:B------:R-:W-:Y:S02]  /*76420*/  PRMT R0, R24, 0x7632, R0 ;  /* 0x0000763218007816 */ /* 0x000fe40000000000 */
[----:B----4-:R1:W-:Y:S01]  /*76430*/  @P0 STG.E.U16 [R16.64], R25 ;  /* 0x0000001910000986 */ /* 0x0103e2000c101506 */
[----:B0-----:R-:W-:Y:S02]  /*76440*/  IADD3 R18, R3, c[0x0][0x198], RZ ;  /* 0x0000660003127a10 */ /* 0x001fe40007ffe0ff */
[----:B------:R-:W-:-:S02]  /*76450*/  IADD3 R23, R28, 0x66, RZ ;  /* 0x000000661c177810 */ /* 0x000fc40007ffe0ff */
[C---:B------:R-:W-:Y:S01]  /*76460*/  IADD3 R3, R18.reuse, c[0x0][0x198], RZ ;  /* 0x0000660012037a10 */ /* 0x040fe20007ffe0ff */
[C---:B-1----:R-:W-:Y:S01]  /*76470*/  IMAD.WIDE R16, R18.reuse, 0x2, R6 ;  /* 0x0000000212107825 */ /* 0x042fe200078e0206 */
[----:B------:R-:W-:Y:S02]  /*76480*/  PRMT R22, R25, 0x7632, R22 ;  /* 0x0000763219167816 */ /* 0x000fe40000000016 */
[----:B------:R-:W2:Y:S01]  /*76490*/  LDL.LU R25, [R1+0x2c] ;  /* 0x00002c0001197983 */ /* 0x000ea20000300800 */
[----:B------:R-:W-:-:S03]  /*764a0*/  IMAD.WIDE R18, R18, 0x2, R4 ;  /* 0x0000000212127825 */ /* 0x000fc600078e0204 */
[----:B------:R-:W-:Y:S01]  /*764b0*/  @P3 STG.E.U16 [R16.64], R0 ;  /* 0x0000000010003986 */ /* 0x000fe2000c101506 */
[----:B------:R-:W-:-:S03]  /*764c0*/  ISETP.GE.AND P3, PT, R23, c[0x0][0x17c], PT ;  /* 0x00005f0017007a0c */ /* 0x000fc60003f66270 */
[----:B------:R-:W3:Y:S04]  /*764d0*/  LDL.LU R23, [R1+0x8c] ;  /* 0x00008c0001177983 */ /* 0x000ee80000300800 */
[----:B------:R0:W-:Y:S04]  /*764e0*/  @P4 STG.E.U16 [R18.64], R22 ;  /* 0x0000001612004986 */ /* 0x0001e8000c101506 */
[----:B0-----:R-:W4:Y:S04]  /*764f0*/  LDL.LU R18, [R1+0x7c] ;  /* 0x00007c0001127983 */ /* 0x001f280000300800 */
[----:B------:R-:W2:Y:S01]  /*76500*/  LDL.LU R19, [R1+0x3c] ;  /* 0x00003c0001137983 */ /* 0x000ea20000300800 */
[----:B------:R-:W-:-:S02]  /*76510*/  ISETP.LT.AND P0, PT, R27, c[0x0][0x178], !P6 ;  /* 0x00005e001b007a0c */ /* 0x000fc40007701270 */
[C---:B------:R-:W-:Y:S02]  /*76520*/  IADD3 R21, R28.reuse, 0x64, RZ ;  /* 0x000000641c157810 */ /* 0x040fe40007ffe0ff */
[----:B------:R-:W-:Y:S02]  /*76530*/  IADD3 R20, R28, 0x65, RZ ;  /* 0x000000651c147810 */ /* 0x000fe40007ffe0ff */
[----:B------:R-:W-:Y:S02]  /*76540*/  ISETP.LT.AND P6, PT, R26, c[0x0][0x178], !P6 ;  /* 0x00005e001a007a0c */ /* 0x000fe400077c1270 */
[----:B------:R-:W-:Y:S02]  /*76550*/  ISETP.GE.AND P2, PT, R21, c[0x0][0x17c], PT ;  /* 0x00005f0015007a0c */ /* 0x000fe40003f46270 */
[----:B------:R-:W-:Y:S01]  /*76560*/  ISETP.GE.AND P5, PT, R20, c[0x0][0x17c], PT ;  /* 0x00005f0014007a0c */ /* 0x000fe20003fa6270 */
[----:B------:R-:W-:-:S04]  /*76570*/  IMAD.WIDE R20, R3, 0x2, R6 ;  /* 0x0000000203147825 */ /* 0x000fc800078e0206 */
[----:B------:R-:W-:Y:S01]  /*76580*/  IMAD.WIDE R16, R3, 0x2, R4 ;  /* 0x0000000203107825 */ /* 0x000fe200078e0204 */
[----:B------:R-:W-:Y:S01]  /*76590*/  IADD3 R22, R28, 0x68, RZ ;  /* 0x000000681c167810 */ /* 0x000fe20007ffe0ff */
[----:B----4-:R0:W-:Y:S01]  /*765a0*/  @P0 STG.E.U16 [R20.64], R18 ;  /* 0x0000001214000986 */ /* 0x0101e2000c101506 */
[C---:B------:R-:W-:Y:S02]  /*765b0*/  ISETP.LT.AND P0, PT, R27.reuse, c[0x0][0x178], !P1 ;  /* 0x00005e001b007a0c */ /* 0x040fe40004f01270 */
[----:B------:R-:W-:Y:S01]  /*765c0*/  ISETP.LT.AND P1, PT, R26, c[0x0][0x178], !P1 ;  /* 0x00005e001a007a0c */ /* 0x000fe20004f21270 */
[----:B--2---:R1:W-:Y:S01]  /*765d0*/  @P6 STG.E.U16 [R16.64], R19 ;  /* 0x0000001310006986 */ /* 0x0043e2000c101506 */
[----:B------:R-:W-:Y:S02]  /*765e0*/  ISETP.LT.AND P6, PT, R27, c[0x0][0x178], !P2 ;  /* 0x00005e001b007a0c */ /* 0x000fe400057c1270 */
[----:B------:R-:W-:Y:S02]  /*765f0*/  PRMT R0, R19, 0x7632, R0 ;  /* 0x0000763213007816 */ /* 0x000fe40000000000 */
[----:B0-----:R-:W-:-:S02]  /*76600*/  IADD3 R21, R3, c[0x0][0x198], RZ ;  /* 0x0000660003157a10 */ /* 0x001fc40007ffe0ff */
[----:B------:R-:W-:Y:S02]  /*76610*/  PRMT R20, R18, 0x7632, R20 ;  /* 0x0000763212147816 */ /* 0x000fe40000000014 */
[C---:B------:R-:W-:Y:S01]  /*76620*/  IADD3 R3, R21.reuse, c[0x0][0x198], RZ ;  /* 0x0000660015037a10 */ /* 0x040fe20007ffe0ff */
[----:B-1----:R-:W-:Y:S01]  /*76630*/  IMAD.WIDE R18, R21, 0x2, R6 ;  /* 0x0000000215127825 */ /* 0x002fe200078e0206 */
[----:B------:R-:W-:-:S03]  /*76640*/  ISETP.LT.AND P2, PT, R26, c[0x0][0x178], !P2 ;  /* 0x00005e001a007a0c */ /* 0x000fc60005741270 */
[----:B------:R-:W-:Y:S01]  /*76650*/  IMAD.WIDE R16, R21, 0x2, R4 ;  /* 0x0000000215107825 */ /* 0x000fe200078e0204 */
[----:B------:R0:W-:Y:S04]  /*76660*/  @P0 STG.E.U16 [R18.64], R20 ;  /* 0x0000001412000986 */ /* 0x0001e8000c101506 */
[----:B------:R1:W-:Y:S01]  /*76670*/  @P1 STG.E.U16 [R16.64], R0 ;  /* 0x0000000010001986 */ /* 0x0003e2000c101506 */
[----:B0-----:R-:W-:-:S05]  /*76680*/  IMAD.WIDE R18, R3, 0x2, R6 ;  /* 0x0000000203127825 */ /* 0x001fca00078e0206 */
[----:B---3--:R0:W-:Y:S01]  /*76690*/  @P6 STG.E.U16 [R18.64], R23 ;  /* 0x0000001712006986 */ /* 0x0081e2000c101506 */
[----:B------:R-:W-:Y:S01]  /*766a0*/  ISETP.LT.AND P6, PT, R27, c[0x0][0x178], !P5 ;  /* 0x00005e001b007a0c */ /* 0x000fe20006fc1270 */
[----:B-1----:R-:W-:Y:S01]  /*766b0*/  IMAD.WIDE R16, R3, 0x2, R4 ;  /* 0x0000000203107825 */ /* 0x002fe200078e0204 */
[----:B------:R-:W-:Y:S02]  /*766c0*/  ISETP.LT.AND P5, PT, R26, c[0x0][0x178], !P5 ;  /* 0x00005e001a007a0c */ /* 0x000fe40006fa1270 */
[----:B------:R-:W-:Y:S02]  /*766d0*/  PRMT R0, R23, 0x7632, R0 ;  /* 0x0000763217007816 */ /* 0x000fe40000000000 */
[----:B------:R1:W-:Y:S01]  /*766e0*/  @P2 STG.E.U16 [R16.64], R25 ;  /* 0x0000001910002986 */ /* 0x0003e2000c101506 */
[----:B0-----:R-:W-:Y:S02]  /*766f0*/  IADD3 R18, R3, c[0x0][0x198], RZ ;  /* 0x0000660003127a10 */ /* 0x001fe40007ffe0ff */
[----:B------:R-:W-:-:S02]  /*76700*/  ISETP.GE.AND P0, PT, R22, c[0x0][0x17c], PT ;  /* 0x00005f0016007a0c */ /* 0x000fc40003f06270 */
[----:B------:R-:W-:Y:S02]  /*76710*/  IADD3 R23, R28, 0x6a, RZ ;  /* 0x0000006a1c177810 */ /* 0x000fe40007ffe0ff */
        /* <DEDUP_REMOVED lines=15> */
[----:B------:R-:W-:Y:S01]  /*76810*/  ISETP.GE.AND P1, PT, R20, c[0x0][0x17c], PT ;  /* 0x00005f0014007a0c */ /* 0x000fe20003f26270 */
[----:B------:R-:W-:Y:S01]  /*76820*/  IMAD.WIDE R20, R3, 0x2, R6 ;  /* 0x0000000203147825 */ /* 0x000fe200078e0206 */
[----:B------:R-:W-:-:S03]  /*76830*/  ISETP.GE.AND P4, PT, R24, c[0x0][0x17c], PT ;  /* 0x00005f0018007a0c */ /* 0x000fc60003f86270 */
        /* <DEDUP_REMOVED lines=239> */
[C---:B-1----:R-:W-:Y:S01]  /*77730*/  IMAD.WIDE R16, R3.reuse, 0x2, R4 ;  /* 0x0000000203107825 */ /* 0x042fe200078e0204 */
[----:B------:R-:W-:Y:S02]  /*77740*/  ISETP.LT.AND P5, PT, R26, c[0x0][0x178], !P5 ;  /* 0x00005e001a007a0c */ /* 0x000fe40006fa1270 */
[----:B------:R-:W-:Y:S02]  /*77750*/  ISETP.GE.AND P0, PT, R22, c[0x0][0x17c], PT ;  /* 0x00005f0016007a0c */ /* 0x000fe40003f06270 */
[----:B------:R1:W-:Y:S01]  /*77760*/  @P2 STG.E.U16 [R16.64], R25 ;  /* 0x0000001910002986 */ /* 0x0003e2000c101506 */
[----:B0-----:R-:W-:Y:S02]  /*77770*/  IADD3 R18, R3, c[0x0][0x198], RZ ;  /* 0x0000660003127a10 */ /* 0x001fe40007ffe0ff */
[----:B------:R-:W-:-:S02]  /*77780*/  PRMT R0, R23, 0x7632, R0 ;  /* 0x0000763217007816 */ /* 0x000fc40000000000 */
        /* <DEDUP_REMOVED lines=10> */
[----:B0-----:R-:W4:Y:S01]  /*77830*/  LDL.LU R19, [R1+0x40c] ;  /* 0x00040c0001137983 */ /* 0x001f220000300800 */
[----:B------:R-:W-:Y:S02]  /*77840*/  ISETP.LT.AND P2, PT, R27, c[0x0][0x178], !P3 ;  /* 0x00005e001b007a0c */ /* 0x000fe40005f41270 */
[----:B------:R-:W-:-:S02]  /*77850*/  IADD3 R20, R28, 0x81, RZ ;  /* 0x000000811c147810 */ /* 0x000fc40007ffe0ff */
[----:B------:R-:W-:Y:S02]  /*77860*/  IADD3 R24, R28, 0x7f, RZ ;  /* 0x0000007f1c187810 */ /* 0x000fe40007ffe0ff */
[----:B------:R-:W-:Y:S01]  /*77870*/  ISETP.GE.AND P1, PT, R20, c[0x0][0x17c], PT ;  /* 0x00005f0014007a0c */ /* 0x000fe20003f26270 */
[C---:B------:R-:W-:Y:S01]  /*77880*/  IMAD.WIDE R20, R23.reuse, 0x2, R6 ;  /* 0x0000000217147825 */ /* 0x040fe200078e0206 */
[----:B------:R-:W-:Y:S02]  /*77890*/  ISETP.LT.AND P3, PT, R26, c[0x0][0x178], !P3 ;  /* 0x00005e001a007a0c */ /* 0x000fe40005f61270 */
[----:B------:R-:W-:Y:S01]  /*778a0*/  ISETP.GE.AND P4, PT, R24, c[0x0][0x17c], PT ;  /* 0x00005f0018007a0c */ /* 0x000fe20003f86270 */
[C---:B------:R-:W-:Y:S01]  /*778b0*/  IMAD.WIDE R16, R23.reuse, 0x2, R4 ;  /* 0x0000000217107825 */ /* 0x040fe200078e0204 */
[----:B------:R-:W-:Y:S02]  /*778c0*/  IADD3 R0, R23, c[0x0][0x198], RZ ;  /* 0x0000660017007a10 */ /* 0x000fe40007ffe0ff */
[----:B------:R-:W2:Y:S04]  /*778d0*/  LDL.LU R23, [R1+0x190] ;  /* 0x0001900001177983 */ /* 0x000ea80000300800 */
[----:B----4-:R0:W-:Y:S01]  /*778e0*/  @P2 STG.E.U16 [R20.64], R19 ;  /* 0x0000001314002986 */ /* 0x0101e2000c101506 */
[----:B------:R-:W-:-:S02]  /*778f0*/  ISETP.LT.AND P2, PT, R27, c[0x0][0x178], !P4 ;  /* 0x00005e001b007a0c */ /* 0x000fc40006741270 */
[----:B------:R-:W-:Y:S01]  /*77900*/  PRMT R3, R19, 0x7632, R3 ;  /* 0x0000763213037816 */ /* 0x000fe20000000003 */
[----:B---3--:R1:W-:Y:S01]  /*77910*/  @P3 STG.E.U16 [R16.64], R22 ;  /* 0x0000001610003986 */ /* 0x0083e2000c101506 */
[----:B0-----:R-:W-:Y:S01]  /*77920*/  IADD3 R21, R28, 0x84, RZ ;  /* 0x000000841c157810 */ /* 0x001fe20007ffe0ff */
[----:B-1----:R-:W-:Y:S01]  /*77930*/  IMAD.WIDE R16, R0, 0x2, R6 ;  /* 0x0000000200107825 */ /* 0x002fe200078e0206 */
[----:B------:R-:W-:Y:S02]  /*77940*/  PRMT R20, R22, 0x7632, R20 ;  /* 0x0000763216147816 */ /* 0x000fe40000000014 */
[----:B------:R-:W3:Y:S05]  /*77950*/  LDL.LU R22, [R1+0x140] ;  /* 0x0001400001167983 */ /* 0x000eea0000300800 */
[----:B------:R0:W-:Y:S01]  /*77960*/  @P2 STG.E.U16 [R16.64], R3 ;  /* 0x0000000310002986 */ /* 0x0001e2000c101506 */
[----:B------:R-:W-:-:S03]  /*77970*/  ISETP.GE.AND P2, PT, R21, c[0x0][0x17c], PT ;  /* 0x00005f0015007a0c */ /* 0x000fc60003f46270 */
[----:B------:R-:W4:Y:S01]  /*77980*/  LDL.LU R21, [R1+0x180] ;  /* 0x0001800001157983 */ /* 0x000f220000300800 */
[----:B------:R-:W-:Y:S02]  /*77990*/  ISETP.LT.AND P4, PT, R26, c[0x0][0x178], !P4 ;  /* 0x00005e001a007a0c */ /* 0x000fe40006781270 */
[----:B------:R-:W-:Y:S01]  /*779a0*/  ISETP.LT.AND P3, PT, R27, c[0x0][0x178], !P0 ;  /* 0x00005e001b007a0c */ /* 0x000fe20004761270 */
[----:B------:R-:W-:Y:S01]  /*779b0*/  IMAD.WIDE R18, R0, 0x2, R4 ;  /* 0x0000000200127825 */ /* 0x000fe200078e0204 */
[----:B------:R-:W-:Y:S02]  /*779c0*/  ISETP.LT.AND P0, PT, R26, c[0x0][0x178], !P0 ;  /* 0x00005e001a007a0c */ /* 0x000fe40004701270 */
[----:B------:R-:W-:-:S05]  /*779d0*/  IADD3 R0, R0, c[0x0][0x198], RZ ;  /* 0x0000660000007a10 */ /* 0x000fca0007ffe0ff */
[----:B0-----:R-:W-:Y:S02]  /*779e0*/  IMAD.WIDE R16, R0, 0x2, R6 ;  /* 0x0000000200107825 */ /* 0x001fe400078e0206 */
[----:B------:R0:W-:Y:S01]  /*779f0*/  @P4 STG.E.U16 [R18.64], R20 ;  /* 0x0000001412004986 */ /* 0x0001e2000c101506 */
[----:B------:R-:W-:Y:S02]  /*77a00*/  ISETP.LT.AND P4, PT, R27, c[0x0][0x178], !P1 ;  /* 0x00005e001b007a0c */ /* 0x000fe40004f81270 */
[----:B------:R-:W-:Y:S02]  /*77a10*/  ISETP.LT.AND P1, PT, R26, c[0x0][0x178], !P1 ;  /* 0x00005e001a007a0c */ /* 0x000fe40004f21270 */
[----:B------:R-:W-:Y:S01]  /*77a20*/  IADD3 R3, R28, 0x85, RZ ;  /* 0x000000851c037810 */ /* 0x000fe20007ffe0ff */
[C---:B0-----:R-:W-:Y:S01]  /*77a30*/  IMAD.WIDE R18, R0.reuse, 0x2, R4 ;  /* 0x0000000200127825 */ /* 0x041fe200078e0204 */
[----:B------:R-:W-:Y:S02]  /*77a40*/  IADD3 R0, R0, c[0x0][0x198], RZ ;  /* 0x0000660000007a10 */ /* 0x000fe40007ffe0ff */
[----:B------:R-:W-:-:S04]  /*77a50*/  IADD3 R24, R28, 0x83, RZ ;  /* 0x000000831c187810 */ /* 0x000fc80007ffe0ff */
[----:B------:R-:W-:Y:S01]  /*77a60*/  ISETP.GE.AND P5, PT, R24, c[0x0][0x17c], PT ;  /* 0x00005f0018007a0c */ /* 0x000fe20003fa6270 */
[----:B----4-:R0:W-:Y:S01]  /*77a70*/  @P3 STG.E.U16 [R16.64], R21 ;  /* 0x0000001510003986 */ /* 0x0101e2000c101506 */
        /* <DEDUP_REMOVED lines=16> */
[----:B------:R0:W-:Y:S01]  /*77b80*/  @P0 STG.E.U16 [R16.64], R23 ;  /* 0x0000001710000986 */ /* 0x0001e2000c101506 */
[----:B------:R-:W-:Y:S02]  /*77b90*/  ISETP.GE.AND P4, PT, R20, c[0x0][0x17c], PT ;  /* 0x00005f0014007a0c */ /* 0x000fe40003f86270 */
[----:B------:R-:W-:Y:S02]  /*77ba0*/  IADD3 R20, R0, c[0x0][0x198], RZ ;  /* 0x0000660000147a10 */ /* 0x000fe40007ffe0ff */
[----:B------:R-:W-:-:S02]  /*77bb0*/  ISETP.GE.AND P0, PT, R3, c[0x0][0x17c], PT ;  /* 0x00005f0003007a0c */ /* 0x000fc40003f06270 */
[----:B---3--:R-:W-:Y:S01]  /*77bc0*/  PRMT R3, R22, 0x7632, R3 ;  /* 0x0000763216037816 */ /* 0x008fe20000000003 */
[----:B0-----:R-:W-:Y:S01]  /*77bd0*/  IMAD.WIDE R16, R0, 0x2, R4 ;  /* 0x0000000200107825 */ /* 0x001fe200078e0204 */
[----:B------:R-:W-:-:S03]  /*77be0*/  PRMT R0, R23, 0x7632, R0 ;  /* 0x0000763217007816 */ /* 0x000fc60000000000 */
[----:B------:R-:W-:Y:S01]  /*77bf0*/  IMAD.WIDE R18, R20, 0x2, R6 ;  /* 0x0000000214127825 */ /* 0x000fe200078e0206 */
[----:B------:R0:W-:Y:S04]  /*77c00*/  @P6 STG.E.U16 [R16.64], R22 ;  /* 0x0000001610006986 */ /* 0x0001e8000c101506 */
[----:B------:R1:W-:Y:S01]  /*77c10*/  @P1 STG.E.U16 [R18.64], R0 ;  /* 0x0000000012001986 */ /* 0x0003e2000c101506 */
[----:B0-----:R-:W-:-:S04]  /*77c20*/  IADD3 R22, R28, 0x88, RZ ;  /* 0x000000881c167810 */ /* 0x001fc80007ffe0ff */
[----:B------:R-:W-:Y:S02]  /*77c30*/  ISETP.GE.AND P1, PT, R22, c[0x0][0x17c], PT ;  /* 0x00005f0016007a0c */ /* 0x000fe40003f26270 */
[----:B------:R-:W3:Y:S01]  /*77c40*/  LDL.LU R22, [R1+0x200] ;  /* 0x0002000001167983 */ /* 0x000ee20000300800 */
        /* <DEDUP_REMOVED lines=8> */
[----:B---3--:R1:W-:Y:S04]  /*77cd0*/  @P6 STG.E.U16 [R18.64], R22 ;  /* 0x0000001612006986 */ /* 0x0083e8000c101506 */
[----:B--2---:R-:W-:Y:S01]  /*77ce0*/  @P2 STG.E.U16 [R20.64], R25 ;  /* 0x0000001914002986 */ /* 0x004fe2000c101506 */
[----:B------:R-:W-:-:S02]  /*77cf0*/  ISETP.LT.AND P2, PT, R27, c[0x0][0x178], !P3 ;  /* 0x00005e001b007a0c */ /* 0x000fc40005f41270 */
[----:B0-----:R-:W-:Y:S02]  /*77d00*/  PRMT R3, R22, 0x7632, R3 ;  /* 0x0000763216037816 */ /* 0x001fe40000000003 */
[----:B-1----:R-:W-:-:S05]  /*77d10*/  IADD3 R18, R0, c[0x0][0x198], RZ ;  /* 0x0000660000127a10 */ /* 0x002fca0007ffe0ff */
[----:B------:R-:W-:-:S05]  /*77d20*/  IMAD.WIDE R16, R18, 0x2, R6 ;  /* 0x0000000212107825 */ /* 0x000fca00078e0206 */
[----:B------:R0:W-:Y:S04]  /*77d30*/  @P2 STG.E.U16 [R16.64], R3 ;  /* 0x0000000310002986 */ /* 0x0001e8000c101506 */
[----:B0-----:R-:W2:Y:S04]  /*77d40*/  LDL.LU R16, [R1+0x210] ;  /* 0x0002100001107983 */ /* 0x001ea80000300800 */
[----:B------:R-:W3:Y:S01]  /*77d50*/  LDL.LU R17, [R1+0x160] ;  /* 0x0001600001117983 */ /* 0x000ee20000300800 */
[----:B------:R-:W-:Y:S02]  /*77d60*/  ISETP.LT.AND P3, PT, R26, c[0x0][0x178], !P3 ;  /* 0x00005e001a007a0c */ /* 0x000fe40005f61270 */
[----:B------:R-:W-:-:S02]  /*77d70*/  ISETP.LT.AND P6, PT, R27, c[0x0][0x178], !P4 ;  /* 0x00005e001b007a0c */ /* 0x000fc400067c1270 */
[C---:B------:R-:W-:Y:S01]  /*77d80*/  IADD3 R0, R18.reuse, c[0x0][0x198], RZ ;  /* 0x0000660012007a10 */ /* 0x040fe20007ffe0ff */
[----:B------:R-:W-:Y:S01]  /*77d90*/  IMAD.WIDE R18, R18, 0x2, R4 ;  /* 0x0000000212127825 */ /* 0x000fe200078e0204 */
[----:B------:R-:W-:Y:S02]  /*77da0*/  ISETP.LT.AND P4, PT, R26, c[0x0][0x178], !P4 ;  /* 0x00005e001a007a0c */ /* 0x000fe40006781270 */
[----:B------:R-:W-:Y:S01]  /*77db0*/  PRMT R24, R25, 0x7632, R24 ;  /* 0x0000763219187816 */ /* 0x000fe20000000018 */
        /* <DEDUP_REMOVED lines=9> */
[----:B--2---:R-:W-:Y:S01]  /*77e50*/  @P6 STG.E.U16 [R20.64], R16 ;  /* 0x0000001014006986 */ /* 0x004fe2000c101506 */
        /* <DEDUP_REMOVED lines=10> */
[----:B0-----:R-:W2:Y:S04]  /*77f00*/  LDL.LU R18, [R1+0x240] ;  /* 0x0002400001127983 */ /* 0x001ea80000300800 */
[----:B------:R-:W3:Y:S01]  /*77f10*/  LDL.LU R19, [R1+0x1f0] ;  /* 0x0001f00001137983 */ /* 0x000ee20000300800 */
[----:B------:R-:W-:-:S02]  /*77f20*/  ISETP.LT.AND P4, PT, R27, c[0x0][0x178], !P1 ;  /* 0x00005e001b007a0c */ /* 0x000fc40004f81270 */
[C---:B------:R-:W-:Y:S02]  /*77f30*/  IADD3 R20, R28.reuse, 0x8b, RZ ;  /* 0x0000008b1c147810 */ /* 0x040fe40007ffe0ff */
[----:B------:R-:W-:Y:S02]  /*77f40*/  IADD3 R0, R28, 0x8c, RZ ;  /* 0x0000008c1c007810 */ /* 0x000fe40007ffe0ff */
[----:B------:R-:W-:Y:S02]  /*77f50*/  ISETP.LT.AND P1, PT, R26, c[0x0][0x178], !P1 ;  /* 0x00005e001a007a0c */ /* 0x000fe40004f21270 */
[----:B------:R-:W-:Y:S01]  /*77f60*/  ISETP.GE.AND P3, PT, R20, c[0x0][0x17c], PT ;  /* 0x00005f0014007a0c */ /* 0x000fe20003f66270 */
[----:B------:R-:W-:Y:S01]  /*77f70*/  IMAD.WIDE R20, R23, 0x2, R6 ;  /* 0x0000000217147825 */ /* 0x000fe200078e0206 */
[----:B------:R-:W-:Y:S02]  /*77f80*/  ISETP.GE.AND P6, PT, R0, c[0x0][0x17c], PT ;  /* 0x00005f0000007a0c */ /* 0x000fe40003fc6270 */
[----:B------:R-:W-:-:S02]  /*77f90*/  IADD3 R0, R28, 0x8d, RZ ;  /* 0x0000008d1c007810 */ /* 0x000fc40007ffe0ff */
[----:B------:R-:W-:Y:S01]  /*77fa0*/  ISETP.LT.AND P0, PT, R27, c[0x0][0x178], !P5 ;  /* 0x00005e001b007a0c */ /* 0x000fe20006f01270 */
[C---:B------:R-:W-:Y:S01]  /*77fb0*/  IMAD.WIDE R16, R23.reuse, 0x2, R4 ;  /* 0x0000000217107825 */ /* 0x040fe200078e0204 */
[----:B--2---:R0:W-:Y:S01]  /*77fc0*/  @P4 STG.E.U16 [R20.64], R18 ;  /* 0x0000001214004986 */ /* 0x0041e2000c101506 */
[----:B------:R-:W-:Y:S02]  /*77fd0*/  ISETP.GE.AND P4, PT, R0, c[0x0][0x17c], PT ;  /* 0x00005f0000007a0c */ /* 0x000fe40003f86270 */
[----:B------:R-:W-:Y:S01]  /*77fe0*/  IADD3 R0, R23, c[0x0][0x198], RZ ;  /* 0x0000660017007a10 */ /* 0x000fe20007ffe0ff */
[----:B---3--:R1:W-:Y:S01]  /*77ff0*/  @P1 STG.E.U16 [R16.64], R19 ;  /* 0x0000001310001986 */ /* 0x0083e2000c101506 */
[----:B------:R-:W-:-:S03]  /*78000*/  PRMT R3, R18, 0x7632, R3 ;  /* 0x0000763212037816 */ /* 0x000fc60000000003 */
[----:B------:R-:W2:Y:S01]  /*78010*/  LDL.LU R23, [R1+0x280] ;  /* 0x0002800001177983 */ /* 0x000ea20000300800 */
[----:B0-----:R-:W-:-:S03]  /*78020*/  PRMT R20, R19, 0x7632, R20 ;  /* 0x0000763213147816 */ /* 0x001fc60000000014 */
[----:B------:R-:W3:Y:S01]  /*78030*/  LDL.LU R22, [R1+0x230] ;  /* 0x0002300001167983 */ /* 0x000ee20000300800 */
[----:B------:R-:W-:Y:S01]  /*78040*/  IADD3 R21, R28, 0x137, RZ ;  /* 0x000001371c157810 */ /* 0x000fe20007ffe0ff */
[----:B-1----:R-:W-:-:S05]  /*78050*/  IMAD.WIDE R18, R0, 0x2, R6 ;  /* 0x0000000200127825 */ /* 0x002fca00078e0206 */
[----:B------:R0:W-:Y:S01]  /*78060*/  @P0 STG.E.U16 [R18.64], R3 ;  /* 0x0000000312000986 */ /* 0x0001e2000c101506 */
[----:B------:R-:W-:-:S03]  /*78070*/  ISETP.GE.AND P0, PT, R21, c[0x0][0x17c], PT ;  /* 0x00005f0015007a0c */ /* 0x000fc60003f06270 */
[----:B------:R-:W2:Y:S01]  /*78080*/  LDL.LU R21, [R1+0x250] ;  /* 0x0002500001157983 */ /* 0x000ea20000300800 */
        /* <DEDUP_REMOVED lines=11> */
[----:B------:R-:W-:-:S04]  /*78140*/  IADD3 R0, R0, c[0x0][0x198], RZ ;  /* 0x0000660000007a10 */ /* 0x000fc80007ffe0ff */
[----:B--2---:R0:W-:Y:S01]  /*78150*/  @P1 STG.E.U16 [R16.64], R21 ;  /* 0x0000001510001986 */ /* 0x0041e2000c101506 */
[----:B------:R-:W-:-:S03]  /*78160*/  PRMT R20, R21, 0x7632, R20 ;  /* 0x0000763215147816 */ /* 0x000fc60000000014 */
[----:B----4-:R1:W-:Y:S01]  /*78170*/  @P2 STG.E.U16 [R18.64], R25 ;  /* 0x0000001912002986 */ /* 0x0103e2000c101506 */
        /* <DEDUP_REMOVED lines=44> */
[----:B------:R-:W-:-:S04]  /*78440*/  IADD3 R23, R28, 0x90, RZ ;  /* 0x000000901c177810 */ /* 0x000fc80007ffe0ff */
[----:B------:R-:W-:Y:S02]  /*78450*/  ISETP.GE.AND P4, PT, R23, c[0x0][0x17c], PT ;  /* 0x00005f0017007a0c */ /* 0x000fe40003f86270 */
[----:B------:R-:W-:Y:S02]  /*78460*/  ISETP.LT.AND P3, PT, R26, c[0x0][0x178], !P3 ;  /* 0x00005e001a007a0c */ /* 0x000fe40005f61270 */
[----:B------:R-:W-:Y:S02]  /*78470*/  ISETP.LT.AND P6, PT, R27, c[0x0][0x178], !P4 ;  /* 0x00005e001b007a0c */ /* 0x000fe400067c1270 */
[C---:B------:R-:W-:Y:S02]  /*78480*/  IADD3 R0, R18.reuse, c[0x0][0x198], RZ ;  /* 0x0000660012007a10 */ /* 0x040fe40007ffe0ff */
[----:B------:R-:W-:Y:S01]  /*78490*/  PRMT R24, R25, 0x7632, R24 ;  /* 0x0000763219187816 */ /* 0x000fe20000000018 */
[----:B------:R-:W-:Y:S01]  /*784a0*/  IMAD.WIDE R18, R18, 0x2, R4 ;  /* 0x0000000212127825 */ /* 0x000fe200078e0204 */
[----:B------:R-:W-:-:S02]  /*784b0*/  IADD3 R25, R28, 0x91, RZ ;  /* 0x000000911c197810 */ /* 0x000fc40007ffe0ff */
[----:B------:R-:W-:Y:S01]  /*784c0*/  ISETP.LT.AND P4, PT, R26, c[0x0][0x178], !P4 ;  /* 0x00005e001a007a0c */ /* 0x000fe20006781270 */
[C---:B------:R-:W-:Y:S01]  /*784d0*/  IMAD.WIDE R20, R0.reuse, 0x2, R6 ;  /* 0x0000000200147825 */ /* 0x040fe200078e0206 */
[----:B------:R-:W-:Y:S01]  /*784e0*/  ISETP.GE.AND P2, PT, R25, c[0x0][0x17c], PT ;  /* 0x00005f0019007a0c */ /* 0x000fe20003f46270 */
[----:B------:R0:W-:Y:S02]  /*784f0*/  @P3 STG.E.U16 [R18.64], R24 ;  /* 0x0000001812003986 */ /* 0x0001e4000c101506 */
[C---:B------:R-:W-:Y:S02]  /*78500*/  IMAD.WIDE R22, R0.reuse, 0x2, R4 ;  /* 0x0000000200167825 */ /* 0x040fe400078e0204 */
[----:B------:R-:W4:Y:S01]  /*78510*/  LDL.LU R25, [R1+0x2b0] ;  /* 0x0002b00001197983 */ /* 0x000f220000300800 */
[----:B0-----:R-:W-:-:S03]  /*78520*/  IADD3 R18, R0, c[0x0][0x198], RZ ;  /* 0x0000660000127a10 */ /* 0x001fc60007ffe0ff */
[----:B--2---:R-:W-:Y:S01]  /*78530*/  @P6 STG.E.U16 [R20.64], R16 ;  /* 0x0000001014006986 */ /* 0x004fe2000c101506 */
[----:B------:R-:W-:Y:S02]  /*78540*/  ISETP.LT.AND P6, PT, R27, c[0x0][0x178], !P2 ;  /* 0x00005e001b007a0c */ /* 0x000fe400057c1270 */
        /* <DEDUP_REMOVED lines=14> */
[----:B------:R-:W-:Y:S01]  /*78630*/  ISETP.GE.AND P4, PT, R20, c[0x0][0x17c], PT ;  /* 0x00005f0014007a0c */ /* 0x000fe20003f86270 */
[C---:B------:R-:W-:Y:S01]  /*78640*/  IMAD.WIDE R20, R23.reuse, 0x2, R6 ;  /* 0x0000000217147825 */ /* 0x040fe200078e0206 */
[----:B------:R-:W-:Y:S02]  /*78650*/  ISETP.LT.AND P5, PT, R26, c[0x0][0x178], !P5 ;  /* 0x00005e001a007a0c */ /* 0x000fe40006fa1270 */
[----:B------:R-:W-:Y:S02]  /*78660*/  ISETP.GE.AND P6, PT, R0, c[0x0][0x17c], PT ;  /* 0x00005f0000007a0c */ /* 0x000fe40003fc6270 */
[----:B------:R-:W-:Y:S01]  /*78670*/  IADD3 R0, R28, 0x94, RZ ;  /* 0x000000941c007810 */ /* 0x000fe20007ffe0ff */
[----:B------:R-:W-:-:S03]  /*78680*/  IMAD.WIDE R16, R23, 0x2, R4 ;  /* 0x0000000217107825 */ /* 0x000fc600078e0204 */
[----:B------:R-:W-:Y:S02]  /*78690*/  ISETP.GE.AND P2, PT, R0, c[0x0][0x17c], PT ;  /* 0x00005f0000007a0c */ /* 0x000fe40003f46270 */
[----:B------:R-:W-:Y:S02]  /*786a0*/  IADD3 R0, R23, c[0x0][0x198], RZ ;  /* 0x0000660017007a10 */ /* 0x000fe40007ffe0ff */
[----:B------:R-:W4:Y:S04]  /*786b0*/  LDL.LU R23, [R1+0x420] ;  /* 0x0004200001177983 */ /* 0x000f280000300800 */
[----:B------:R-:W4:Y:S04]  /*786c0*/  LDL.LU R22, [R1+0x2a0] ;  /* 0x0002a00001167983 */ /* 0x000f280000300800 */
[----:B--2---:R0:W-:Y:S01]  /*786d0*/  @P3 STG.E.U16 [R20.64], R18 ;  /* 0x0000001214003986 */ /* 0x0041e2000c101506 */
[----:B------:R-:W-:-:S02]  /*786e0*/  ISETP.LT.AND P3, PT, R27, c[0x0][0x178], !P6 ;  /* 0x00005e001b007a0c */ /* 0x000fc40007761270 */
[----:B------:R-:W-:Y:S01]  /*786f0*/  PRMT R3, R18, 0x7632, R3 ;  /* 0x0000763212037816 */ /* 0x000fe20000000003 */
[----:B---3--:R1:W-:Y:S01]  /*78700*/  @P5 STG.E.U16 [R16.64], R19 ;  /* 0x0000001310005986 */ /* 0x0083e2000c101506 */
[----:B0-----:R-:W-:Y:S02]  /*78710*/  PRMT R20, R19, 0x7632, R20 ;  /* 0x0000763213147816 */ /* 0x001fe40000000014 */
[----:B------:R-:W-:Y:S01]  /*78720*/  IADD3 R21, R28, 0x95, RZ ;  /* 0x000000951c157810 */ /* 0x000fe20007ffe0ff */
[----:B-1----:R-:W-:-:S06]  /*78730*/  IMAD.WIDE R18, R0, 0x2, R6 ;  /* 0x0000000200127825 */ /* 0x002fcc00078e0206 */
[----:B------:R0:W-:Y:S01]  /*78740*/  @P3 STG.E.U16 [R18.64], R3 ;  /* 0x0000000312003986 */ /* 0x0001e2000c101506 */
[----:B------:R-:W-:-:S03]  /*78750*/  ISETP.GE.AND P3, PT, R21, c[0x0][0x17c], PT ;  /* 0x00005f0015007a0c */ /* 0x000fc60003f66270 */
[----:B------:R-:W2:Y:S01]  /*78760*/  LDL.LU R21, [R1+0x410] ;  /* 0x0004100001157983 */ /* 0x000ea20000300800 */
[----:B------:R-:W-:Y:S02]  /*78770*/  ISETP.LT.AND P6, PT, R26, c[0x0][0x178], !P6 ;  /* 0x00005e001a007a0c */ /* 0x000fe400077c1270 */
[----:B------:R-:W-:Y:S01]  /*78780*/  ISETP.LT.AND P5, PT, R27, c[0x0][0x178], !P2 ;  /* 0x00005e001b007a0c */ /* 0x000fe200057a1270 */
[C---:B------:R-:W-:Y:S01]  /*78790*/  IMAD.WIDE R16, R0.reuse, 0x2, R4 ;  /* 0x0000000200107825 */ /* 0x040fe200078e0204 */
[----:B------:R-:W-:Y:S02]  /*787a0*/  IADD3 R0, R0, c[0x0][0x198], RZ ;  /* 0x0000660000007a10 */ /* 0x000fe40007ffe0ff */
[----:B------:R-:W-:Y:S02]  /*787b0*/  ISETP.LT.AND P2, PT, R26, c[0x0][0x178], !P2 ;  /* 0x00005e001a007a0c */ /* 0x000fe40005741270 */
[----:B0-----:R-:W-:-:S05]  /*787c0*/  IADD3 R3, R28, 0x96, RZ ;  /* 0x000000961c037810 */ /* 0x001fca0007ffe0ff */
[----:B------:R0:W-:Y:S01]  /*787d0*/  @P6 STG.E.U16 [R16.64], R20 ;  /* 0x0000001410006986 */ /* 0x0001e2000c101506 */
[----:B------:R-:W-:Y:S01]  /*787e0*/  ISETP.LT.AND P6, PT, R27, c[0x0][0x178], !P3 ;  /* 0x00005e001b007a0c */ /* 0x000fe20005fc1270 */
[----:B------:R-:W-:Y:S01]  /*787f0*/  IMAD.WIDE R18, R0, 0x2, R4 ;  /* 0x0000000200127825 */ /* 0x000fe200078e0204 */
[----:B------:R-:W-:-:S03]  /*78800*/  ISETP.LT.AND P3, PT, R26, c[0x0][0x178], !P3 ;  /* 0x00005e001a007a0c */ /* 0x000fc60005f61270 */
[C---:B0-----:R-:W-:Y:S01]  /*78810*/  IMAD.WIDE R16, R0.reuse, 0x2, R6 ;  /* 0x0000000200107825 */ /* 0x041fe200078e0206 */
[----:B------:R-:W-:-:S04]  /*78820*/  IADD3 R0, R0, c[0x0][0x198], RZ ;  /* 0x0000660000007a10 */ /* 0x000fc80007ffe0ff */
[----:B--2---:R0:W-:Y:S01]  /*78830*/  @P5 STG.E.U16 [R16.64], R21 ;  /* 0x0000001510005986 */ /* 0x0041e2000c101506 */
[----:B------:R-:W-:-:S03]  /*78840*/  ISETP.GE.AND P5, PT, R3, c[0x0][0x17c], PT ;  /* 0x00005f0003007a0c */ /* 0x000fc60003fa6270 */
[----:B----4-:R1:W-:Y:S01]  /*78850*/  @P2 STG.E.U16 [R18.64], R25 ;  /* 0x0000001912002986 */ /* 0x0103e2000c101506 */
[----:B------:R-:W-:Y:S02]  /*78860*/  ISETP.LT.AND P2, PT, R27, c[0x0][0x178], !P5 ;  /* 0x00005e001b007a0c */ /* 0x000fe40006f41270 */
[----:B------:R-:W-:Y:S02]  /*78870*/  PRMT R20, R21, 0x7632, R20 ;  /* 0x0000763215147816 */ /* 0x000fe40000000014 */
        /* <DEDUP_REMOVED lines=16> */
[----:B------:R-:W-:Y:S01]  /*78980*/  PRMT R3, R22, 0x7632, R3 ;  /* 0x0000763216037816 */ /* 0x000fe20000000003 */
        /* <DEDUP_REMOVED lines=87> */
[----:B------:R-:W-:Y:S02]  /*78f00*/  IADD3 R0, R0, c[0x0][0x198], RZ ;  /* 0x0000660000007a10 */ /* 0x000fe40007ffe0ff */
[----:B----4-:R-:W-:Y:S02]  /*78f10*/  PRMT R20, R25, 0x7632, R20 ;  /* 0x0000763219147816 */ /* 0x010fe40000000014 */
[----:B--2---:R0:W-:Y:S01]  /*78f20*/  @P6 STG.E.U16 [R16.64], R21 ;  /* 0x0000001510006986 */ /* 0x0041e2000c101506 */
[----:B------:R-:W-:-:S03]  /*78f30*/  ISETP.GE.AND P6, PT, R3, c[0x0][0x17c], PT ;  /* 0x00005f0003007a0c */ /* 0x000fc60003fc6270 */
        /* <DEDUP_REMOVED lines=11> */
[--C-:B0-----:R-:W-:Y:S01]  /*78ff0*/  IMAD.WIDE R16, R0, 0x2, R6.reuse ;  /* 0x0000000200107825 */ /* 0x101fe200078e0206 */
[----:B------:R-:W-:Y:S02]  /*79000*/  IADD3 R3, R28, 0xa6, RZ ;  /* 0x000000a61c037810 */ /* 0x000fe40007ffe0ff */
[----:B-1----:R-:W-:Y:S02]  /*79010*/  IADD3 R20, R0, c[0x0][0x198], RZ ;  /* 0x0000660000147a10 */ /* 0x002fe40007ffe0ff */
[----:B------:R0:W-:Y:S01]  /*79020*/  @P2 STG.E.U16 [R16.64], R23 ;  /* 0x0000001710002986 */ /* 0x0001e2000c101506 */
[----:B------:R-:W-:Y:S02]  /*79030*/  ISETP.GE.AND P5, PT, R3, c[0x0][0x17c], PT ;  /* 0x00005f0003007a0c */ /* 0x000fe40003fa6270 */
[----:B------:R-:W-:Y:S01]  /*79040*/  IADD3 R3, R28, 0xa2, RZ ;  /* 0x000000a21c037810 */ /* 0x000fe20007ffe0ff */
[----:B------:R-:W-:-:S03]  /*79050*/  IMAD.WIDE R18, R20, 0x2, R6 ;  /* 0x0000000214127825 */ /* 0x000fc600078e0206 */
[----:B------:R-:W-:Y:S01]  /*79060*/  ISETP.GE.AND P2, PT, R3, c[0x0][0x17c], PT ;  /* 0x00005f0003007a0c */ /* 0x000fe20003f46270 */
[----:B0-----:R-:W-:Y:S01]  /*79070*/  IMAD.WIDE R16, R0, 0x2, R4 ;  /* 0x0000000200107825 */ /* 0x001fe200078e0204 */
[----:B------:R-:W-:Y:S02]  /*79080*/  PRMT R0, R23, 0x7632, R0 ;  /* 0x0000763217007816 */ /* 0x000fe40000000000 */
[----:B------:R-:W-:Y:S02]  /*79090*/  PRMT R3, R22, 0x7632, R3 ;  /* 0x0000763216037816 */ /* 0x000fe40000000003 */
        /* <DEDUP_REMOVED lines=13> */
[----:B---3--:R0:W-:Y:S04]  /*79170*/  @P6 STG.E.U16 [R18.64], R22 ;  /* 0x0000001612006986 */ /* 0x0081e8000c101506 */
[----:B--2---:R-:W-:Y:S01]  /*79180*/  @P2 STG.E.U16 [R20.64], R25 ;  /* 0x0000001914002986 */ /* 0x004fe2000c101506 */
[----:B------:R-:W-:-:S02]  /*79190*/  ISETP.LT.AND P2, PT, R27, c[0x0][0x178], !P3 ;  /* 0x00005e001b007a0c */ /* 0x000fc40005f41270 */
[----:B0-----:R-:W-:Y:S02]  /*791a0*/  IADD3 R18, R0, c[0x0][0x198], RZ ;  /* 0x0000660000127a10 */ /* 0x001fe40007ffe0ff */
[----:B------:R-:W-:-:S03]  /*791b0*/  PRMT R0, R22, 0x7632, R0 ;  /* 0x0000763216007816 */ /* 0x000fc60000000000 */
[----:B------:R-:W-:-:S06]  /*791c0*/  IMAD.WIDE R16, R18, 0x2, R6 ;  /* 0x0000000212107825 */ /* 0x000fcc00078e0206 */
        /* <DEDUP_REMOVED lines=12> */
[----:B------:R-:W-:Y:S01]  /*79290*/  IMAD.WIDE R20, R3, 0x2, R6 ;  /* 0x0000000203147825 */ /* 0x000fe200078e0206 */
        /* <DEDUP_REMOVED lines=14> */
[----:B------:R0:W-:Y:S04]  /*79380*/  @P6 STG.E.U16 [R16.64], R22 ;  /* 0x0000001610006986 */ /* 0x0001e8000c101506 */
[----:B------:R1:W-:Y:S04]  /*79390*/  @P2 STG.E.U16 [R18.64], R0 ;  /* 0x0000000012002986 */ /* 0x0003e8000c101506 */
[----:B0-----:R-:W2:Y:S04]  /*793a0*/  LDL.LU R22, [R1+0x164] ;  /* 0x0001640001167983 */ /* 0x001ea80000300800 */
[----:B-1----:R-:W3:Y:S01]  /*793b0*/  LDL.LU R19, [R1+0x214] ;  /* 0x0002140001137983 */ /* 0x002ee20000300800 */
[----:B------:R-:W-:-:S02]  /*793c0*/  ISETP.LT.AND P3, PT, R27, c[0x0][0x178], !P5 ;  /* 0x00005e001b007a0c */ /* 0x000fc40006f61270 */
[C---:B------:R-:W-:Y:S02]  /*793d0*/  IADD3 R20, R28.reuse, 0xab, RZ ;  /* 0x000000ab1c147810 */ /* 0x040fe40007ffe0ff */
[----:B------:R-:W-:Y:S02]  /*793e0*/  IADD3 R3, R28, 0xa7, RZ ;  /* 0x000000a71c037810 */ /* 0x000fe40007ffe0ff */
[----:B------:R-:W-:Y:S01]  /*793f0*/  ISETP.GE.AND P4, PT, R20, c[0x0][0x17c], PT ;  /* 0x00005f0014007a0c */ /* 0x000fe20003f86270 */
[----:B------:R-:W-:Y:S01]  /*79400*/  IMAD.WIDE R20, R23, 0x2, R6 ;  /* 0x0000000217147825 */ /* 0x000fe200078e0206 */
[----:B------:R-:W-:Y:S02]  /*79410*/  ISETP.GE.AND P6, PT, R3, c[0x0][0x17c], PT ;  /* 0x00005f0003007a0c */ /* 0x000fe40003fc6270 */
[----:B------:R-:W-:Y:S02]  /*79420*/  IADD3 R0, R28, 0xa8, RZ ;  /* 0x000000a81c007810 */ /* 0x000fe40007ffe0ff */
[----:B------:R-:W-:-:S02]  /*79430*/  ISETP.LT.AND P5, PT, R26, c[0x0][0x178], !P5 ;  /* 0x00005e001a007a0c */ /* 0x000fc40006fa1270 */
[----:B------:R-:W-:Y:S02]  /*79440*/  ISETP.GE.AND P2, PT, R0, c[0x0][0x17c], PT ;  /* 0x00005f0000007a0c */ /* 0x000fe40003f46270 */
[C---:B------:R-:W-:Y:S01]  /*79450*/  IADD3 R0, R23.reuse, c[0x0][0x198], RZ ;  /* 0x0000660017007a10 */ /* 0x040fe20007ffe0ff */
[----:B------:R-:W-:Y:S02]  /*79460*/  IMAD.WIDE R16, R23, 0x2, R4 ;  /* 0x0000000217107825 */ /* 0x000fe400078e0204 */
[----:B------:R-:W4:Y:S04]  /*79470*/  LDL.LU R23, [R1+0x254] ;  /* 0x0002540001177983 */ /* 0x000f280000300800 */
[----:B---3--:R0:W-:Y:S01]  /*79480*/  @P3 STG.E.U16 [R20.64], R19 ;  /* 0x0000001314003986 */ /* 0x0081e2000c101506 */
[----:B------:R-:W-:-:S02]  /*79490*/  ISETP.LT.AND P3, PT, R27, c[0x0][0x178], !P6 ;  /* 0x00005e001b007a0c */ /* 0x000fc40007761270 */
[----:B------:R-:W-:Y:S01]  /*794a0*/  PRMT R3, R19, 0x7632, R3 ;  /* 0x0000763213037816 */ /* 0x000fe20000000003 */
[----:B--2---:R1:W-:Y:S01]  /*794b0*/  @P5 STG.E.U16 [R16.64], R22 ;  /* 0x0000001610005986 */ /* 0x0043e2000c101506 */
[----:B0-----:R-:W-:Y:S01]  /*794c0*/  IMAD.WIDE R18, R0, 0x2, R6 ;  /* 0x0000000200127825 */ /* 0x001fe200078e0206 */
[----:B------:R-:W-:Y:S02]  /*794d0*/  IADD3 R21, R28, 0xa9, RZ ;  /* 0x000000a91c157810 */ /* 0x000fe40007ffe0ff */
[----:B------:R-:W-:-:S06]  /*794e0*/  PRMT R20, R22, 0x7632, R20 ;  /* 0x0000763216147816 */ /* 0x000fcc0000000014 */
[----:B------:R0:W-:Y:S01]  /*794f0*/  @P3 STG.E.U16 [R18.64], R3 ;  /* 0x0000000312003986 */ /* 0x0001e2000c101506 */
[----:B------:R-:W-:-:S03]  /*79500*/  ISETP.GE.AND P3, PT, R21, c[0x0][0x17c], PT ;  /* 0x00005f0015007a0c */ /* 0x000fc60003f66270 */
[----:B-1----:R-:W2:Y:S04]  /*79510*/  LDL.LU R22, [R1+0x1e4] ;  /* 0x0001e40001167983 */ /* 0x002ea80000300800 */
[----:B------:R-:W3:Y:S01]  /*79520*/  LDL.LU R21, [R1+0x244] ;  /* 0x0002440001157983 */ /* 0x000ee20000300800 */
[----:B------:R-:W-:Y:S02]  /*79530*/  ISETP.LT.AND P6, PT, R26, c[0x0][0x178], !P6 ;  /* 0x00005e001a007a0c */ /* 0x000fe400077c1270 */
[----:B------:R-:W-:Y:S01]  /*79540*/  ISETP.LT.AND P5, PT, R27, c[0x0][0x178], !P2 ;  /* 0x00005e001b007a0c */ /* 0x000fe200057a1270 */
[C---:B------:R-:W-:Y:S01]  /*79550*/  IMAD.WIDE R16, R0.reuse, 0x2, R4 ;  /* 0x0000000200107825 */ /* 0x040fe200078e0204 */
[----:B------:R-:W-:Y:S02]  /*79560*/  IADD3 R0, R0, c[0x0][0x198], RZ ;  /* 0x0000660000007a10 */ /* 0x000fe40007ffe0ff */
[----:B------:R-:W-:-:S02]  /*79570*/  ISETP.LT.AND P2, PT, R26, c[0x0][0x178], !P2 ;  /* 0x00005e001a007a0c */ /* 0x000fc40005741270 */
[----:B0-----:R-:W-:-:S05]  /*79580*/  IADD3 R3, R28, 0xaa, RZ ;  /* 0x000000aa1c037810 */ /* 0x001fca0007ffe0ff */
[----:B------:R0:W-:Y:S01]  /*79590*/  @P6 STG.E.U16 [R16.64], R20 ;  /* 0x0000001410006986 */ /* 0x0001e2000c101506 */
[----:B------:R-:W-:Y:S01]  /*795a0*/  ISETP.LT.AND P6, PT, R27, c[0x0][0x178], !P3 ;  /* 0x00005e001b007a0c */ /* 0x000fe20005fc1270 */
[----:B------:R-:W-:Y:S01]  /*795b0*/  IMAD.WIDE R18, R0, 0x2, R4 ;  /* 0x0000000200127825 */ /* 0x000fe200078e0204 */
[----:B------:R-:W-:-:S03]  /*795c0*/  ISETP.LT.AND P3, PT, R26, c[0x0][0x178], !P3 ;  /* 0x00005e001a007a0c */ /* 0x000fc60005f61270 */
[C---:B0-----:R-:W-:Y:S01]  /*795d0*/  IMAD.WIDE R16, R0.reuse, 0x2, R6 ;  /* 0x0000000200107825 */ /* 0x041fe200078e0206 */
[----:B------:R-:W-:-:S04]  /*795e0*/  IADD3 R0, R0, c[0x0][0x198], RZ ;  /* 0x0000660000007a10 */ /* 0x000fc80007ffe0ff */
[----:B---3--:R0:W-:Y:S01]  /*795f0*/  @P5 STG.E.U16 [R16.64], R21 ;  /* 0x0000001510005986 */ /* 0x0081e2000c101506 */
        /* <DEDUP_REMOVED lines=16> */
[----:B------:R0:W-:Y:S01]  /*79700*/  @P2 STG.E.U16 [R16.64], R23 ;  /* 0x0000001710002986 */ /* 0x0001e2000c101506 */
[----:B------:R-:W-:Y:S02]  /*79710*/  ISETP.GE.AND P6, PT, R20, c[0x0][0x17c], PT ;  /* 0x00005f0014007a0c */ /* 0x000fe40003fc6270 */
[----:B------:R-:W-:Y:S02]  /*79720*/  IADD3 R20, R0, c[0x0][0x198], RZ ;  /* 0x0000660000147a10 */ /* 0x000fe40007ffe0ff */
[----:B------:R-:W-:-:S02]  /*79730*/  ISETP.GE.AND P2, PT, R3, c[0x0][0x17c], PT ;  /* 0x00005f0003007a0c */ /* 0x000fc40003f46270 */
[----:B--2---:R-:W-:Y:S01]  /*79740*/  PRMT R3, R22, 0x7632, R3 ;  /* 0x0000763216037816 */ /* 0x004fe20000000003 */
[----:B0-----:R-:W-:Y:S01]  /*79750*/  IMAD.WIDE R16, R0, 0x2, R4 ;  /* 0x0000000200107825 */ /* 0x001fe200078e0204 */
[----:B------:R-:W-:-:S03]  /*79760*/  PRMT R0, R23, 0x7632, R0 ;  /* 0x0000763217007816 */ /* 0x000fc60000000000 */
[----:B------:R-:W-:Y:S01]  /*79770*/  IMAD.WIDE R18, R20, 0x2, R6 ;  /* 0x0000000214127825 */ /* 0x000fe200078e0206 */
[----:B------:R0:W-:Y:S04]  /*79780*/  @P5 STG.E.U16 [R16.64], R22 ;  /* 0x0000001610005986 */ /* 0x0001e8000c101506 */
[----:B------:R1:W-:Y:S01]  /*79790*/  @P3 STG.E.U16 [R18.64], R0 ;  /* 0x0000000012003986 */ /* 0x0003e2000c101506 */
[----:B0-----:R-:W-:-:S04]  /*797a0*/  IADD3 R22, R28, 0xad, RZ ;  /* 0x000000ad1c167810 */ /* 0x001fc80007ffe0ff */
[----:B------:R-:W-:Y:S02]  /*797b0*/  ISETP.GE.AND P3, PT, R22, c[0x0][0x17c], PT ;  /* 0x00005f0016007a0c */ /* 0x000fe40003f66270 */
[----:B------:R-:W2:Y:S01]  /*797c0*/  LDL.LU R22, [R1+0x284] ;  /* 0x0002840001167983 */ /* 0x000ea20000300800 */
        /* <DEDUP_REMOVED lines=8> */
[----:B--2---:R0:W-:Y:S04]  /*79850*/  @P5 STG.E.U16 [R18.64], R22 ;  /* 0x0000001612005986 */ /* 0x0041e8000c101506 */
[----:B---3--:R-:W-:Y:S01]  /*79860*/  @P2 STG.E.U16 [R20.64], R25 ;  /* 0x0000001914002986 */ /* 0x008fe2000c101506 */
        /* <DEDUP_REMOVED lines=241> */
[----:B0-----:R-:W-:-:S04]  /*7a780*/  IADD3 R18, R3, c[0x0][0x198], RZ ;  /* 0x0000660003127a10 */ /* 0x001fc80007ffe0ff */
[----:B------:R-:W-:Y:S01]  /*7a790*/  IADD3 R3, R18, c[0x0][0x198], RZ ;  /* 0x0000660012037a10 */ /* 0x000fe20007ffe0ff */
[----:B--2---:R-:W-:Y:S01]  /*7a7a0*/  @P5 STG.E.U16 [R20.64], R16 ;  /* 0x0000001014005986 */ /* 0x004fe2000c101506 */
[----:B------:R-:W-:Y:S02]  /*7a7b0*/  ISETP.LT.AND P5, PT, R27, c[0x0][0x178], !P2 ;  /* 0x00005e001b007a0c */ /* 0x000fe400057a1270 */
[----:B------:R-:W-:Y:S01]  /*7a7c0*/  ISETP.LT.AND P2, PT, R26, c[0x0][0x178], !P2 ;  /* 0x00005e001a007a0c */ /* 0x000fe20005741270 */
[----:B---3--:R0:W-:Y:S01]  /*7a7d0*/  @P4 STG.E.U16 [R22.64], R17 ;  /* 0x0000001116004986 */ /* 0x0081e2000c101506 */
[----:B------:R-:W-:Y:S02]  /*7a7e0*/  PRMT R0, R16, 0x7632, R0 ;  /* 0x0000763210007816 */ /* 0x000fe40000000000 */
[----:B0-----:R-:W-:Y:S01]  /*7a7f0*/  PRMT R22, R17, 0x7632, R22 ;  /* 0x0000763211167816 */ /* 0x001fe20000000016 */
[----:B------:R-:W-:Y:S01]  /*7a800*/  IMAD.WIDE R16, R18, 0x2, R6 ;  /* 0x0000000212107825 */ /* 0x000fe200078e0206 */
[----:B------:R-:W-:-:S03]  /*7a810*/  IADD3 R23, R28, 0xc5, RZ ;  /* 0x000000c51c177810 */ /* 0x000fc60007ffe0ff */
[----:B------:R-:W-:Y:S02]  /*7a820*/  IMAD.WIDE R18, R18, 0x2, R4 ;  /* 0x0000000212127825 */ /* 0x000fe400078e0204 */
[----:B------:R-:W-:Y:S01]  /*7a830*/  @P5 STG.E.U16 [R16.64], R0 ;  /* 0x0000000010005986 */ /* 0x000fe2000c101506 */
[----:B------:R-:W-:-:S03]  /*7a840*/  ISETP.GE.AND P5, PT, R23, c[0x0][0x17c], PT ;  /* 0x00005f0017007a0c */ /* 0x000fc60003fa6270 */
[----:B------:R-:W2:Y:S04]  /*7a850*/  LDL.LU R23, [R1+0x178] ;  /* 0x0001780001177983 */ /* 0x000ea80000300800 */
[----:B------:R0:W-:Y:S04]  /*7a860*/  @P2 STG.E.U16 [R18.64], R22 ;  /* 0x0000001612002986 */ /* 0x0001e8000c101506 */
[----:B0-----:R-:W3:Y:S01]  /*7a870*/  LDL.LU R19, [R1+0x208] ;  /* 0x0002080001137983 */ /* 0x001ee20000300800 */
[----:B------:R-:W-:Y:S02]  /*7a880*/  ISETP.LT.AND P3, PT, R27, c[0x0][0x178], !P6 ;  /* 0x00005e001b007a0c */ /* 0x000fe40007761270 */
[----:B------:R-:W-:-:S02]  /*7a890*/  IADD3 R20, R28, 0xc9, RZ ;  /* 0x000000c91c147810 */ /* 0x000fc40007ffe0ff */
[----:B------:R-:W-:Y:S01]  /*7a8a0*/  IADD3 R0, R28, 0xc6, RZ ;  /* 0x000000c61c007810 */ /* 0x000fe20007ffe0ff */
[C---:B------:R-:W-:Y:S01]  /*7a8b0*/  IMAD.WIDE R16, R3.reuse, 0x2, R4 ;  /* 0x0000000203107825 */ /* 0x040fe200078e0204 */
[----:B------:R-:W-:Y:S01]  /*7a8c0*/  ISETP.GE.AND P4, PT, R20, c[0x0][0x17c], PT ;  /* 0x00005f0014007a0c */ /* 0x000fe20003f86270 */
[----:B------:R-:W4:Y:S01]  /*7a8d0*/  LDL.LU R22, [R1+0x248] ;  /* 0x0002480001167983 */ /* 0x000f220000300800 */
[----:B------:R-:W-:Y:S01]  /*7a8e0*/  ISETP.LT.AND P6, PT, R26, c[0x0][0x178], !P6 ;  /* 0x00005e001a007a0c */ /* 0x000fe200077c1270 */
[C---:B------:R-:W-:Y:S01]  /*7a8f0*/  IMAD.WIDE R20, R3.reuse, 0x2, R6 ;  /* 0x0000000203147825 */ /* 0x040fe200078e0206 */
[----:B------:R-:W-:Y:S02]  /*7a900*/  ISETP.GE.AND P2, PT, R0, c[0x0][0x17c], PT ;  /* 0x00005f0000007a0c */ /* 0x000fe40003f46270 */
[----:B------:R-:W-:Y:S02]  /*7a910*/  IADD3 R0, R3, c[0x0][0x198], RZ ;  /* 0x0000660003007a10 */ /* 0x000fe40007ffe0ff */
[----:B---3--:R0:W-:Y:S01]  /*7a920*/  @P3 STG.E.U16 [R20.64], R19 ;  /* 0x0000001314003986 */ /* 0x0081e2000c101506 */
[----:B------:R-:W-:-:S02]  /*7a930*/  ISETP.LT.AND P3, PT, R27, c[0x0][0x178], !P5 ;  /* 0x00005e001b007a0c */ /* 0x000fc40006f61270 */
[----:B------:R-:W-:-:S04]  /*7a940*/  PRMT R3, R19, 0x7632, R3 ;  /* 0x0000763213037816 */ /* 0x000fc80000000003 */
[----:B--2---:R1:W-:Y:S01]  /*7a950*/  @P6 STG.E.U16 [R16.64], R23 ;  /* 0x0000001710006986 */ /* 0x0043e2000c101506 */
[----:B0-----:R-:W-:Y:S01]  /*7a960*/  IADD3 R21, R28, 0xc7, RZ ;  /* 0x000000c71c157810 */ /* 0x001fe20007ffe0ff */
[----:B-1----:R-:W-:Y:S01]  /*7a970*/  IMAD.WIDE R16, R0, 0x2, R6 ;  /* 0x0000000200107825 */ /* 0x002fe200078e0206 */
[----:B------:R-:W-:Y:S02]  /*7a980*/  PRMT R20, R23, 0x7632, R20 ;  /* 0x0000763217147816 */ /* 0x000fe40000000014 */
[----:B------:R-:W2:Y:S04]  /*7a990*/  LDL.LU R23, [R1+0x1f8] ;  /* 0x0001f80001177983 */ /* 0x000ea80000300800 */
[----:B------:R0:W-:Y:S01]  /*7a9a0*/  @P3 STG.E.U16 [R16.64], R3 ;  /* 0x0000000310003986 */ /* 0x0001e2000c101506 */
[----:B------:R-:W-:-:S03]  /*7a9b0*/  ISETP.GE.AND P3, PT, R21, c[0x0][0x17c], PT ;  /* 0x00005f0015007a0c */ /* 0x000fc60003f66270 */
[----:B------:R-:W3:Y:S01]  /*7a9c0*/  LDL.LU R21, [R1+0x218] ;  /* 0x0002180001157983 */ /* 0x000ee20000300800 */
[----:B------:R-:W-:Y:S02]  /*7a9d0*/  ISETP.LT.AND P5, PT, R26, c[0x0][0x178], !P5 ;  /* 0x00005e001a007a0c */ /* 0x000fe40006fa1270 */
[----:B------:R-:W-:Y:S01]  /*7a9e0*/  ISETP.LT.AND P6, PT, R27, c[0x0][0x178], !P2 ;  /* 0x00005e001b007a0c */ /* 0x000fe200057c1270 */
[C---:B------:R-:W-:Y:S01]  /*7a9f0*/  IMAD.WIDE R18, R0.reuse, 0x2, R4 ;  /* 0x0000000200127825 */ /* 0x040fe200078e0204 */
[----:B------:R-:W-:Y:S02]  /*7aa00*/  IADD3 R0, R0, c[0x0][0x198], RZ ;  /* 0x0000660000007a10 */ /* 0x000fe40007ffe0ff */
[----:B------:R-:W-:-:S03]  /*7aa10*/  ISETP.LT.AND P2, PT, R26, c[0x0][0x178], !P2 ;  /* 0x00005e001a007a0c */ /* 0x000fc60005741270 */
[----:B0-----:R-:W-:Y:S01]  /*7aa20*/  IMAD.WIDE R16, R0, 0x2, R6 ;  /* 0x0000000200107825 */ /* 0x001fe200078e0206 */
[----:B------:R-:W-:-:S03]  /*7aa30*/  IADD3 R3, R28, 0xc8, RZ ;  /* 0x000000c81c037810 */ /* 0x000fc60007ffe0ff */
[----:B------:R0:W-:Y:S01]  /*7aa40*/  @P5 STG.E.U16 [R18.64], R20 ;  /* 0x0000001412005986 */ /* 0x0001e2000c101506 */
[----:B------:R-:W-:Y:S02]  /*7aa50*/  ISETP.LT.AND P5, PT, R27, c[0x0][0x178], !P3 ;  /* 0x00005e001b007a0c */ /* 0x000fe40005fa1270 */
[----:B------:R-:W-:Y:S01]  /*7aa60*/  ISETP.LT.AND P3, PT, R26, c[0x0][0x178], !P3 ;  /* 0x00005e001a007a0c */ /* 0x000fe20005f61270 */
[C---:B0-----:R-:W-:Y:S01]  /*7aa70*/  IMAD.WIDE R18, R0.reuse, 0x2, R4 ;  /* 0x0000000200127825 */ /* 0x041fe200078e0204 */
[----:B------:R-:W-:Y:S02]  /*7aa80*/  IADD3 R0, R0, c[0x0][0x198], RZ ;  /* 0x0000660000007a10 */ /* 0x000fe40007ffe0ff */
[----:B----4-:R-:W-:Y:S01]  /*7aa90*/  PRMT R20, R25, 0x7632, R20 ;  /* 0x0000763219147816 */ /* 0x010fe20000000014 */
[----:B---3--:R0:W-:Y:S01]  /*7aaa0*/  @P6 STG.E.U16 [R16.64], R21 ;  /* 0x0000001510006986 */ /* 0x0081e2000c101506 */
[----:B------:R-:W-:Y:S02]  /*7aab0*/  ISETP.GE.AND P6, PT, R3, c[0x0][0x17c], PT ;  /* 0x00005f0003007a0c */ /* 0x000fe40003fc6270 */
[----:B------:R-:W-:Y:S01]  /*7aac0*/  PRMT R3, R21, 0x7632, R3 ;  /* 0x0000763215037816 */ /* 0x000fe20000000003 */
[----:B------:R1:W-:Y:S01]  /*7aad0*/  @P2 STG.E.U16 [R18.64], R25 ;  /* 0x0000001912002986 */ /* 0x0003e2000c101506 */
[----:B------:R-:W-:Y:S01]  /*7aae0*/  ISETP.LT.AND P2, PT, R27, c[0x0][0x178], !P6 ;  /* 0x00005e001b007a0c */ /* 0x000fe20007741270 */
        /* <DEDUP_REMOVED lines=8> */
[C---:B0-----:R-:W-:Y:S01]  /*7ab70*/  IMAD.WIDE R16, R0.reuse, 0x2, R6 ;  /* 0x0000000200107825 */ /* 0x041fe200078e0206 */
[----:B-1----:R-:W-:-:S04]  /*7ab80*/  IADD3 R20, R0, c[0x0][0x198], RZ ;  /* 0x0000660000147a10 */ /* 0x002fc80007ffe0ff */
[----:B------:R0:W-:Y:S01]  /*7ab90*/  @P2 STG.E.U16 [R16.64], R22 ;  /* 0x0000001610002986 */ /* 0x0001e2000c101506 */
[----:B------:R-:W-:-:S04]  /*7aba0*/  IMAD.WIDE R18, R20, 0x2, R6 ;  /* 0x0000000214127825 */ /* 0x000fc800078e0206 */
[----:B0-----:R-:W-:Y:S01]  /*7abb0*/  IMAD.WIDE R16, R0, 0x2, R4 ;  /* 0x0000000200107825 */ /* 0x001fe200078e0204 */
[----:B------:R-:W-:Y:S02]  /*7abc0*/  PRMT R0, R22, 0x7632, R0 ;  /* 0x0000763216007816 */ /* 0x000fe40000000000 */
[----:B------:R-:W-:Y:S02]  /*7abd0*/  IADD3 R22, R28, 0xcb, RZ ;  /* 0x000000cb1c167810 */ /* 0x000fe40007ffe0ff */
[----:B--2---:R-:W-:Y:S04]  /*7abe0*/  @P6 STG.E.U16 [R16.64], R23 ;  /* 0x0000001710006986 */ /* 0x004fe8000c101506 */
[----:B------:R0:W-:Y:S01]  /*7abf0*/  @P3 STG.E.U16 [R18.64], R0 ;  /* 0x0000000012003986 */ /* 0x0001e2000c101506 */
[----:B------:R-:W-:-:S03]  /*7ac00*/  ISETP.GE.AND P3, PT, R22, c[0x0][0x17c], PT ;  /* 0x00005f0016007a0c */ /* 0x000fc60003f66270 */
[----:B------:R-:W2:Y:S01]  /*7ac10*/  LDL.LU R22, [R1+0x258] ;  /* 0x0002580001167983 */ /* 0x000ea20000300800 */
[----:B------:R-:W-:-:S04]  /*7ac20*/  IADD3 R3, R28, 0xce, RZ ;  /* 0x000000ce1c037810 */ /* 0x000fc80007ffe0ff */
[----:B------:R-:W-:Y:S02]  /*7ac30*/  ISETP.GE.AND P5, PT, R3, c[0x0][0x17c], PT ;  /* 0x00005f0003007a0c */ /* 0x000fe40003fa6270 */
[----:B------:R-:W-:-:S04]  /*7ac40*/  IADD3 R3, R28, 0xca, RZ ;  /* 0x000000ca1c037810 */ /* 0x000fc80007ffe0ff */
[----:B------:R-:W-:Y:S02]  /*7ac50*/  ISETP.GE.AND P2, PT, R3, c[0x0][0x17c], PT ;  /* 0x00005f0003007a0c */ /* 0x000fe40003f46270 */
[C---:B------:R-:W-:Y:S02]  /*7ac60*/  ISETP.LT.AND P4, PT, R26.reuse, c[0x0][0x178], !P4 ;  /* 0x00005e001a007a0c */ /* 0x040fe40006781270 */
[----:B------:R-:W-:Y:S02]  /*7ac70*/  ISETP.LT.AND P6, PT, R27, c[0x0][0x178], !P2 ;  /* 0x00005e001b007a0c */ /* 0x000fe400057c1270 */
[----:B------:R-:W-:Y:S02]  /*7ac80*/  ISETP.LT.AND P2, PT, R26, c[0x0][0x178], !P2 ;  /* 0x00005e001a007a0c */ /* 0x000fe40005741270 */
[C---:B0-----:R-:W-:Y:S01]  /*7ac90*/  IADD3 R0, R20.reuse, c[0x0][0x198], RZ ;  /* 0x0000660014007a10 */ /* 0x041fe20007ffe0ff */
[----:B------:R-:W-:Y:S01]  /*7aca0*/  IMAD.WIDE R16, R20, 0x2, R4 ;  /* 0x0000000214107825 */ /* 0x000fe200078e0204 */
[----:B------:R-:W-:-:S03]  /*7acb0*/  PRMT R3, R23, 0x7632, R3 ;  /* 0x0000763217037816 */ /* 0x000fc60000000003 */
        /* <DEDUP_REMOVED lines=134> */
[C---:B------:R-:W-:Y:S01]  /*7b520*/  IMAD.WIDE R22, R3.reuse, 0x2, R4 ;  /* 0x0000000203167825 */ /* 0x040fe200078e0204 */
[----:B0-----:R-:W-:Y:S01]  /*7b530*/  IADD3 R18, R3, c[0x0][0x198], RZ ;  /* 0x0000660003127a10 */ /* 0x001fe20007ffe0ff */
[----:B------:R-:W4:Y:S03]  /*7b540*/  LDL.LU R24, [R1+0x448] ;  /* 0x0004480001187983 */ /* 0x000f260000300800 */
[----:B------:R-:W-:Y:S01]  /*7b550*/  IADD3 R3, R18, c[0x0][0x198], RZ ;  /* 0x0000660012037a10 */ /* 0x000fe20007ffe0ff */
[----:B------:R-:W4:Y:S04]  /*7b560*/  LDL.LU R25, [R1+0x2e8] ;  /* 0x0002e80001197983 */ /* 0x000f280000300800 */
[----:B--2---:R-:W-:Y:S01]  /*7b570*/  @P5 STG.E.U16 [R20.64], R16 ;  /* 0x0000001014005986 */ /* 0x004fe2000c101506 */
[----:B------:R-:W-:-:S02]  /*7b580*/  ISETP.LT.AND P5, PT, R27, c[0x0][0x178], !P2 ;  /* 0x00005e001b007a0c */ /* 0x000fc400057a1270 */
        /* <DEDUP_REMOVED lines=16> */
[----:B------:R-:W-:Y:S01]  /*7b690*/  ISETP.LT.AND P6, PT, R26, c[0x0][0x178], !P6 ;  /* 0x00005e001a007a0c */ /* 0x000fe200077c1270 */
[----:B------:R-:W4:Y:S01]  /*7b6a0*/  LDL.LU R22, [R1+0x478] ;  /* 0x0004780001167983 */ /* 0x000f220000300800 */
[----:B------:R-:W-:Y:S01]  /*7b6b0*/  ISETP.GE.AND P4, PT, R20, c[0x0][0x17c], PT ;  /* 0x00005f0014007a0c */ /* 0x000fe20003f86270 */
[----:B------:R-:W-:Y:S01]  /*7b6c0*/  IMAD.WIDE R20, R3, 0x2, R6 ;  /* 0x0000000203147825 */ /* 0x000fe200078e0206 */
[----:B------:R-:W-:Y:S02]  /*7b6d0*/  ISETP.LT.AND P2, PT, R27, c[0x0][0x178], !P5 ;  /* 0x00005e001b007a0c */ /* 0x000fe40006f41270 */
[----:B------:R-:W-:Y:S02]  /*7b6e0*/  ISETP.LT.AND P5, PT, R26, c[0x0][0x178], !P5 ;  /* 0x00005e001a007a0c */ /* 0x000fe40006fa1270 */
[----:B---3--:R0:W-:Y:S01]  /*7b6f0*/  @P3 STG.E.U16 [R20.64], R19 ;  /* 0x0000001314003986 */ /* 0x0081e2000c101506 */
[----:B------:R-:W-:-:S02]  /*7b700*/  ISETP.GE.AND P3, PT, R0, c[0x0][0x17c], PT ;  /* 0x00005f0000007a0c */ /* 0x000fc40003f66270 */
[----:B------:R-:W-:Y:S02]  /*7b710*/  IADD3 R0, R3, c[0x0][0x198], RZ ;  /* 0x0000660003007a10 */ /* 0x000fe40007ffe0ff */
[----:B--2---:R1:W-:Y:S01]  /*7b720*/  @P6 STG.E.U16 [R16.64], R23 ;  /* 0x0000001710006986 */ /* 0x0043e2000c101506 */
[----:B------:R-:W-:Y:S02]  /*7b730*/  ISETP.LT.AND P6, PT, R27, c[0x0][0x178], !P3 ;  /* 0x00005e001b007a0c */ /* 0x000fe40005fc1270 */
[----:B------:R-:W-:Y:S02]  /*7b740*/  PRMT R3, R19, 0x7632, R3 ;  /* 0x0000763213037816 */ /* 0x000fe40000000003 */
[----:B0-----:R-:W-:Y:S01]  /*7b750*/  PRMT R20, R23, 0x7632, R20 ;  /* 0x0000763217147816 */ /* 0x001fe20000000014 */
[C---:B------:R-:W-:Y:S01]  /*7b760*/  IMAD.WIDE R18, R0.reuse, 0x2, R4 ;  /* 0x0000000200127825 */ /* 0x040fe200078e0204 */
[----:B-1----:R-:W2:Y:S03]  /*7b770*/  LDL.LU R23, [R1+0x348] ;  /* 0x0003480001177983 */ /* 0x002ea60000300800 */
[C---:B------:R-:W-:Y:S01]  /*7b780*/  IMAD.WIDE R16, R0.reuse, 0x2, R6 ;  /* 0x0000000200107825 */ /* 0x040fe200078e0206 */
[----:B------:R-:W-:-:S04]  /*7b790*/  IADD3 R0, R0, c[0x0][0x198], RZ ;  /* 0x0000660000007a10 */ /* 0x000fc80007ffe0ff */
[----:B------:R0:W-:Y:S01]  /*7b7a0*/  @P2 STG.E.U16 [R16.64], R3 ;  /* 0x0000000310002986 */ /* 0x0001e2000c101506 */
[----:B------:R-:W-:-:S03]  /*7b7b0*/  ISETP.LT.AND P3, PT, R26, c[0x0][0x178], !P3 ;  /* 0x00005e001a007a0c */ /* 0x000fc60005f61270 */
[----:B------:R1:W-:Y:S01]  /*7b7c0*/  @P5 STG.E.U16 [R18.64], R20 ;  /* 0x0000001412005986 */ /* 0x0003e2000c101506 */
[----:B0-----:R-:W-:Y:S01]  /*7b7d0*/  IMAD.WIDE R16, R0, 0x2, R6 ;  /* 0x0000000200107825 */ /* 0x001fe200078e0206 */
[----:B------:R-:W-:-:S04]  /*7b7e0*/  IADD3 R3, R28, 0xdc, RZ ;  /* 0x000000dc1c037810 */ /* 0x000fc80007ffe0ff */
[----:B----4-:R0:W-:Y:S01]  /*7b7f0*/  @P6 STG.E.U16 [R16.64], R24 ;  /* 0x0000001810006986 */ /* 0x0101e2000c101506 */
[----:B------:R-:W-:Y:S02]  /*7b800*/  ISETP.GE.AND P6, PT, R3, c[0x0][0x17c], PT ;  /* 0x00005f0003007a0c */ /* 0x000fe40003fc6270 */
[----:B------:R-:W-:Y:S01]  /*7b810*/  PRMT R3, R24, 0x7632, R3 ;  /* 0x0000763218037816 */ /* 0x000fe20000000003 */
[----:B-1----:R-:W-:Y:S01]  /*7b820*/  IMAD.WIDE R18, R0, 0x2, R4 ;  /* 0x0000000200127825 */ /* 0x002fe200078e0204 */
[----:B0-----:R-:W3:Y:S01]  /*7b830*/  LDL.LU R24, [R1+0x468] ;  /* 0x0004680001187983 */ /* 0x001ee20000300800 */
[----:B------:R-:W-:-:S03]  /*7b840*/  PRMT R20, R25, 0x7632, R20 ;  /* 0x0000763219147816 */ /* 0x000fc60000000014 */
[----:B------:R0:W-:Y:S04]  /*7b850*/  @P3 STG.E.U16 [R18.64], R25 ;  /* 0x0000001912003986 */ /* 0x0001e8000c101506 */
[----:B0-----:R-:W4:Y:S01]  /*7b860*/  LDL.LU R25, [R1+0x138] ;  /* 0x0001380001197983 */ /* 0x001f220000300800 */
[----:B------:R-:W-:-:S04]  /*7b870*/  IADD3 R21, R28, 0xdb, RZ ;  /* 0x000000db1c157810 */ /* 0x000fc80007ffe0ff */
[----:B------:R-:W-:-:S04]  /*7b880*/  ISETP.GE.AND P2, PT, R21, c[0x0][0x17c], PT ;  /* 0x00005f0015007a0c */ /* 0x000fc80003f46270 */
[C---:B------:R-:W-:Y:S02]  /*7b890*/  ISETP.LT.AND P5, PT, R27.reuse, c[0x0][0x178], !P2 ;  /* 0x00005e001b007a0c */ /* 0x040fe400057a1270 */
        /* <DEDUP_REMOVED lines=10> */
[----:B0-----:R-:W-:Y:S01]  /*7b940*/  IADD3 R3, R28, 0x101, RZ ;  /* 0x000001011c037810 */ /* 0x001fe20007ffe0ff */
[----:B------:R-:W-:-:S03]  /*7b950*/  IMAD.WIDE R16, R0, 0x2, R6 ;  /* 0x0000000200107825 */ /* 0x000fc600078e0206 */
[----:B------:R-:W-:Y:S02]  /*7b960*/  ISETP.GE.AND P5, PT, R3, c[0x0][0x17c], PT ;  /* 0x00005f0003007a0c */ /* 0x000fe40003fa6270 */
[----:B------:R-:W-:Y:S01]  /*7b970*/  IADD3 R3, R28, 0xde, RZ ;  /* 0x000000de1c037810 */ /* 0x000fe20007ffe0ff */
[----:B------:R0:W-:Y:S01]  /*7b980*/  @P3 STG.E.U16 [R16.64], R22 ;  /* 0x0000001610003986 */ /* 0x0001e2000c101506 */
[----:B-1----:R-:W-:Y:S02]  /*7b990*/  IADD3 R20, R0, c[0x0][0x198], RZ ;  /* 0x0000660000147a10 */ /* 0x002fe40007ffe0ff */
[----:B------:R-:W-:-:S03]  /*7b9a0*/  ISETP.GE.AND P3, PT, R3, c[0x0][0x17c], PT ;  /* 0x00005f0003007a0c */ /* 0x000fc60003f66270 */
[----:B------:R-:W-:Y:S01]  /*7b9b0*/  IMAD.WIDE R18, R20, 0x2, R6 ;  /* 0x0000000214127825 */ /* 0x000fe200078e0206 */
[----:B------:R-:W-:-:S03]  /*7b9c0*/  ISETP.LT.AND P4, PT, R26, c[0x0][0x178], !P4 ;  /* 0x00005e001a007a0c */ /* 0x000fc60006781270 */
[----:B0-----:R-:W-:Y:S01]  /*7b9d0*/  IMAD.WIDE R16, R0, 0x2, R4 ;  /* 0x0000000200107825 */ /* 0x001fe200078e0204 */
[----:B------:R-:W-:Y:S02]  /*7b9e0*/  PRMT R0, R22, 0x7632, R0 ;  /* 0x0000763216007816 */ /* 0x000fe40000000000 */
[----:B------:R-:W-:Y:S02]  /*7b9f0*/  IADD3 R22, R28, 0xdf, RZ ;  /* 0x000000df1c167810 */ /* 0x000fe40007ffe0ff */
[----:B--2---:R0:W-:Y:S01]  /*7ba00*/  @P6 STG.E.U16 [R16.64], R23 ;  /* 0x0000001710006986 */ /* 0x0041e2000c101506 */
[----:B------:R-:W-:-:S03]  /*7ba10*/  ISETP.LT.AND P6, PT, R27, c[0x0][0x178], !P3 ;  /* 0x00005e001b007a0c */ /* 0x000fc60005fc1270 */
[----:B------:R1:W-:Y:S01]  /*7ba20*/  @P2 STG.E.U16 [R18.64], R0 ;  /* 0x0000000012002986 */ /* 0x0003e2000c101506 */
[----:B------:R-:W-:Y:S02]  /*7ba30*/  PRMT R3, R23, 0x7632, R3 ;  /* 0x0000763217037816 */ /* 0x000fe40000000003 */
[----:B------:R-:W-:Y:S01]  /*7ba40*/  ISETP.GE.AND P2, PT, R22, c[0x0][0x17c], PT ;  /* 0x00005f0016007a0c */ /* 0x000fe20003f46270 */
[C---:B0-----:R-:W-:Y:S01]  /*7ba50*/  IMAD.WIDE R16, R20.reuse, 0x2, R4 ;  /* 0x0000000214107825 */ /* 0x041fe200078e0204 */
[----:B-1----:R-:W-:-:S04]  /*7ba60*/  IADD3 R0, R20, c[0x0][0x198], RZ ;  /* 0x0000660014007a10 */ /* 0x002fc80007ffe0ff */
[----:B------:R0:W-:Y:S01]  /*7ba70*/  @P4 STG.E.U16 [R16.64], R3 ;  /* 0x0000000310004986 */ /* 0x0001e2000c101506 */
[----:B------:R-:W-:Y:S01]  /*7ba80*/  IMAD.WIDE R18, R0, 0x2, R6 ;  /* 0x0000000200127825 */ /* 0x000fe200078e0206 */
[----:B------:R-:W-:-:S03]  /*7ba90*/  ISETP.LT.AND P3, PT, R26, c[0x0][0x178], !P3 ;  /* 0x00005e001a007a0c */ /* 0x000fc60005f61270 */
[----:B------:R-:W-:Y:S01]  /*7baa0*/  IMAD.WIDE R20, R0, 0x2, R4 ;  /* 0x0000000200147825 */ /* 0x000fe200078e0204 */
[----:B---3--:R1:W-:Y:S01]  /*7bab0*/  @P6 STG.E.U16 [R18.64], R24 ;  /* 0x0000001812006986 */ /* 0x0083e2000c101506 */
[----:B------:R-:W-:Y:S02]  /*7bac0*/  ISETP.LT.AND P6, PT, R27, c[0x0][0x178], !P2 ;  /* 0x00005e001b007a0c */ /* 0x000fe400057c1270 */
[----:B------:R-:W-:Y:S02]  /*7bad0*/  ISETP.LT.AND P2, PT, R26, c[0x0][0x178], !P2 ;  /* 0x00005e001a007a0c */ /* 0x000fe40005741270 */
[----:B0-----:R-:W-:Y:S02]  /*7bae0*/  PRMT R3, R24, 0x7632, R3 ;  /* 0x0000763218037816 */ /* 0x001fe40000000003 */
[----:B-1----:R-:W-:Y:S02]  /*7baf0*/  IADD3 R18, R0, c[0x0][0x198], RZ ;  /* 0x0000660000127a10 */ /* 0x002fe40007ffe0ff */
[----:B------:R-:W-:-:S02]  /*7bb00*/  IADD3 R24, R28, 0xe1, RZ ;  /* 0x000000e11c187810 */ /* 0x000fc40007ffe0ff */
[C---:B------:R-:W-:Y:S01]  /*7bb10*/  IADD3 R0, R18.reuse, c[0x0][0x198], RZ ;  /* 0x0000660012007a10 */ /* 0x040fe20007ffe0ff */
[C---:B------:R-:W-:Y:S01]  /*7bb20*/  IMAD.WIDE R16, R18.reuse, 0x2, R6 ;  /* 0x0000000212107825 */ /* 0x040fe200078e0206 */
[----:B----4-:R-:W-:Y:S01]  /*7bb30*/  PRMT R22, R25, 0x7632, R22 ;  /* 0x0000763219167816 */ /* 0x010fe20000000016 */
[----:B------:R0:W-:Y:S02]  /*7bb40*/  @P3 STG.E.U16 [R20.64], R25 ;  /* 0x0000001914003986 */ /* 0x0001e4000c101506 */
[----:B------:R-:W-:Y:S02]  /*7bb50*/  IMAD.WIDE R18, R18, 0x2, R4 ;  /* 0x0000000212127825 */ /* 0x000fe400078e0204 */
[----:B------:R1:W-:Y:S01]  /*7bb60*/  @P6 STG.E.U16 [R16.64], R3 ;  /* 0x0000000310006986 */ /* 0x0003e2000c101506 */
[----:B------:R-:W-:-:S03]  /*7bb70*/  ISETP.GE.AND P6, PT, R24, c[0x0][0x17c], PT ;  /* 0x00005f0018007a0c */ /* 0x000fc60003fc6270 */
[----:B------:R2:W-:Y:S04]  /*7bb80*/  @P2 STG.E.U16 [R18.64], R22 ;  /* 0x0000001612002986 */ /* 0x0005e8000c101506 */
[----:B0-----:R-:W3:Y:S04]  /*7bb90*/  LDL.LU R25, [R1+0x14c] ;  /* 0x00014c0001197983 */ /* 0x001ee80000300800 */
[----:B-1----:R-:W4:Y:S04]  /*7bba0*/  LDL.LU R3, [R1+0x15c] ;  /* 0x00015c0001037983 */ /* 0x002f280000300800 */
[----:B------:R-:W3:Y:S04]  /*7bbb0*/  LDL.LU R24, [R1+0x19c] ;  /* 0x00019c0001187983 */ /* 0x000ee80000300800 */
[----:B--2---:R-:W2:Y:S01]  /*7bbc0*/  LDL.LU R19, [R1+0x18c] ;  /* 0x00018c0001137983 */ /* 0x004ea20000300800 */
[----:B------:R-:W-:-:S04]  /*7bbd0*/  IADD3 R23, R28, 0xe0, RZ ;  /* 0x000000e01c177810 */ /* 0x000fc80007ffe0ff */
[----:B------:R-:W-:-:S04]  /*7bbe0*/  ISETP.GE.AND P4, PT, R23, c[0x0][0x17c], PT ;  /* 0x00005f0017007a0c */ /* 0x000fc80003f86270 */
[----:B------:R-:W-:Y:S02]  /*7bbf0*/  ISETP.LT.AND P3, PT, R27, c[0x0][0x178], !P4 ;  /* 0x00005e001b007a0c */ /* 0x000fe40006761270 */
[----:B------:R-:W-:Y:S01]  /*7bc00*/  ISETP.LT.AND P4, PT, R26, c[0x0][0x178], !P4 ;  /* 0x00005e001a007a0c */ /* 0x000fe20006781270 */
[----:B------:R-:W-:Y:S01]  /*7bc10*/  IMAD.WIDE R20, R0, 0x2, R6 ;  /* 0x0000000200147825 */ /* 0x000fe200078e0206 */
[----:B------:R-:W-:-:S03]  /*7bc20*/  IADD3 R23, R28, 0xe2, RZ ;  /* 0x000000e21c177810 */ /* 0x000fc60007ffe0ff */
[----:B------:R-:W-:Y:S01]  /*7bc30*/  IMAD.WIDE R16, R0, 0x2, R4 ;  /* 0x0000000200107825 */ /* 0x000fe200078e0204 */
[----:B------:R-:W-:Y:S02]  /*7bc40*/  ISETP.GE.AND P2, PT, R23, c[0x0][0x17c], PT ;  /* 0x00005f0017007a0c */ /* 0x000fe40003f46270 */
[----:B------:R-:W-:-:S03]  /*7bc50*/  IADD3 R22, R28, 0xe3, RZ ;  /* 0x000000e31c167810 */ /* 0x000fc60007ffe0ff */
[----:B--2---:R0:W-:Y:S01]  /*7bc60*/  @P3 STG.E.U16 [R20.64], R19 ;  /* 0x0000001314003986 */ /* 0x0041e2000c101506 */
[C---:B------:R-:W-:Y:S02]  /*7bc70*/  ISETP.LT.AND P3, PT, R27.reuse, c[0x0][0x178], !P6 ;  /* 0x00005e001b007a0c */ /* 0x040fe40007761270 */
[C---:B------:R-:W-:Y:S01]  /*7bc80*/  ISETP.LT.AND P6, PT, R26.reuse, c[0x0][0x178], !P6 ;  /* 0x00005e001a007a0c */ /* 0x040fe200077c1270 */
[----:B----4-:R1:W-:Y:S01]  /*7bc90*/  @P4 STG.E.U16 [R16.64], R3 ;  /* 0x0000000310004986 */ /* 0x0103e2000c101506 */
[----:B------:R-:W-:Y:S02]  /*7bca0*/  ISETP.LT.AND P4, PT, R27, c[0x0][0x178], !P2 ;  /* 0x00005e001b007a0c */ /* 0x000fe40005781270 */
[----:B------:R-:W-:Y:S02]  /*7bcb0*/  ISETP.LT.AND P2, PT, R26, c[0x0][0x178], !P2 ;  /* 0x00005e001a007a0c */ /* 0x000fe40005741270 */
[----:B0-----:R-:W-:Y:S02]  /*7bcc0*/  IADD3 R21, R0, c[0x0][0x198], RZ ;  /* 0x0000660000157a10 */ /* 0x001fe40007ffe0ff */
[----:B------:R-:W-:-:S02]  /*7bcd0*/  PRMT R20, R19, 0x7632, R20 ;  /* 0x0000763213147816 */ /* 0x000fc40000000014 */
[----:B------:R-:W-:Y:S01]  /*7bce0*/  PRMT R0, R3, 0x7632, R0 ;  /* 0x0000763203007816 */ /* 0x000fe20000000000 */
[C---:B------:R-:W-:Y:S01]  /*7bcf0*/  IMAD.WIDE R18, R21.reuse, 0x2, R6 ;  /* 0x0000000215127825 */ /* 0x040fe200078e0206 */
[----:B-1----:R-:W-:-:S03]  /*7bd00*/  IADD3 R3, R21, c[0x0][0x198], RZ ;  /* 0x0000660015037a10 */ /* 0x002fc60007ffe0ff */
[----:B------:R-:W-:Y:S01]  /*7bd10*/  IMAD.WIDE R16, R21, 0x2, R4 ;  /* 0x0000000215107825 */ /* 0x000fe200078e0204 */
[----:B------:R0:W-:Y:S01]  /*7bd20*/  @P3 STG.E.U16 [R18.64], R20 ;  /* 0x0000001412003986 */ /* 0x0001e2000c101506 */
[----:B------:R-:W-:-:S03]  /*7bd30*/  ISETP.GE.AND P3, PT, R22, c[0x0][0x17c], PT ;  /* 0x00005f0016007a0c */ /* 0x000fc60003f66270 */
[----:B------:R1:W-:Y:S01]  /*7bd40*/  @P6 STG.E.U16 [R16.64], R0 ;  /* 0x0000000010006986 */ /* 0x0003e2000c101506 */
[----:B0-----:R-:W-:-:S04]  /*7bd50*/  IMAD.WIDE R18, R3, 0x2, R6 ;  /* 0x0000000203127825 */ /* 0x001fc800078e0206 */
[----:B-1----:R-:W-:Y:S01]  /*7bd60*/  IMAD.WIDE R16, R3, 0x2, R4 ;  /* 0x0000000203107825 */ /* 0x002fe200078e0204 */
[----:B---3--:R0:W-:Y:S01]  /*7bd70*/  @P4 STG.E.U16 [R18.64], R24 ;  /* 0x0000001812004986 */ /* 0x0081e2000c101506 */
[----:B------:R-:W-:-:S03]  /*7bd80*/  ISETP.LT.AND P4, PT, R27, c[0x0][0x178], !P3 ;  /* 0x00005e001b007a0c */ /* 0x000fc60005f81270 */
[----:B------:R1:W-:Y:S01]  /*7bd90*/  @P2 STG.E.U16 [R16.64], R25 ;  /* 0x0000001910002986 */ /* 0x0003e2000c101506 */
[----:B------:R-:W-:Y:S02]  /*7bda0*/  ISETP.LT.AND P2, PT, R26, c[0x0][0x178], !P3 ;  /* 0x00005e001a007a0c */ /* 0x000fe40005f41270 */
[----:B------:R-:W-:Y:S02]  /*7bdb0*/  PRMT R0, R24, 0x7632, R0 ;  /* 0x0000763218007816 */ /* 0x000fe40000000000 */
[----:B0-----:R-:W-:Y:S02]  /*7bdc0*/  IADD3 R18, R3, c[0x0][0x198], RZ ;  /* 0x0000660003127a10 */ /* 0x001fe40007ffe0ff */
[----:B------:R-:W-:Y:S02]  /*7bdd0*/  IADD3 R24, R28, 0xe5, RZ ;  /* 0x000000e51c187810 */ /* 0x000fe40007ffe0ff */
[C---:B------:R-:W-:Y:S01]  /*7bde0*/  IADD3 R3, R18.reuse, c[0x0][0x198], RZ ;  /* 0x0000660012037a10 */ /* 0x040fe20007ffe0ff */
[----:B-1----:R-:W-:Y:S01]  /*7bdf0*/  IMAD.WIDE R16, R18, 0x2, R6 ;  /* 0x0000000212107825 */ /* 0x002fe200078e0206 */
[----:B------:R-:W-:-:S02]  /*7be00*/  PRMT R22, R25, 0x7632, R22 ;  /* 0x0000763219167816 */ /* 0x000fc40000000016 */
        /* <DEDUP_REMOVED lines=17> */
[----:B----4-:R0:W-:Y:S01]  /*7bf20*/  @P3 STG.E.U16 [R20.64], R18 ;  /* 0x0000001214003986 */ /* 0x0101e2000c101506 */
[C---:B------:R-:W-:Y:S02]  /*7bf30*/  ISETP.LT.AND P3, PT, R27.reuse, c[0x0][0x178], !P4 ;  /* 0x00005e001b007a0c */ /* 0x040fe40006761270 */
[----:B------:R-:W-:Y:S01]  /*7bf40*/  ISETP.LT.AND P4, PT, R26, c[0x0][0x178], !P4 ;  /* 0x00005e001a007a0c */ /* 0x000fe20006781270 */
[----:B--2---:R1:W-:Y:S01]  /*7bf50*/  @P6 STG.E.U16 [R16.64], R19 ;  /* 0x0000001310006986 */ /* 0x0043e2000c101506 */
[----:B------:R-:W-:Y:S02]  /*7bf60*/  ISETP.LT.AND P6, PT, R27, c[0x0][0x178], !P2 ;  /* 0x00005e001b007a0c */ /* 0x000fe400057c1270 */
[----:B------:R-:W-:Y:S02]  /*7bf70*/  PRMT R0, R19, 0x7632, R0 ;  /* 0x0000763213007816 */ /* 0x000fe40000000000 */
[----:B0-----:R-:W-:Y:S02]  /*7bf80*/  IADD3 R21, R3, c[0x0][0x198], RZ ;  /* 0x0000660003157a10 */ /* 0x001fe40007ffe0ff */
[----:B------:R-:W-:-:S02]  /*7bf90*/  PRMT R20, R18, 0x7632, R20 ;  /* 0x0000763212147816 */ /* 0x000fc40000000014 */
[----:B------:R-:W-:Y:S01]  /*7bfa0*/  ISETP.LT.AND P2, PT, R26, c[0x0][0x178], !P2 ;  /* 0x00005e001a007a0c */ /* 0x000fe20005741270 */
[C---:B-1----:R-:W-:Y:S01]  /*7bfb0*/  IMAD.WIDE R18, R21.reuse, 0x2, R6 ;  /* 0x0000000215127825 */ /* 0x042fe200078e0206 */
[----:B------:R-:W-:-:S03]  /*7bfc0*/  IADD3 R3, R21, c[0x0][0x198], RZ ;  /* 0x0000660015037a10 */ /* 0x000fc60007ffe0ff */
        /* <DEDUP_REMOVED lines=217> */
[C---:B------:R-:W-:Y:S01]  /*7cd60*/  IADD3 R3, R21.reuse, c[0x0][0x198], RZ ;  /* 0x0000660015037a10 */ /* 0x040fe20007ffe0ff */
[----:B-1----:R-:W-:Y:S01]  /*7cd70*/  IMAD.WIDE R18, R21, 0x2, R6 ;  /* 0x0000000215127825 */ /* 0x002fe200078e0206 */
[----:B------:R-:W-:-:S03]  /*7cd80*/  ISETP.LT.AND P2, PT, R26, c[0x0][0x178], !P2 ;  /* 0x00005e001a007a0c */ /* 0x000fc60005741270 */
[----:B------:R-:W-:Y:S01]  /*7cd90*/  IMAD.WIDE R16, R21, 0x2, R4 ;  /* 0x0000000215107825 */ /* 0x000fe200078e0204 */
[----:B------:R0:W-:Y:S01]  /*7cda0*/  @P3 STG.E.U16 [R18.64], R20 ;  /* 0x0000001412003986 */ /* 0x0001e2000c101506 */
[----:B------:R-:W-:-:S03]  /*7cdb0*/  ISETP.GE.AND P3, PT, R22, c[0x0][0x17c], PT ;  /* 0x00005f0016007a0c */ /* 0x000fc60003f66270 */
[----:B------:R1:W-:Y:S01]  /*7cdc0*/  @P6 STG.E.U16 [R16.64], R0 ;  /* 0x0000000010006986 */ /* 0x0003e2000c101506 */
[----:B0-----:R-:W-:-:S05]  /*7cdd0*/  IMAD.WIDE R18, R3, 0x2, R6 ;  /* 0x0000000203127825 */ /* 0x001fca00078e0206 */
[----:B---3--:R0:W-:Y:S01]  /*7cde0*/  @P4 STG.E.U16 [R18.64], R24 ;  /* 0x0000001812004986 */ /* 0x0081e2000c101506 */
[----:B------:R-:W-:Y:S01]  /*7cdf0*/  ISETP.LT.AND P4, PT, R27, c[0x0][0x178], !P3 ;  /* 0x00005e001b007a0c */ /* 0x000fe20005f81270 */
[C---:B-1----:R-:W-:Y:S01]  /*7ce00*/  IMAD.WIDE R16, R3.reuse, 0x2, R4 ;  /* 0x0000000203107825 */ /* 0x042fe200078e0204 */
[----:B------:R-:W-:Y:S02]  /*7ce10*/  ISETP.LT.AND P3, PT, R26, c[0x0][0x178], !P3 ;  /* 0x00005e001a007a0c */ /* 0x000fe40005f61270 */
[----:B------:R-:W-:Y:S02]  /*7ce20*/  PRMT R0, R24, 0x7632, R0 ;  /* 0x0000763218007816 */ /* 0x000fe40000000000 */
[----:B------:R1:W-:Y:S01]  /*7ce30*/  @P2 STG.E.U16 [R16.64], R25 ;  /* 0x0000001910002986 */ /* 0x0003e2000c101506 */
[----:B0-----:R-:W-:Y:S02]  /*7ce40*/  IADD3 R18, R3, c[0x0][0x198], RZ ;  /* 0x0000660003127a10 */ /* 0x001fe40007ffe0ff */
[----:B------:R-:W-:-:S02]  /*7ce50*/  PRMT R22, R25, 0x7632, R22 ;  /* 0x0000763219167816 */ /* 0x000fc40000000016 */
[C---:B------:R-:W-:Y:S01]  /*7ce60*/  IADD3 R3, R18.reuse, c[0x0][0x198], RZ ;  /* 0x0000660012037a10 */ /* 0x040fe20007ffe0ff */
[C---:B-1----:R-:W-:Y:S01]  /*7ce70*/  IMAD.WIDE R16, R18.reuse, 0x2, R6 ;  /* 0x0000000212107825 */ /* 0x042fe200078e0206 */
[----:B------:R-:W2:Y:S03]  /*7ce80*/  LDL.LU R25, [R1+0x13c] ;  /* 0x00013c0001197983 */ /* 0x000ea60000300800 */
[----:B------:R-:W-:Y:S01]  /*7ce90*/  IMAD.WIDE R18, R18, 0x2, R4 ;  /* 0x0000000212127825 */ /* 0x000fe200078e0204 */
[----:B------:R-:W-:Y:S04]  /*7cea0*/  @P4 STG.E.U16 [R16.64], R0 ;  /* 0x0000000010004986 */ /* 0x000fe8000c101506 */
[----:B------:R0:W-:Y:S04]  /*7ceb0*/  @P3 STG.E.U16 [R18.64], R22 ;  /* 0x0000001612003986 */ /* 0x0001e8000c101506 */
[----:B0-----:R-:W3:Y:S04]  /*7cec0*/  LDL.LU R18, [R1+0x47c] ;  /* 0x00047c0001127983 */ /* 0x001ee80000300800 */
[----:B------:R-:W4:Y:S01]  /*7ced0*/  LDL.LU R19, [R1+0x34c] ;  /* 0x00034c0001137983 */ /* 0x000f220000300800 */
[----:B------:R-:W-:-:S04]  /*7cee0*/  IADD3 R20, R28, 0xfc, RZ ;  /* 0x000000fc1c147810 */ /* 0x000fc80007ffe0ff */
[----:B------:R-:W-:-:S04]  /*7cef0*/  ISETP.GE.AND P6, PT, R20, c[0x0][0x17c], PT ;  /* 0x00005f0014007a0c */ /* 0x000fc80003fc6270 */
[----:B------:R-:W-:Y:S02]  /*7cf00*/  ISETP.LT.AND P2, PT, R27, c[0x0][0x178], !P6 ;  /* 0x00005e001b007a0c */ /* 0x000fe40007741270 */
[----:B------:R-:W-:Y:S01]  /*7cf10*/  IADD3 R24, R28, 0xfd, RZ ;  /* 0x000000fd1c187810 */ /* 0x000fe20007ffe0ff */
[C---:B------:R-:W-:Y:S01]  /*7cf20*/  IMAD.WIDE R20, R3.reuse, 0x2, R6 ;  /* 0x0000000203147825 */ /* 0x040fe200078e0206 */
[----:B------:R-:W-:Y:S02]  /*7cf30*/  ISETP.LT.AND P6, PT, R26, c[0x0][0x178], !P6 ;  /* 0x00005e001a007a0c */ /* 0x000fe400077c1270 */
[----:B------:R-:W-:Y:S01]  /*7cf40*/  ISETP.GE.AND P4, PT, R24, c[0x0][0x17c], PT ;  /* 0x00005f0018007a0c */ /* 0x000fe20003f86270 */
[C---:B------:R-:W-:Y:S01]  /*7cf50*/  IMAD.WIDE R16, R3.reuse, 0x2, R4 ;  /* 0x0000000203107825 */ /* 0x040fe200078e0204 */
[----:B------:R-:W-:Y:S02]  /*7cf60*/  IADD3 R3, R3, c[0x0][0x198], RZ ;  /* 0x0000660003037a10 */ /* 0x000fe40007ffe0ff */
[----:B------:R-:W-:-:S04]  /*7cf70*/  IADD3 R23, R28, 0xfe, RZ ;  /* 0x000000fe1c177810 */ /* 0x000fc80007ffe0ff */
[----:B------:R-:W-:Y:S02]  /*7cf80*/  ISETP.GE.AND P3, PT, R23, c[0x0][0x17c], PT ;  /* 0x00005f0017007a0c */ /* 0x000fe40003f66270 */
[----:B------:R-:W2:Y:S04]  /*7cf90*/  LDL.LU R23, [R1+0x480] ;  /* 0x0004800001177983 */ /* 0x000ea80000300800 */
[----:B------:R-:W2:Y:S04]  /*7cfa0*/  LDL.LU R22, [R1+0x380] ;  /* 0x0003800001167983 */ /* 0x000ea80000300800 */
[----:B---3--:R0:W-:Y:S01]  /*7cfb0*/  @P2 STG.E.U16 [R20.64], R18 ;  /* 0x0000001214002986 */ /* 0x0081e2000c101506 */
[----:B------:R-:W-:-:S02]  /*7cfc0*/  ISETP.LT.AND P2, PT, R27, c[0x0][0x178], !P4 ;  /* 0x00005e001b007a0c */ /* 0x000fc40006741270 */
[----:B------:R-:W-:Y:S01]  /*7cfd0*/  PRMT R0, R18, 0x7632, R0 ;  /* 0x0000763212007816 */ /* 0x000fe20000000000 */
[----:B----4-:R1:W-:Y:S01]  /*7cfe0*/  @P6 STG.E.U16 [R16.64], R19 ;  /* 0x0000001310006986 */ /* 0x0103e2000c101506 */
[----:B0-----:R-:W-:Y:S01]  /*7cff0*/  IADD3 R21, R28, 0xff, RZ ;  /* 0x000000ff1c157810 */ /* 0x001fe20007ffe0ff */
[----:B-1----:R-:W-:-:S08]  /*7d000*/  IMAD.WIDE R16, R3, 0x2, R6 ;  /* 0x0000000203107825 */ /* 0x002fd000078e0206 */
[----:B------:R0:W-:Y:S01]  /*7d010*/  @P2 STG.E.U16 [R16.64], R0 ;  /* 0x0000000010002986 */ /* 0x0001e2000c101506 */
[----:B------:R-:W-:-:S03]  /*7d020*/  ISETP.GE.AND P2, PT, R21, c[0x0][0x17c], PT ;  /* 0x00005f0015007a0c */ /* 0x000fc60003f46270 */
[----:B------:R-:W3:Y:S01]  /*7d030*/  LDL.LU R21, [R1+0x46c] ;  /* 0x00046c0001157983 */ /* 0x000ee20000300800 */
[C---:B------:R-:W-:Y:S02]  /*7d040*/  ISETP.LT.AND P4, PT, R26.reuse, c[0x0][0x178], !P4 ;  /* 0x00005e001a007a0c */ /* 0x040fe40006781270 */
[----:B------:R-:W-:Y:S02]  /*7d050*/  ISETP.LT.AND P6, PT, R27, c[0x0][0x178], !P3 ;  /* 0x00005e001b007a0c */ /* 0x000fe40005fc1270 */
[----:B------:R-:W-:Y:S01]  /*7d060*/  PRMT R20, R19, 0x7632, R20 ;  /* 0x0000763213147816 */ /* 0x000fe20000000014 */
[C---:B------:R-:W-:Y:S01]  /*7d070*/  IMAD.WIDE R18, R3.reuse, 0x2, R4 ;  /* 0x0000000203127825 */ /* 0x040fe200078e0204 */
[----:B------:R-:W-:Y:S02]  /*7d080*/  IADD3 R3, R3, c[0x0][0x198], RZ ;  /* 0x0000660003037a10 */ /* 0x000fe40007ffe0ff */
[----:B------:R-:W-:-:S03]  /*7d090*/  ISETP.LT.AND P3, PT, R26, c[0x0][0x178], !P3 ;  /* 0x00005e001a007a0c */ /* 0x000fc60005f61270 */
[----:B0-----:R-:W-:Y:S01]  /*7d0a0*/  IMAD.WIDE R16, R3, 0x2, R6 ;  /* 0x0000000203107825 */ /* 0x001fe200078e0206 */
[----:B------:R-:W-:Y:S01]  /*7d0b0*/  IADD3 R0, R28, 0x100, RZ ;  /* 0x000001001c007810 */ /* 0x000fe20007ffe0ff */
[----:B------:R0:W-:Y:S01]  /*7d0c0*/  @P4 STG.E.U16 [R18.64], R20 ;  /* 0x0000001412004986 */ /* 0x0001e2000c101506 */
[----:B------:R-:W-:Y:S02]  /*7d0d0*/  ISETP.LT.AND P4, PT, R27, c[0x0][0x178], !P2 ;  /* 0x00005e001b007a0c */ /* 0x000fe40005781270 */
[----:B------:R-:W-:Y:S01]  /*7d0e0*/  ISETP.LT.AND P2, PT, R26, c[0x0][0x178], !P2 ;  /* 0x00005e001a007a0c */ /* 0x000fe20005741270 */
[C---:B0-----:R-:W-:Y:S01]  /*7d0f0*/  IMAD.WIDE R18, R3.reuse, 0x2, R4 ;  /* 0x0000000203127825 */ /* 0x041fe200078e0204 */
[----:B------:R-:W-:Y:S02]  /*7d100*/  IADD3 R3, R3, c[0x0][0x198], RZ ;  /* 0x0000660003037a10 */ /* 0x000fe40007ffe0ff */
[----:B--2---:R-:W-:Y:S01]  /*7d110*/  PRMT R20, R25, 0x7632, R20 ;  /* 0x0000763219147816 */ /* 0x004fe20000000014 */
[----:B---3--:R0:W-:Y:S01]  /*7d120*/  @P6 STG.E.U16 [R16.64], R21 ;  /* 0x0000001510006986 */ /* 0x0081e2000c101506 */
        /* <DEDUP_REMOVED lines=8> */
[----:B------:R-:W-:Y:S02]  /*7d1b0*/  ISETP.LT.AND P6, PT, R26, c[0x0][0x178], !P6 ;  /* 0x00005e001a007a0c */ /* 0x000fe400077c1270 */
[----:B------:R-:W-:Y:S01]  /*7d1c0*/  ISETP.LT.AND P4, PT, R27, c[0x0][0x178], !P5 ;  /* 0x00005e001b007a0c */ /* 0x000fe20006f81270 */
[----:B------:R1:W-:Y:S04]  /*7d1d0*/  @P2 STG.E.U16 [R18.64], R20 ;  /* 0x0000001412002986 */ /* 0x0003e8000c101506 */
[----:B------:R-:W2:Y:S01]  /*7d1e0*/  LDL.LU R25, [R1+0x3a0] ;  /* 0x0003a00001197983 */ /* 0x000ea20000300800 */
[----:B0-----:R-:W-:Y:S01]  /*7d1f0*/  IMAD.WIDE R16, R3, 0x2, R6 ;  /* 0x0000000203107825 */ /* 0x001fe200078e0206 */
[----:B------:R-:W-:-:S02]  /*7d200*/  IADD3 R0, R28, 0x106, RZ ;  /* 0x000001061c007810 */ /* 0x000fc40007ffe0ff */
        /* <DEDUP_REMOVED lines=31> */
[----:B------:R-:W-:Y:S02]  /*7d400*/  IADD3 R23, R28, 0x104, RZ ;  /* 0x000001041c177810 */ /* 0x000fe40007ffe0ff */
[----:B------:R-:W-:-:S02]  /*7d410*/  ISETP.LT.AND P4, PT, R26, c[0x0][0x178], !P4 ;  /* 0x00005e001a007a0c */ /* 0x000fc40006781270 */
[----:B------:R-:W-:Y:S02]  /*7d420*/  ISETP.GE.AND P5, PT, R23, c[0x0][0x17c], PT ;  /* 0x00005f0017007a0c */ /* 0x000fe40003fa6270 */
[----:B------:R-:W-:Y:S02]  /*7d430*/  PRMT R24, R25, 0x7632, R24 ;  /* 0x0000763219187816 */ /* 0x000fe40000000018 */
[----:B------:R-:W-:Y:S02]  /*7d440*/  ISETP.LT.AND P6, PT, R27, c[0x0][0x178], !P5 ;  /* 0x00005e001b007a0c */ /* 0x000fe40006fc1270 */
[----:B------:R-:W-:Y:S02]  /*7d450*/  IADD3 R25, R28, 0x105, RZ ;  /* 0x000001051c197810 */ /* 0x000fe40007ffe0ff */
[----:B------:R-:W-:Y:S02]  /*7d460*/  ISETP.LT.AND P5, PT, R26, c[0x0][0x178], !P5 ;  /* 0x00005e001a007a0c */ /* 0x000fe40006fa1270 */
[C---:B------:R-:W-:Y:S01]  /*7d470*/  IADD3 R0, R18.reuse, c[0x0][0x198], RZ ;  /* 0x0000660012007a10 */ /* 0x040fe20007ffe0ff */
[----:B------:R-:W-:Y:S01]  /*7d480*/  IMAD.WIDE R18, R18, 0x2, R4 ;  /* 0x0000000212127825 */ /* 0x000fe200078e0204 */
[----:B------:R-:W-:-:S02]  /*7d490*/  ISETP.GE.AND P3, PT, R25, c[0x0][0x17c], PT ;  /* 0x00005f0019007a0c */ /* 0x000fc40003f66270 */
[----:B------:R-:W4:Y:S01]  /*7d4a0*/  LDL.LU R25, [R1+0x450] ;  /* 0x0004500001197983 */ /* 0x000f220000300800 */
[----:B------:R-:W-:-:S03]  /*7d4b0*/  IMAD.WIDE R20, R0, 0x2, R6 ;  /* 0x0000000200147825 */ /* 0x000fc600078e0206 */
[----:B------:R0:W-:Y:S01]  /*7d4c0*/  @P4 STG.E.U16 [R18.64], R24 ;  /* 0x0000001812004986 */ /* 0x0001e2000c101506 */
[----:B------:R-:W-:Y:S01]  /*7d4d0*/  ISETP.LT.AND P4, PT, R27, c[0x0][0x178], !P3 ;  /* 0x00005e001b007a0c */ /* 0x000fe20005f81270 */
[----:B------:R-:W-:Y:S01]  /*7d4e0*/  IMAD.WIDE R22, R0, 0x2, R4 ;  /* 0x0000000200167825 */ /* 0x000fe200078e0204 */
[----:B------:R-:W-:Y:S02]  /*7d4f0*/  ISETP.LT.AND P3, PT, R26, c[0x0][0x178], !P3 ;  /* 0x00005e001a007a0c */ /* 0x000fe40005f61270 */
[----:B0-----:R-:W-:Y:S01]  /*7d500*/  IADD3 R18, R0, c[0x0][0x198], RZ ;  /* 0x0000660000127a10 */ /* 0x001fe20007ffe0ff */
[----:B--2---:R-:W-:Y:S01]  /*7d510*/  @P6 STG.E.U16 [R20.64], R16 ;  /* 0x0000001014006986 */ /* 0x004fe2000c101506 */
[----:B------:R-:W-:-:S03]  /*7d520*/  PRMT R3, R16, 0x7632, R3 ;  /* 0x0000763210037816 */ /* 0x000fc60000000003 */
[----:B---3--:R0:W-:Y:S02]  /*7d530*/  @P5 STG.E.U16 [R22.64], R17 ;  /* 0x0000001116005986 */ /* 0x0081e4000c101506 */
[----:B0-----:R-:W-:Y:S01]  /*7d540*/  PRMT R22, R17, 0x7632, R22 ;  /* 0x0000763211167816 */ /* 0x001fe20000000016 */
[C---:B------:R-:W-:Y:S01]  /*7d550*/  IMAD.WIDE R16, R18.reuse, 0x2, R6 ;  /* 0x0000000212107825 */ /* 0x040fe200078e0206 */
[----:B------:R-:W-:-:S03]  /*7d560*/  IADD3 R23, R18, c[0x0][0x198], RZ ;  /* 0x0000660012177a10 */ /* 0x000fc60007ffe0ff */
[----:B------:R-:W-:Y:S01]  /*7d570*/  IMAD.WIDE R18, R18, 0x2, R4 ;  /* 0x0000000212127825 */ /* 0x000fe200078e0204 */
        /* <DEDUP_REMOVED lines=84> */
[----:B0-----:R-:W2:Y:S01]  /*7dac0*/  LDL.LU R17, [R1+0x550] ;  /* 0x0005500001117983 */ /* 0x001ea20000300800 */
[----:B------:R-:W-:-:S04]  /*7dad0*/  IADD3 R23, R28, 0x10e, RZ ;  /* 0x0000010e1c177810 */ /* 0x000fc80007ffe0ff */
[----:B------:R-:W-:Y:S02]  /*7dae0*/  ISETP.GE.AND P2, PT, R23, c[0x0][0x17c], PT ;  /* 0x00005f0017007a0c */ /* 0x000fe40003f46270 */
[C---:B------:R-:W-:Y:S02]  /*7daf0*/  ISETP.LT.AND P5, PT, R26.reuse, c[0x0][0x178], !P5 ;  /* 0x00005e001a007a0c */ /* 0x040fe40006fa1270 */
[----:B------:R-:W-:Y:S02]  /*7db00*/  ISETP.LT.AND P6, PT, R27, c[0x0][0x178], !P2 ;  /* 0x00005e001b007a0c */ /* 0x000fe400057c1270 */
[----:B------:R-:W-:Y:S02]  /*7db10*/  ISETP.LT.AND P2, PT, R26, c[0x0][0x178], !P2 ;  /* 0x00005e001a007a0c */ /* 0x000fe40005741270 */
[C---:B------:R-:W-:Y:S01]  /*7db20*/  IADD3 R3, R18.reuse, c[0x0][0x198], RZ ;  /* 0x0000660012037a10 */ /* 0x040fe20007ffe0ff */
[----:B------:R-:W-:Y:S01]  /*7db30*/  IMAD.WIDE R18, R18, 0x2, R4 ;  /* 0x0000000212127825 */ /* 0x000fe200078e0204 */
[----:B------:R-:W-:-:S03]  /*7db40*/  PRMT R24, R25, 0x7632, R24 ;  /* 0x0000763219187816 */ /* 0x000fc60000000018 */
[----:B------:R-:W-:-:S04]  /*7db50*/  IMAD.WIDE R20, R3, 0x2, R6 ;  /* 0x0000000203147825 */ /* 0x000fc800078e0206 */
[----:B------:R-:W-:Y:S01]  /*7db60*/  IMAD.WIDE R22, R3, 0x2, R4 ;  /* 0x0000000203167825 */ /* 0x000fe200078e0204 */
[----:B------:R0:W-:Y:S01]  /*7db70*/  @P5 STG.E.U16 [R18.64], R24 ;  /* 0x0000001812005986 */ /* 0x0001e2000c101506 */
[----:B------:R-:W-:-:S04]  /*7db80*/  IADD3 R25, R28, 0x10f, RZ ;  /* 0x0000010f1c197810 */ /* 0x000fc80007ffe0ff */
[----:B------:R-:W-:Y:S01]  /*7db90*/  ISETP.GE.AND P3, PT, R25, c[0x0][0x17c], PT ;  /* 0x00005f0019007a0c */ /* 0x000fe20003f66270 */
[----:B0-----:R-:W3:Y:S03]  /*7dba0*/  LDL.LU R24, [R1+0x4f0] ;  /* 0x0004f00001187983 */ /* 0x001ee60000300800 */
[----:B------:R-:W-:Y:S02]  /*7dbb0*/  ISETP.LT.AND P5, PT, R27, c[0x0][0x178], !P3 ;  /* 0x00005e001b007a0c */ /* 0x000fe40005fa1270 */
[----:B------:R-:W-:Y:S01]  /*7dbc0*/  IADD3 R18, R3, c[0x0][0x198], RZ ;  /* 0x0000660003127a10 */ /* 0x000fe20007ffe0ff */
[----:B--2---:R-:W-:Y:S04]  /*7dbd0*/  @P6 STG.E.U16 [R20.64], R17 ;  /* 0x0000001114006986 */ /* 0x004fe8000c101506 */
[----:B------:R0:W-:Y:S04]  /*7dbe0*/  @P2 STG.E.U16 [R22.64], R12 ;  /* 0x0000000c16002986 */ /* 0x0001e8000c101506 */
[----:B0-----:R-:W2:Y:S01]  /*7dbf0*/  LDL.LU R23, [R1+0x560] ;  /* 0x0005600001177983 */ /* 0x001ea20000300800 */
[----:B------:R-:W-:Y:S01]  /*7dc00*/  PRMT R0, R17, 0x7632, R0 ;  /* 0x0000763211007816 */ /* 0x000fe20000000000 */
[----:B------:R-:W-:Y:S01]  /*7dc10*/  IMAD.WIDE R16, R18, 0x2, R6 ;  /* 0x0000000212107825 */ /* 0x000fe200078e0206 */
[----:B------:R-:W-:Y:S01]  /*7dc20*/  IADD3 R22, R28, 0x111, RZ ;  /* 0x000001111c167810 */ /* 0x000fe20007ffe0ff */
[----:B------:R-:W4:Y:S04]  /*7dc30*/  LDL.LU R25, [R1+0x490] ;  /* 0x0004900001197983 */ /* 0x000f280000300800 */
[----:B------:R0:W-:Y:S01]  /*7dc40*/  @P5 STG.E.U16 [R16.64], R0 ;  /* 0x0000000010005986 */ /* 0x0001e2000c101506 */
[----:B------:R-:W-:-:S03]  /*7dc50*/  ISETP.GE.AND P5, PT, R22, c[0x0][0x17c], PT ;  /* 0x00005f0016007a0c */ /* 0x000fc60003fa6270 */
[----:B------:R-:W4:Y:S01]  /*7dc60*/  LDL.LU R22, [R1+0x570] ;  /* 0x0005700001167983 */ /* 0x000f220000300800 */
[C---:B------:R-:W-:Y:S02]  /*7dc70*/  ISETP.LT.AND P3, PT, R26.reuse, c[0x0][0x178], !P3 ;  /* 0x00005e001a007a0c */ /* 0x040fe40005f61270 */
[----:B------:R-:W-:Y:S02]  /*7dc80*/  ISETP.LT.AND P6, PT, R27, c[0x0][0x178], !P4 ;  /* 0x00005e001b007a0c */ /* 0x000fe400067c1270 */
[----:B------:R-:W-:Y:S02]  /*7dc90*/  ISETP.LT.AND P4, PT, R26, c[0x0][0x178], !P4 ;  /* 0x00005e001a007a0c */ /* 0x000fe40006781270 */
[----:B------:R-:W-:Y:S02]  /*7dca0*/  IADD3 R20, R28, 0x115, RZ ;  /* 0x000001151c147810 */ /* 0x000fe40007ffe0ff */
[C---:B------:R-:W-:Y:S01]  /*7dcb0*/  IADD3 R3, R18.reuse, c[0x0][0x198], RZ ;  /* 0x0000660012037a10 */ /* 0x040fe20007ffe0ff */
[----:B------:R-:W-:Y:S01]  /*7dcc0*/  IMAD.WIDE R18, R18, 0x2, R4 ;  /* 0x0000000212127825 */ /* 0x000fe200078e0204 */
[----:B------:R-:W-:-:S02]  /*7dcd0*/  PRMT R12, R12, 0x7632, R12 ;  /* 0x000076320c0c7816 */ /* 0x000fc4000000000c */
[----:B------:R-:W-:Y:S01]  /*7dce0*/  ISETP.GE.AND P2, PT, R20, c[0x0][0x17c], PT ;  /* 0x00005f0014007a0c */ /* 0x000fe20003f46270 */
[C---:B------:R-:W-:Y:S01]  /*7dcf0*/  IMAD.WIDE R20, R3.reuse, 0x2, R6 ;  /* 0x0000000203147825 */ /* 0x040fe200078e0206 */
[----:B0-----:R-:W-:Y:S01]  /*7dd00*/  IADD3 R0, R28, 0x112, RZ ;  /* 0x000001121c007810 */ /* 0x001fe20007ffe0ff */
[----:B------:R3:W-:Y:S02]  /*7dd10*/  @P3 STG.E.U16 [R18.64], R12 ;  /* 0x0000000c12003986 */ /* 0x0007e4000c101506 */
[C---:B------:R-:W-:Y:S01]  /*7dd20*/  IMAD.WIDE R16, R3.reuse, 0x2, R4 ;  /* 0x0000000203107825 */ /* 0x040fe200078e0204 */
[----:B------:R-:W-:Y:S02]  /*7dd30*/  ISETP.GE.AND P3, PT, R0, c[0x0][0x17c], PT ;  /* 0x00005f0000007a0c */ /* 0x000fe40003f66270 */
[----:B------:R-:W-:Y:S02]  /*7dd40*/  IADD3 R0, R3, c[0x0][0x198], RZ ;  /* 0x0000660003007a10 */ /* 0x000fe40007ffe0ff */
[----:B---3--:R-:W-:-:S03]  /*7dd50*/  PRMT R12, R24, 0x7632, R12 ;  /* 0x00007632180c7816 */ /* 0x008fc6000000000c */
[----:B------:R-:W-:Y:S01]  /*7dd60*/  IMAD.WIDE R18, R0, 0x2, R6 ;  /* 0x0000000200127825 */ /* 0x000fe200078e0206 */
[----:B--2---:R-:W-:Y:S01]  /*7dd70*/  @P6 STG.E.U16 [R20.64], R23 ;  /* 0x0000001714006986 */ /* 0x004fe2000c101506 */
[----:B------:R-:W-:Y:S02]  /*7dd80*/  ISETP.LT.AND P6, PT, R27, c[0x0][0x178], !P5 ;  /* 0x00005e001b007a0c */ /* 0x000fe40006fc1270 */
[C---:B------:R-:W-:Y:S01]  /*7dd90*/  ISETP.LT.AND P5, PT, R26.reuse, c[0x0][0x178], !P5 ;  /* 0x00005e001a007a0c */ /* 0x040fe20006fa1270 */
[----:B------:R0:W-:Y:S01]  /*7dda0*/  @P4 STG.E.U16 [R16.64], R24 ;  /* 0x0000001810004986 */ /* 0x0001e2000c101506 */
[----:B------:R-:W-:Y:S02]  /*7ddb0*/  PRMT R3, R23, 0x7632, R3 ;  /* 0x0000763217037816 */ /* 0x000fe40000000003 */
[----:B------:R-:W-:Y:S02]  /*7ddc0*/  ISETP.LT.AND P4, PT, R27, c[0x0][0x178], !P3 ;  /* 0x00005e001b007a0c */ /* 0x000fe40005f81270 */
[----:B------:R-:W-:Y:S01]  /*7ddd0*/  ISETP.LT.AND P3, PT, R26, c[0x0][0x178], !P3 ;  /* 0x00005e001a007a0c */ /* 0x000fe20005f61270 */
[----:B0-----:R-:W2:Y:S01]  /*7dde0*/  LDL.LU R24, [R1+0x580] ;  /* 0x0005800001187983 */ /* 0x001ea20000300800 */
[C---:B------:R-:W-:Y:S01]  /*7ddf0*/  IMAD.WIDE R16, R0.reuse, 0x2, R4 ;  /* 0x0000000200107825 */ /* 0x040fe200078e0204 */
[----:B------:R-:W-:-:S02]  /*7de00*/  IADD3 R0, R0, c[0x0][0x198], RZ ;  /* 0x0000660000007a10 */ /* 0x000fc40007ffe0ff */
[----:B------:R-:W3:Y:S04]  /*7de10*/  LDL.LU R23, [R1+0x360] ;  /* 0x0003600001177983 */ /* 0x000ee80000300800 */
[----:B------:R0:W-:Y:S04]  /*7de20*/  @P6 STG.E.U16 [R18.64], R3 ;  /* 0x0000000312006986 */ /* 0x0001e8000c101506 */
[----:B------:R1:W-:Y:S01]  /*7de30*/  @P5 STG.E.U16 [R16.64], R12 ;  /* 0x0000000c10005986 */ /* 0x0003e2000c101506 */
[----:B0-----:R-:W-:-:S04]  /*7de40*/  IMAD.WIDE R18, R0, 0x2, R4 ;  /* 0x0000000200127825 */ /* 0x001fc800078e0204 */
[----:B-1----:R-:W-:Y:S01]  /*7de50*/  IMAD.WIDE R16, R0, 0x2, R6 ;  /* 0x0000000200107825 */ /* 0x002fe200078e0206 */
[----:B----4-:R-:W-:-:S04]  /*7de60*/  PRMT R12, R25, 0x7632, R12 ;  /* 0x00007632190c7816 */ /* 0x010fc8000000000c */
[----:B------:R-:W-:Y:S04]  /*7de70*/  @P4 STG.E.U16 [R16.64], R22 ;  /* 0x0000001610004986 */ /* 0x000fe8000c101506 */
[----:B------:R0:W-:Y:S04]  /*7de80*/  @P3 STG.E.U16 [R18.64], R25 ;  /* 0x0000001912003986 */ /* 0x0001e8000c101506 */
[----:B0-----:R-:W4:Y:S01]  /*7de90*/  LDL.LU R25, [R1+0x590] ;  /* 0x0005900001197983 */ /* 0x001f220000300800 */
[----:B------:R-:W-:-:S04]  /*7dea0*/  IADD3 R20, R28, 0x113, RZ ;  /* 0x000001131c147810 */ /* 0x000fc80007ffe0ff */
[----:B------:R-:W-:Y:S02]  /*7deb0*/  ISETP.GE.AND P6, PT, R20, c[0x0][0x17c], PT ;  /* 0x00005f0014007a0c */ /* 0x000fe40003fc6270 */
[----:B------:R-:W-:Y:S02]  /*7dec0*/  IADD3 R3, R28, 0x114, RZ ;  /* 0x000001141c037810 */ /* 0x000fe40007ffe0ff */
[----:B------:R-:W-:Y:S02]  /*7ded0*/  ISETP.LT.AND P5, PT, R27, c[0x0][0x178], !P6 ;  /* 0x00005e001b007a0c */ /* 0x000fe400077a1270 */
[----:B------:R-:W-:Y:S02]  /*7dee0*/  ISETP.LT.AND P6, PT, R26, c[0x0][0x178], !P6 ;  /* 0x00005e001a007a0c */ /* 0x000fe400077c1270 */
[----:B------:R-:W-:Y:S02]  /*7def0*/  IADD3 R0, R0, c[0x0][0x198], RZ ;  /* 0x0000660000007a10 */ /* 0x000fe40007ffe0ff */
[----:B------:R-:W-:-:S02]  /*7df00*/  ISETP.GE.AND P4, PT, R3, c[0x0][0x17c], PT ;  /* 0x00005f0003007a0c */ /* 0x000fc40003f86270 */
[----:B------:R-:W-:Y:S01]  /*7df10*/  PRMT R3, R22, 0x7632, R3 ;  /* 0x0000763216037816 */ /* 0x000fe20000000003 */
[----:B------:R-:W-:Y:S01]  /*7df20*/  IMAD.WIDE R16, R0, 0x2, R6 ;  /* 0x0000000200107825 */ /* 0x000fe200078e0206 */
[----:B------:R-:W-:-:S03]  /*7df30*/  ISETP.LT.AND P3, PT, R27, c[0x0][0x178], !P4 ;  /* 0x00005e001b007a0c */ /* 0x000fc60006761270 */
[C---:B------:R-:W-:Y:S01]  /*7df40*/  IMAD.WIDE R18, R0.reuse, 0x2, R4 ;  /* 0x0000000200127825 */ /* 0x040fe200078e0204 */
[----:B------:R-:W-:Y:S01]  /*7df50*/  IADD3 R0, R0, c[0x0][0x198], RZ ;  /* 0x0000660000007a10 */ /* 0x000fe20007ffe0ff */
[----:B------:R0:W-:Y:S01]  /*7df60*/  @P5 STG.E.U16 [R16.64], R3 ;  /* 0x0000000310005986 */ /* 0x0001e2000c101506 */
[----:B------:R-:W-:-:S03]  /*7df70*/  ISETP.LT.AND P4, PT, R26, c[0x0][0x178], !P4 ;  /* 0x00005e001a007a0c */ /* 0x000fc60006781270 */
[----:B------:R1:W-:Y:S01]  /*7df80*/  @P6 STG.E.U16 [R18.64], R12 ;  /* 0x0000000c12006986 */ /* 0x0003e2000c101506 */
[----:B------:R-:W-:Y:S02]  /*7df90*/  ISETP.LT.AND P6, PT, R27, c[0x0][0x178], !P2 ;  /* 0x00005e001b007a0c */ /* 0x000fe400057c1270 */
[----:B------:R-:W-:Y:S02]  /*7dfa0*/  IADD3 R20, R0, c[0x0][0x198], RZ ;  /* 0x0000660000147a10 */ /* 0x000fe40007ffe0ff */
[----:B0-----:R-:W-:Y:S01]  /*7dfb0*/  IADD3 R3, R28, 0x11a, RZ ;  /* 0x0000011a1c037810 */ /* 0x001fe20007ffe0ff */
[----:B------:R-:W-:-:S03]  /*7dfc0*/  IMAD.WIDE R16, R0, 0x2, R6 ;  /* 0x0000000200107825 */ /* 0x000fc600078e0206 */
[----:B------:R-:W-:Y:S02]  /*7dfd0*/  ISETP.GE.AND P5, PT, R3, c[0x0][0x17c], PT ;  /* 0x00005f0003007a0c */ /* 0x000fe40003fa6270 */
[----:B------:R-:W-:Y:S01]  /*7dfe0*/  IADD3 R3, R28, 0x116, RZ ;  /* 0x000001161c037810 */ /* 0x000fe20007ffe0ff */
[----:B-1----:R-:W-:Y:S01]  /*7dff0*/  IMAD.WIDE R18, R20, 0x2, R6 ;  /* 0x0000000214127825 */ /* 0x002fe200078e0206 */
[----:B------:R-:W-:Y:S02]  /*7e000*/  ISETP.LT.AND P2, PT, R26, c[0x0][0x178], !P2 ;  /* 0x00005e001a007a0c */ /* 0x000fe40005741270 */
[----:B------:R-:W-:Y:S01]  /*7e010*/  IADD3 R12, R28, 0x117, RZ ;  /* 0x000001171c0c7810 */ /* 0x000fe20007ffe0ff */
[----:B--2---:R0:W-:Y:S01]  /*7e020*/  @P3 STG.E.U16 [R16.64], R24 ;  /* 0x0000001810003986 */ /* 0x0041e2000c101506 */
[----:B------:R-:W-:Y:S01]  /*7e030*/  ISETP.GE.AND P3, PT, R3, c[0x0][0x17c], PT ;  /* 0x00005f0003007a0c */ /* 0x000fe20003f66270 */
[----:B0-----:R-:W-:Y:S01]  /*7e040*/  IMAD.WIDE R16, R0, 0x2, R4 ;  /* 0x0000000200107825 */ /* 0x001fe200078e0204 */
[----:B------:R-:W-:-:S02]  /*7e050*/  PRMT R0, R24, 0x7632, R0 ;  /* 0x0000763218007816 */ /* 0x000fc40000000000 */
[----:B---3--:R-:W-:Y:S01]  /*7e060*/  PRMT R3, R23, 0x7632, R3 ;  /* 0x0000763217037816 */ /* 0x008fe20000000003 */
[----:B------:R-:W2:Y:S04]  /*7e070*/  LDL.LU R24, [R1+0x4d0] ;  /* 0x0004d00001187983 */ /* 0x000ea80000300800 */
[----:B------:R0:W-:Y:S01]  /*7e080*/  @P4 STG.E.U16 [R16.64], R23 ;  /* 0x0000001710004986 */ /* 0x0001e2000c101506 */
[----:B------:R-:W-:Y:S02]  /*7e090*/  ISETP.LT.AND P4, PT, R27, c[0x0][0x178], !P3 ;  /* 0x00005e001b007a0c */ /* 0x000fe40005f81270 */
[----:B------:R-:W-:Y:S01]  /*7e0a0*/  ISETP.LT.AND P3, PT, R26, c[0x0][0x178], !P3 ;  /* 0x00005e001a007a0c */ /* 0x000fe20005f61270 */
[----:B------:R1:W-:Y:S01]  /*7e0b0*/  @P6 STG.E.U16 [R18.64], R0 ;  /* 0x0000000012006986 */ /* 0x0003e2000c101506 */
[----:B------:R-:W-:Y:S01]  /*7e0c0*/  ISETP.GE.AND P6, PT, R12, c[0x0][0x17c], PT ;  /* 0x00005f000c007a0c */ /* 0x000fe20003fc6270 */
[C---:B0-----:R-:W-:Y:S01]  /*7e0d0*/  IMAD.WIDE R16, R20.reuse, 0x2, R4 ;  /* 0x0000000214107825 */ /* 0x041fe200078e0204 */
[----:B-1----:R-:W-:-:S04]  /*7e0e0*/  IADD3 R0, R20, c[0x0][0x198], RZ ;  /* 0x0000660014007a10 */ /* 0x002fc80007ffe0ff */
[----:B------:R0:W-:Y:S01]  /*7e0f0*/  @P2 STG.E.U16 [R16.64], R3 ;  /* 0x0000000310002986 */ /* 0x0001e2000c101506 */
[----:B------:R-:W-:-:S04]  /*7e100*/  IMAD.WIDE R18, R0, 0x2, R6 ;  /* 0x0000000200127825 */ /* 0x000fc800078e0206 */
[C---:B------:R-:W-:Y:S01]  /*7e110*/  IMAD.WIDE R20, R0.reuse, 0x2, R4 ;  /* 0x0000000200147825 */ /* 0x040fe200078e0204 */
[----:B----4-:R1:W-:Y:S04]  /*7e120*/  @P4 STG.E.U16 [R18.64], R25 ;  /* 0x0000001912004986 */ /* 0x0103e8000c101506 */
[----:B------:R-:W-:Y:S01]  /*7e130*/  @P3 STG.E.U16 [R20.64], R8 ;  /* 0x0000000814003986 */ /* 0x000fe2000c101506 */
[----:B------:R-:W-:Y:S02]  /*7e140*/  ISETP.LT.AND P3, PT, R27, c[0x0][0x178], !P6 ;  /* 0x00005e001b007a0c */ /* 0x000fe40007761270 */
[----:B0-----:R-:W-:Y:S02]  /*7e150*/  PRMT R3, R25, 0x7632, R3 ;  /* 0x0000763219037816 */ /* 0x001fe40000000003 */
[----:B-1----:R-:W-:Y:S01]  /*7e160*/  IADD3 R18, R0, c[0x0][0x198], RZ ;  /* 0x0000660000127a10 */ /* 0x002fe20007ffe0ff */
[----:B------:R-:W3:Y:S04]  /*7e170*/  LDL.LU R25, [R1+0x3b0] ;  /* 0x0003b00001197983 */ /* 0x000ee80000300800 */
[----:B------:R-:W-:-:S05]  /*7e180*/  IMAD.WIDE R16, R18, 0x2, R6 ;  /* 0x0000000212107825 */ /* 0x000fca00078e0206 */
[----:B------:R0:W-:Y:S04]  /*7e190*/  @P3 STG.E.U16 [R16.64], R3 ;  /* 0x0000000310003986 */ /* 0x0001e8000c101506 */
[----:B0-----:R-:W4:Y:S01]  /*7e1a0*/  LDL.LU R17, [R1+0x5c0] ;  /* 0x0005c00001117983 */ /* 0x001f220000300800 */
        /* <DEDUP_REMOVED lines=10> */
[----:B------:R2:W-:Y:S02]  /*7e250*/  @P6 STG.E.U16 [R18.64], R8 ;  /* 0x0000000812006986 */ /* 0x0005e4000c101506 */
[----:B--2---:R-:W-:Y:S02]  /*7e260*/  PRMT R8, R24, 0x7632, R8 ;  /* 0x0000763218087816 */ /* 0x004fe40000000008 */
[----:B----4-:R-:W-:Y:S04]  /*7e270*/  @P4 STG.E.U16 [R20.64], R17 ;  /* 0x0000001114004986 */ /* 0x010fe8000c101506 */
[----:B------:R0:W-:Y:S04]  /*7e280*/  @P2 STG.E.U16 [R22.64], R24 ;  /* 0x0000001816002986 */ /* 0x0001e8000c101506 */
[----:B0-----:R-:W2:Y:S04]  /*7e290*/  LDL.LU R22, [R1+0x5b0] ;  /* 0x0005b00001167983 */ /* 0x001ea80000300800 */
[----:B------:R-:W4:Y:S04]  /*7e2a0*/  LDL.LU R23, [R1+0x5a0] ;  /* 0x0005a00001177983 */ /* 0x000f280000300800 */
[----:B------:R-:W4:Y:S01]  /*7e2b0*/  LDL.LU R24, [R1+0x520] ;  /* 0x0005200001187983 */ /* 0x000f220000300800 */
[----:B------:R-:W-:-:S04]  /*7e2c0*/  IADD3 R12, R28, 0x119, RZ ;  /* 0x000001191c0c7810 */ /* 0x000fc80007ffe0ff */
[----:B------:R-:W-:-:S04]  /*7e2d0*/  ISETP.GE.AND P3, PT, R12, c[0x0][0x17c], PT ;  /* 0x00005f000c007a0c */ /* 0x000fc80003f66270 */
[C---:B------:R-:W-:Y:S02]  /*7e2e0*/  ISETP.LT.AND P4, PT, R27.reuse, c[0x0][0x178], !P3 ;  /* 0x00005e001b007a0c */ /* 0x040fe40005f81270 */
[----:B------:R-:W-:Y:S02]  /*7e2f0*/  IADD3 R18, R0, c[0x0][0x198], RZ ;  /* 0x0000660000127a10 */ /* 0x000fe40007ffe0ff */
[C---:B------:R-:W-:Y:S02]  /*7e300*/  ISETP.LT.AND P3, PT, R26.reuse, c[0x0][0x178], !P3 ;  /* 0x00005e001a007a0c */ /* 0x040fe40005f61270 */
[----:B------:R-:W-:Y:S02]  /*7e310*/  ISETP.LT.AND P6, PT, R27, c[0x0][0x178], !P5 ;  /* 0x00005e001b007a0c */ /* 0x000fe40006fc1270 */
[----:B------:R-:W-:Y:S02]  /*7e320*/  ISETP.LT.AND P5, PT, R26, c[0x0][0x178], !P5 ;  /* 0x00005e001a007a0c */ /* 0x000fe40006fa1270 */
[----:B------:R-:W-:Y:S01]  /*7e330*/  PRMT R3, R17, 0x7632, R3 ;  /* 0x0000763211037816 */ /* 0x000fe20000000003 */
[----:B------:R-:W-:Y:S01]  /*7e340*/  IMAD.WIDE R16, R18, 0x2, R6 ;  /* 0x0000000212107825 */ /* 0x000fe200078e0206 */
[----:B------:R-:W-:-:S02]  /*7e350*/  IADD3 R20, R28, 0x11f, RZ ;  /* 0x0000011f1c147810 */ /* 0x000fc40007ffe0ff */
[C---:B------:R-:W-:Y:S01]  /*7e360*/  IADD3 R0, R18.reuse, c[0x0][0x198], RZ ;  /* 0x0000660012007a10 */ /* 0x040fe20007ffe0ff */
[----:B------:R-:W-:Y:S01]  /*7e370*/  IMAD.WIDE R18, R18, 0x2, R4 ;  /* 0x0000000212127825 */ /* 0x000fe200078e0204 */
[----:B------:R-:W-:Y:S01]  /*7e380*/  IADD3 R12, R28, 0x11b, RZ ;  /* 0x0000011b1c0c7810 */ /* 0x000fe20007ffe0ff */
[----:B------:R0:W-:Y:S01]  /*7e390*/  @P4 STG.E.U16 [R16.64], R3 ;  /* 0x0000000310004986 */ /* 0x0001e2000c101506 */
[----:B------:R-:W-:Y:S01]  /*7e3a0*/  ISETP.GE.AND P2, PT, R20, c[0x0][0x17c], PT ;  /* 0x00005f0014007a0c */ /* 0x000fe20003f46270 */
[----:B------:R-:W-:Y:S01]  /*7e3b0*/  IMAD.WIDE R20, R0, 0x2, R6 ;  /* 0x0000000200147825 */ /* 0x000fe200078e0206 */
[----:B------:R-:W-:Y:S01]  /*7e3c0*/  ISETP.GE.AND P4, PT, R12, c[0x0][0x17c], PT ;  /* 0x00005f000c007a0c */ /* 0x000fe20003f86270 */
[----:B------:R3:W-:Y:S02]  /*7e3d0*/  @P3 STG.E.U16 [R18.64], R8 ;  /* 0x0000000812003986 */ /* 0x0007e4000c101506 */
[----:B0-----:R-:W-:Y:S01]  /*7e3e0*/  IMAD.WIDE R16, R0, 0x2, R4 ;  /* 0x0000000200107825 */ /* 0x001fe200078e0204 */
[----:B------:R-:W-:-:S02]  /*7e3f0*/  IADD3 R3, R28, 0x11c, RZ ;  /* 0x0000011c1c037810 */ /* 0x000fc40007ffe0ff */
[----:B---3--:R-:W-:Y:S02]  /*7e400*/  PRMT R8, R25, 0x7632, R8 ;  /* 0x0000763219087816 */ /* 0x008fe40000000008 */
[----:B------:R-:W-:Y:S02]  /*7e410*/  ISETP.GE.AND P3, PT, R3, c[0x0][0x17c], PT ;  /* 0x00005f0003007a0c */ /* 0x000fe40003f66270 */
[----:B------:R-:W-:-:S05]  /*7e420*/  IADD3 R0, R0, c[0x0][0x198], RZ ;  /* 0x0000660000007a10 */ /* 0x000fca0007ffe0ff */
[----:B------:R-:W-:Y:S01]  /*7e430*/  IMAD.WIDE R18, R0, 0x2, R4 ;  /* 0x0000000200127825 */ /* 0x000fe200078e0204 */
[----:B--2---:R-:W-:Y:S01]  /*7e440*/  @P6 STG.E.U16 [R20.64], R22 ;  /* 0x0000001614006986 */ /* 0x004fe2000c101506 */
[----:B------:R-:W-:-:S03]  /*7e450*/  ISETP.LT.AND P6, PT, R27, c[0x0][0x178], !P4 ;  /* 0x00005e001b007a0c */ /* 0x000fc600067c1270 */
[----:B------:R0:W-:Y:S01]  /*7e460*/  @P5 STG.E.U16 [R16.64], R25 ;  /* 0x0000001910005986 */ /* 0x0001e2000c101506 */
[----:B------:R-:W-:Y:S02]  /*7e470*/  ISETP.LT.AND P4, PT, R26, c[0x0][0x178], !P4 ;  /* 0x00005e001a007a0c */ /* 0x000fe40006781270 */
[----:B------:R-:W-:Y:S02]  /*7e480*/  PRMT R3, R22, 0x7632, R3 ;  /* 0x0000763216037816 */ /* 0x000fe40000000003 */
[----:B------:R-:W-:Y:S01]  /*7e490*/  ISETP.LT.AND P5, PT, R27, c[0x0][0x178], !P3 ;  /* 0x00005e001b007a0c */ /* 0x000fe20005fa1270 */
[----:B0-----:R-:W2:Y:S01]  /*7e4a0*/  LDL.LU R25, [R1+0x5d0] ;  /* 0x0005d00001197983 */ /* 0x001ea20000300800 */
[----:B------:R-:W-:Y:S01]  /*7e4b0*/  IMAD.WIDE R16, R0, 0x2, R6 ;  /* 0x0000000200107825 */ /* 0x000fe200078e0206 */
[----:B------:R-:W-:Y:S02]  /*7e4c0*/  ISETP.LT.AND P3, PT, R26, c[0x0][0x178], !P3 ;  /* 0x00005e001a007a0c */ /* 0x000fe40005f61270 */
[----:B------:R-:W3:Y:S01]  /*7e4d0*/  LDL.LU R22, [R1+0x530] ;  /* 0x0005300001167983 */ /* 0x000ee20000300800 */
[----:B------:R-:W-:-:S03]  /*7e4e0*/  IADD3 R0, R0, c[0x0][0x198], RZ ;  /* 0x0000660000007a10 */ /* 0x000fc60007ffe0ff */
[----:B------:R0:W-:Y:S04]  /*7e4f0*/  @P6 STG.E.U16 [R16.64], R3 ;  /* 0x0000000310006986 */ /* 0x0001e8000c101506 */
[----:B------:R1:W-:Y:S01]  /*7e500*/  @P4 STG.E.U16 [R18.64], R8 ;  /* 0x0000000812004986 */ /* 0x0003e2000c101506 */
[----:B0-----:R-:W-:Y:S01]  /*7e510*/  IMAD.WIDE R16, R0, 0x2, R6 ;  /* 0x0000000200107825 */ /* 0x001fe200078e0206 */
[----:B------:R-:W-:-:S03]  /*7e520*/  IADD3 R3, R28, 0x11e, RZ ;  /* 0x0000011e1c037810 */ /* 0x000fc60007ffe0ff */
[----:B-1----:R-:W-:Y:S01]  /*7e530*/  IMAD.WIDE R18, R0, 0x2, R4 ;  /* 0x0000000200127825 */ /* 0x002fe200078e0204 */
[----:B----4-:R0:W-:Y:S01]  /*7e540*/  @P5 STG.E.U16 [R16.64], R23 ;  /* 0x0000001710005986 */ /* 0x0101e2000c101506 */
[----:B------:R-:W-:Y:S02]  /*7e550*/  ISETP.GE.AND P5, PT, R3, c[0x0][0x17c], PT ;  /* 0x00005f0003007a0c */ /* 0x000fe40003fa6270 */
[----:B------:R-:W-:Y:S01]  /*7e560*/  PRMT R8, R23, 0x7632, R8 ;  /* 0x0000763217087816 */ /* 0x000fe20000000008 */
[----:B------:R1:W-:Y:S01]  /*7e570*/  @P3 STG.E.U16 [R18.64], R24 ;  /* 0x0000001812003986 */ /* 0x0003e2000c101506 */
[----:B------:R-:W-:-:S03]  /*7e580*/  PRMT R3, R24, 0x7632, R3 ;  /* 0x0000763218037816 */ /* 0x000fc60000000003 */
[----:B0-----:R-:W4:Y:S04]  /*7e590*/  LDL.LU R23, [R1+0x484] ;  /* 0x0004840001177983 */ /* 0x001f280000300800 */
[----:B-1----:R-:W4:Y:S01]  /*7e5a0*/  LDL.LU R24, [R1+0x384] ;  /* 0x0003840001187983 */ /* 0x002f220000300800 */
        /* <DEDUP_REMOVED lines=13> */
[C---:B------:R-:W-:Y:S01]  /*7e680*/  IADD3 R12, R0.reuse, c[0x0][0x198], RZ ;  /* 0x00006600000c7a10 */ /* 0x040fe20007ffe0ff */
[----:B0-----:R-:W-:Y:S01]  /*7e690*/  IMAD.WIDE R16, R0, 0x2, R6 ;  /* 0x0000000200107825 */ /* 0x001fe200078e0206 */
[----:B-1----:R-:W-:-:S03]  /*7e6a0*/  IADD3 R3, R28, 0x120, RZ ;  /* 0x000001201c037810 */ /* 0x002fc60007ffe0ff */
[----:B------:R-:W-:Y:S01]  /*7e6b0*/  IMAD.WIDE R18, R12, 0x2, R6 ;  /* 0x000000020c127825 */ /* 0x000fe200078e0206 */
[----:B------:R-:W-:Y:S02]  /*7e6c0*/  ISETP.LT.AND P2, PT, R26, c[0x0][0x178], !P2 ;  /* 0x00005e001a007a0c */ /* 0x000fe40005741270 */
[----:B------:R-:W-:-:S04]  /*7e6d0*/  IADD3 R8, R28, 0x124, RZ ;  /* 0x000001241c087810 */ /* 0x000fc80007ffe0ff */
[----:B------:R-:W-:Y:S02]  /*7e6e0*/  ISETP.GE.AND P4, PT, R8, c[0x0][0x17c], PT ;  /* 0x00005f0008007a0c */ /* 0x000fe40003f86270 */
[----:B------:R-:W-:Y:S01]  /*7e6f0*/  IADD3 R8, R28, 0x121, RZ ;  /* 0x000001211c087810 */ /* 0x000fe20007ffe0ff */
[----:B--2---:R0:W-:Y:S01]  /*7e700*/  @P3 STG.E.U16 [R16.64], R25 ;  /* 0x0000001910003986 */ /* 0x0041e2000c101506 */
[----:B------:R-:W-:Y:S01]  /*7e710*/  ISETP.GE.AND P3, PT, R3, c[0x0][0x17c], PT ;  /* 0x00005f0003007a0c */ /* 0x000fe20003f66270 */
[----:B0-----:R-:W-:Y:S01]  /*7e720*/  IMAD.WIDE R16, R0, 0x2, R4 ;  /* 0x0000000200107825 */ /* 0x001fe200078e0204 */
[----:B------:R-:W-:Y:S02]  /*7e730*/  PRMT R0, R25, 0x7632, R0 ;  /* 0x0000763219007816 */ /* 0x000fe40000000000 */
[----:B---3--:R-:W-:Y:S01]  /*7e740*/  PRMT R3, R22, 0x7632, R3 ;  /* 0x0000763216037816 */ /* 0x008fe20000000003 */
[----:B------:R-:W2:Y:S04]  /*7e750*/  LDL.LU R25, [R1+0x3a4] ;  /* 0x0003a40001197983 */ /* 0x000ea80000300800 */
[----:B------:R0:W-:Y:S01]  /*7e760*/  @P5 STG.E.U16 [R16.64], R22 ;  /* 0x0000001610005986 */ /* 0x0001e2000c101506 */
[----:B------:R-:W-:-:S02]  /*7e770*/  ISETP.LT.AND P5, PT, R27, c[0x0][0x178], !P3 ;  /* 0x00005e001b007a0c */ /* 0x000fc40005fa1270 */
        /* <DEDUP_REMOVED lines=15> */
[----:B---3--:R-:W3:Y:S04]  /*7e870*/  LDL.LU R24, [R1+0x394] ;  /* 0x0003940001187983 */ /* 0x008ee80000300800 */
        /* <DEDUP_REMOVED lines=8> */
[----:B------:R-:W-:-:S04]  /*7e900*/  IMAD.WIDE R18, R18, 0x2, R4 ;  /* 0x0000000212127825 */ /* 0x000fc800078e0204 */
        /* <DEDUP_REMOVED lines=12> */
[----:B------:R-:W-:Y:S02]  /*7e9d0*/  ISETP.LT.AND P3, PT, R26, c[0x0][0x178], !P3 ;  /* 0x00005e001a007a0c */ /* 0x000fe40005f61270 */
[----:B------:R-:W-:Y:S02]  /*7e9e0*/  IADD3 R18, R0, c[0x0][0x198], RZ ;  /* 0x0000660000127a10 */ /* 0x000fe40007ffe0ff */
[----:B------:R-:W-:Y:S02]  /*7e9f0*/  ISETP.LT.AND P6, PT, R27, c[0x0][0x178], !P4 ;  /* 0x00005e001b007a0c */ /* 0x000fe400067c1270 */
[----:B------:R-:W-:Y:S02]  /*7ea00*/  ISETP.LT.AND P4, PT, R26, c[0x0][0x178], !P4 ;  /* 0x00005e001a007a0c */ /* 0x000fe40006781270 */
[----:B------:R-:W-:Y:S01]  /*7ea10*/  PRMT R3, R17, 0x7632, R3 ;  /* 0x0000763211037816 */ /* 0x000fe20000000003 */
[----:B------:R-:W-:Y:S01]  /*7ea20*/  IMAD.WIDE R16, R18, 0x2, R6 ;  /* 0x0000000212107825 */ /* 0x000fe200078e0206 */
[----:B------:R-:W-:-:S02]  /*7ea30*/  IADD3 R20, R28, 0x129, RZ ;  /* 0x000001291c147810 */ /* 0x000fc40007ffe0ff */
[C---:B------:R-:W-:Y:S01]  /*7ea40*/  IADD3 R0, R18.reuse, c[0x0][0x198], RZ ;  /* 0x0000660012007a10 */ /* 0x040fe20007ffe0ff */
[----:B------:R-:W-:Y:S01]  /*7ea50*/  IMAD.WIDE R18, R18, 0x2, R4 ;  /* 0x0000000212127825 */ /* 0x000fe200078e0204 */
[----:B------:R-:W-:Y:S02]  /*7ea60*/  IADD3 R12, R28, 0x125, RZ ;  /* 0x000001251c0c7810 */ /* 0x000fe40007ffe0ff */
[----:B------:R-:W-:Y:S01]  /*7ea70*/  ISETP.GE.AND P2, PT, R20, c[0x0][0x17c], PT ;  /* 0x00005f0014007a0c */ /* 0x000fe20003f46270 */
[----:B------:R-:W-:Y:S01]  /*7ea80*/  IMAD.WIDE R20, R0, 0x2, R6 ;  /* 0x0000000200147825 */ /* 0x000fe200078e0206 */
[----:B------:R0:W-:Y:S01]  /*7ea90*/  @P5 STG.E.U16 [R16.64], R3 ;  /* 0x0000000310005986 */ /* 0x0001e2000c101506 */
[----:B------:R-:W-:-:S03]  /*7eaa0*/  ISETP.GE.AND P5, PT, R12, c[0x0][0x17c], PT ;  /* 0x00005f000c007a0c */ /* 0x000fc60003fa6270 */
[----:B------:R3:W-:Y:S01]  /*7eab0*/  @P3 STG.E.U16 [R18.64], R8 ;  /* 0x0000000812003986 */ /* 0x0007e2000c101506 */
[----:B0-----:R-:W-:Y:S01]  /*7eac0*/  IMAD.WIDE R16, R0, 0x2, R4 ;  /* 0x0000000200107825 */ /* 0x001fe200078e0204 */
[----:B------:R-:W-:Y:S02]  /*7ead0*/  IADD3 R3, R28, 0x126, RZ ;  /* 0x000001261c037810 */ /* 0x000fe40007ffe0ff */
        /* <DEDUP_REMOVED lines=8> */
[----:B------:R-:W-:Y:S02]  /*7eb60*/  ISETP.LT.AND P4, PT, R27, c[0x0][0x178], !P3 ;  /* 0x00005e001b007a0c */ /* 0x000fe40005f81270 */
[----:B------:R-:W-:Y:S01]  /*7eb70*/  PRMT R3, R22, 0x7632, R3 ;  /* 0x0000763216037816 */ /* 0x000fe20000000003 */
        /* <DEDUP_REMOVED lines=36> */
[----:B------:R-:W-:Y:S01]  /*7edc0*/  ISETP.LT.AND P2, PT, R26, c[0x0][0x178], !P2 ;  /* 0x00005e001a007a0c */ /* 0x000fe20005741270 */
        /* <DEDUP_REMOVED lines=10> */
[----:B------:R-:W-:Y:S01]  /*7ee70*/  IADD3 R3, R28, 0x12b, RZ ;  /* 0x0000012b1c037810 */ /* 0x000fe20007ffe0ff */
[C---:B0-----:R-:W-:Y:S01]  /*7ee80*/  IMAD.WIDE R16, R12.reuse, 0x2, R4 ;  /* 0x000000020c107825 */ /* 0x041fe200078e0204 */
[----:B-1----:R-:W-:-:S04]  /*7ee90*/  IADD3 R0, R12, c[0x0][0x198], RZ ;  /* 0x000066000c007a10 */ /* 0x002fc80007ffe0ff */
[----:B------:R-:W-:Y:S01]  /*7eea0*/  @P2 STG.E.U16 [R16.64], R8 ;  /* 0x0000000810002986 */ /* 0x000fe2000c101506 */
[----:B------:R-:W-:Y:S01]  /*7eeb0*/  ISETP.GE.AND P6, PT, R3, c[0x0][0x17c], PT ;  /* 0x00005f0003007a0c */ /* 0x000fe20003fc6270 */
[----:B------:R-:W-:-:S04]  /*7eec0*/  IMAD.WIDE R18, R0, 0x2, R6 ;  /* 0x0000000200127825 */ /* 0x000fc800078e0206 */
[C---:B------:R-:W-:Y:S01]  /*7eed0*/  IMAD.WIDE R20, R0.reuse, 0x2, R4 ;  /* 0x0000000200147825 */ /* 0x040fe200078e0204 */
[----:B----4-:R0:W-:Y:S04]  /*7eee0*/  @P4 STG.E.U16 [R18.64], R23 ;  /* 0x0000001712004986 */ /* 0x0101e8000c101506 */
[----:B------:R1:W-:Y:S01]  /*7eef0*/  @P3 STG.E.U16 [R20.64], R25 ;  /* 0x0000001914003986 */ /* 0x0003e2000c101506 */
[----:B------:R-:W-:Y:S02]  /*7ef00*/  ISETP.LT.AND P3, PT, R27, c[0x0][0x178], !P6 ;  /* 0x00005e001b007a0c */ /* 0x000fe40007761270 */
[----:B0-----:R-:W-:Y:S02]  /*7ef10*/  IADD3 R18, R0, c[0x0][0x198], RZ ;  /* 0x0000660000127a10 */ /* 0x001fe40007ffe0ff */
[----:B------:R-:W-:-:S03]  /*7ef20*/  PRMT R0, R23, 0x7632, R0 ;  /* 0x0000763217007816 */ /* 0x000fc60000000000 */
[----:B------:R-:W-:Y:S01]  /*7ef30*/  IMAD.WIDE R16, R18, 0x2, R6 ;  /* 0x0000000212107825 */ /* 0x000fe200078e0206 */
[----:B------:R-:W-:Y:S02]  /*7ef40*/  PRMT R8, R25, 0x7632, R8 ;  /* 0x0000763219087816 */ /* 0x000fe40000000008 */
[----:B-1----:R-:W3:Y:S04]  /*7ef50*/  LDL.LU R25, [R1+0x554] ;  /* 0x0005540001197983 */ /* 0x002ee80000300800 */
        /* <DEDUP_REMOVED lines=9> */
[----:B------:R-:W-:Y:S01]  /*7eff0*/  IMAD.WIDE R20, R3, 0x2, R6 ;  /* 0x0000000203147825 */ /* 0x000fe200078e0206 */
[----:B------:R-:W-:-:S03]  /*7f000*/  IADD3 R12, R28, 0x12d, RZ ;  /* 0x0000012d1c0c7810 */ /* 0x000fc60007ffe0ff */
[----:B------:R-:W-:Y:S01]  /*7f010*/  IMAD.WIDE R22, R3, 0x2, R4 ;  /* 0x0000000203167825 */ /* 0x000fe200078e0204 */
[----:B------:R0:W-:Y:S01]  /*7f020*/  @P6 STG.E.U16 [R18.64], R8 ;  /* 0x0000000812006986 */ /* 0x0001e2000c101506 */
[----:B------:R-:W-:-:S03]  /*7f030*/  ISETP.GE.AND P3, PT, R12, c[0x0][0x17c], PT ;  /* 0x00005f000c007a0c */ /* 0x000fc60003f66270 */
[----:B------:R-:W-:Y:S01]  /*7f040*/  STL [R1+0x1ef8], R23 ;  /* 0x001ef81701007387 */ /* 0x000fe20000100800 */
[----:B------:R-:W-:Y:S02]  /*7f050*/  ISETP.LT.AND P6, PT, R27, c[0x0][0x178], !P5 ;  /* 0x00005e001b007a0c */ /* 0x000fe40006fc1270 */
[----:B0-----:R-:W-:Y:S02]  /*7f060*/  IADD3 R18, R3, c[0x0][0x198], RZ ;  /* 0x0000660003127a10 */ /* 0x001fe40007ffe0ff */
[----:B------:R-:W-:Y:S02]  /*7f070*/  IADD3 R3, R28, 0x12f, RZ ;  /* 0x0000012f1c037810 */ /* 0x000fe40007ffe0ff */
[----:B------:R-:W-:Y:S02]  /*7f080*/  IADD3 R0, R18, c[0x0][0x198], RZ ;  /* 0x0000660012007a10 */ /* 0x000fe40007ffe0ff */
[----:B--2---:R-:W-:Y:S01]  /*7f090*/  PRMT R12, R24, 0x7632, R12 ;  /* 0x00007632180c7816 */ /* 0x004fe2000000000c */
[----:B----4-:R-:W-:Y:S04]  /*7f0a0*/  @P4 STG.E.U16 [R20.64], R17 ;  /* 0x0000001114004986 */ /* 0x010fe8000c101506 */
[----:B------:R0:W-:Y:S04]  /*7f0b0*/  @P2 STG.E.U16 [R22.64], R24 ;  /* 0x0000001816002986 */ /* 0x0001e8000c101506 */
[----:B0-----:R-:W2:Y:S04]  /*7f0c0*/  LDL.LU R22, [R1+0x564] ;  /* 0x0005640001167983 */ /* 0x001ea80000300800 */
[----:B------:R-:W4:Y:S01]  /*7f0d0*/  LDL.LU R24, [R1+0x4f4] ;  /* 0x0004f40001187983 */ /* 0x000f220000300800 */
[----:B------:R-:W-:-:S02]  /*7f0e0*/  ISETP.LT.AND P4, PT, R27, c[0x0][0x178], !P3 ;  /* 0x00005e001b007a0c */ /* 0x000fc40005f81270 */
[----:B------:R-:W-:Y:S02]  /*7f0f0*/  ISETP.LT.AND P3, PT, R26, c[0x0][0x178], !P3 ;  /* 0x00005e001a007a0c */ /* 0x000fe40005f61270 */
[----:B------:R-:W-:Y:S01]  /*7f100*/  PRMT R8, R17, 0x7632, R8 ;  /* 0x0000763211087816 */ /* 0x000fe20000000008 */
[----:B------:R-:W-:Y:S01]  /*7f110*/  IMAD.WIDE R16, R18, 0x2, R6 ;  /* 0x0000000212107825 */ /* 0x000fe200078e0206 */
[----:B------:R-:W-:-:S03]  /*7f120*/  IADD3 R20, R28, 0x133, RZ ;  /* 0x000001331c147810 */ /* 0x000fc60007ffe0ff */
[----:B------:R-:W-:Y:S01]  /*7f130*/  IMAD.WIDE R18, R18, 0x2, R4 ;  /* 0x0000000212127825 */ /* 0x000fe200078e0204 */
[----:B------:R-:W-:-:S03]  /*7f140*/  ISETP.GE.AND P2, PT, R20, c[0x0][0x17c], PT ;  /* 0x00005f0014007a0c */ /* 0x000fc60003f46270 */
[----:B------:R-:W-:Y:S01]  /*7f150*/  @P4 STG.E.U16 [R16.64], R8 ;  /* 0x0000000810004986 */ /* 0x000fe2000c101506 */
[----:B------:R-:W-:Y:S01]  /*7f160*/  ISETP.GE.AND P4, PT, R3, c[0x0][0x17c], PT ;  /* 0x00005f0003007a0c */ /* 0x000fe20003f86270 */
[----:B------:R-:W-:Y:S01]  /*7f170*/  IMAD.WIDE R20, R0, 0x2, R6 ;  /* 0x0000000200147825 */ /* 0x000fe200078e0206 */
[----:B------:R-:W-:Y:S01]  /*7f180*/  IADD3 R3, R28, 0x130, RZ ;  /* 0x000001301c037810 */ /* 0x000fe20007ffe0ff */
[----:B------:R-:W-:Y:S03]  /*7f190*/  @P3 STG.E.U16 [R18.64], R12 ;  /* 0x0000000c12003986 */ /* 0x000fe6000c101506 */
[----:B------:R-:W-:Y:S01]  /*7f1a0*/  ISETP.GE.AND P3, PT, R3, c[0x0][0x17c], PT ;  /* 0x00005f0003007a0c */ /* 0x000fe20003f66270 */
[----:B---3--:R0:W-:Y:S01]  /*7f1b0*/  @P6 STG.E.U16 [R20.64], R25 ;  /* 0x0000001914006986 */ /* 0x0081e2000c101506 */
[----:B------:R-:W-:-:S03]  /*7f1c0*/  PRMT R3, R25, 0x7632, R3 ;  /* 0x0000763219037816 */ /* 0x000fc60000000003 */
[----:B0-----:R-:W3:Y:S01]  /*7f1d0*/  LDL.LU R25, [R1+0x574] ;  /* 0x0005740001197983 */ /* 0x001ee20000300800 */
[----:B------:R-:W-:Y:S01]  /*7f1e0*/  ISETP.LT.AND P5, PT, R26, c[0x0][0x178], !P5 ;  /* 0x00005e001a007a0c */ /* 0x000fe20006fa1270 */
[----:B------:R-:W-:Y:S01]  /*7f1f0*/  IMAD.WIDE R16, R0, 0x2, R4 ;  /* 0x0000000200107825 */ /* 0x000fe200078e0204 */
[----:B------:R-:W-:Y:S01]  /*7f200*/  ISETP.LT.AND P6, PT, R27, c[0x0][0x178], !P4 ;  /* 0x00005e001b007a0c */ /* 0x000fe200067c1270 */
[----:B------:R-:W3:Y:S01]  /*7f210*/  LDL.LU R23, [R1+0x494] ;  /* 0x0004940001177983 */ /* 0x000ee20000300800 */
[----:B------:R-:W-:Y:S02]  /*7f220*/  ISETP.LT.AND P4, PT, R26, c[0x0][0x178], !P4 ;  /* 0x00005e001a007a0c */ /* 0x000fe40006781270 */
[----:B------:R-:W-:Y:S02]  /*7f230*/  IADD3 R0, R0, c[0x0][0x198], RZ ;  /* 0x0000660000007a10 */ /* 0x000fe40007ffe0ff */
[----:B------:R-:W-:-:S05]  /*7f240*/  PRMT R8, R13, 0x7632, R8 ;  /* 0x000076320d087816 */ /* 0x000fca0000000008 */
[----:B------:R0:W-:Y:S01]  /*7f250*/  @P5 STG.E.U16 [R16.64], R13 ;  /* 0x0000000d10005986 */ /* 0x0001e2000c101506 */
[----:B------:R-:W-:Y:S02]  /*7f260*/  ISETP.LT.AND P5, PT, R27, c[0x0][0x178], !P3 ;  /* 0x00005e001b007a0c */ /* 0x000fe40005fa1270 */
[----:B------:R-:W-:Y:S01]  /*7f270*/  ISETP.LT.AND P3, PT, R26, c[0x0][0x178], !P3 ;  /* 0x00005e001a007a0c */ /* 0x000fe20005f61270 */
[----:B0-----:R-:W-:-:S04]  /*7f280*/  IMAD.WIDE R12, R0, 0x2, R6 ;  /* 0x00000002000c7825 */ /* 0x001fc800078e0206 */
[C---:B------:R-:W-:Y:S01]  /*7f290*/  IMAD.WIDE R16, R0.reuse, 0x2, R4 ;  /* 0x0000000200107825 */ /* 0x040fe200078e0204 */
[----:B------:R-:W-:Y:S01]  /*7f2a0*/  IADD3 R0, R0, c[0x0][0x198], RZ ;  /* 0x0000660000007a10 */ /* 0x000fe20007ffe0ff */
[----:B------:R0:W-:Y:S04]  /*7f2b0*/  @P6 STG.E.U16 [R12.64], R3 ;  /* 0x000000030c006986 */ /* 0x0001e8000c101506 */
[----:B------:R1:W-:Y:S01]  /*7f2c0*/  @P4 STG.E.U16 [R16.64], R8 ;  /* 0x0000000810004986 */ /* 0x0003e2000c101506 */
[----:B0-----:R-:W-:Y:S01]  /*7f2d0*/  IMAD.WIDE R12, R0, 0x2, R6 ;  /* 0x00000002000c7825 */ /* 0x001fe200078e0206 */
[----:B------:R-:W-:-:S03]  /*7f2e0*/  IADD3 R3, R28, 0x132, RZ ;  /* 0x000001321c037810 */ /* 0x000fc60007ffe0ff */
[----:B-1----:R-:W-:Y:S01]  /*7f2f0*/  IMAD.WIDE R16, R0, 0x2, R4 ;  /* 0x0000000200107825 */ /* 0x002fe200078e0204 */
[----:B------:R-:W-:-:S04]  /*7f300*/  IADD3 R18, R28, 0x131, RZ ;  /* 0x000001311c127810 */ /* 0x000fc80007ffe0ff */
[----:B------:R-:W-:-:S04]  /*7f310*/  ISETP.GE.AND P6, PT, R18, c[0x0][0x17c], PT ;  /* 0x00005f0012007a0c */ /* 0x000fc80003fc6270 */
[----:B------:R-:W-:Y:S02]  /*7f320*/  ISETP.LT.AND P4, PT, R27, c[0x0][0x178], !P6 ;  /* 0x00005e001b007a0c */ /* 0x000fe40007781270 */
[----:B------:R-:W-:Y:S02]  /*7f330*/  IADD3 R0, R0, c[0x0][0x198], RZ ;  /* 0x0000660000007a10 */ /* 0x000fe40007ffe0ff */
[----:B------:R-:W-:Y:S01]  /*7f340*/  ISETP.LT.AND P6, PT, R26, c[0x0][0x178], !P6 ;  /* 0x00005e001a007a0c */ /* 0x000fe200077c1270 */
[----:B--2---:R0:W-:Y:S01]  /*7f350*/  @P5 STG.E.U16 [R12.64], R22 ;  /* 0x000000160c005986 */ /* 0x0041e2000c101506 */
[----:B------:R-:W-:Y:S02]  /*7f360*/  ISETP.GE.AND P5, PT, R3, c[0x0][0x17c], PT ;  /* 0x00005f0003007a0c */ /* 0x000fe40003fa6270 */
[----:B------:R-:W-:Y:S01]  /*7f370*/  PRMT R3, R22, 0x7632, R3 ;  /* 0x0000763216037816 */ /* 0x000fe20000000003 */
[----:B----4-:R1:W-:Y:S01]  /*7f380*/  @P3 STG.E.U16 [R16.64], R24 ;  /* 0x0000001810003986 */ /* 0x0103e2000c101506 */
[----:B------:R-:W-:-:S03]  /*7f390*/  PRMT R8, R24, 0x7632, R8 ;  /* 0x0000763218087816 */ /* 0x000fc60000000008 */
[----:B0-----:R-:W2:Y:S04]  /*7f3a0*/  LDL.LU R22, [R1+0x584] ;  /* 0x0005840001167983 */ /* 0x001ea80000300800 */
[----:B-1----:R-:W4:Y:S01]  /*7f3b0*/  LDL.LU R24, [R1+0x364] ;  /* 0x0003640001187983 */ /* 0x002f220000300800 */
[----:B------:R-:W-:Y:S01]  /*7f3c0*/  ISETP.LT.AND P3, PT, R27, c[0x0][0x178], !P5 ;  /* 0x00005e001b007a0c */ /* 0x000fe20006f61270 */
[----:B------:R-:W-:-:S04]  /*7f3d0*/  IMAD.WIDE R12, R0, 0x2, R6 ;  /* 0x00000002000c7825 */ /* 0x000fc800078e0206 */
[C---:B------:R-:W-:Y:S01]  /*7f3e0*/  IMAD.WIDE R16, R0.reuse, 0x2, R4 ;  /* 0x0000000200107825 */ /* 0x040fe200078e0204 */
[----:B------:R-:W-:Y:S01]  /*7f3f0*/  IADD3 R0, R0, c[0x0][0x198], RZ ;  /* 0x0000660000007a10 */ /* 0x000fe20007ffe0ff */
[----:B------:R0:W-:Y:S04]  /*7f400*/  @P4 STG.E.U16 [R12.64], R3 ;  /* 0x000000030c004986 */ /* 0x0001e8000c101506 */
[----:B------:R-:W-:Y:S01]  /*7f410*/  @P6 STG.E.U16 [R16.64], R8 ;  /* 0x0000000810006986 */ /* 0x000fe2000c101506 */
[C---:B------:R-:W-:Y:S01]  /*7f420*/  IADD3 R18, R0.reuse, c[0x0][0x198], RZ ;  /* 0x0000660000127a10 */ /* 0x040fe20007ffe0ff */
[----:B0-----:R-:W-:-:S05]  /*7f430*/  IMAD.WIDE R12, R0, 0x2, R6 ;  /* 0x00000002000c7825 */ /* 0x001fca00078e0206 */
[----:B---3--:R0:W-:Y:S02]  /*7f440*/  @P3 STG.E.U16 [R12.64], R25 ;  /* 0x000000190c003986 */ /* 0x0081e4000c101506 */
[----:B0-----:R-:W-:Y:S01]  /*7f450*/  IMAD.WIDE R12, R0, 0x2, R4 ;  /* 0x00000002000c7825 */ /* 0x001fe200078e0204 */
[----:B------:R-:W-:Y:S02]  /*7f460*/  PRMT R0, R25, 0x7632, R0 ;  /* 0x0000763219007816 */ /* 0x000fe40000000000 */
[----:B------:R-:W3:Y:S01]  /*7f470*/  LDL.LU R25, [R1+0x594] ;  /* 0x0005940001197983 */ /* 0x000ee20000300800 */
[----:B------:R-:W-:Y:S02]  /*7f480*/  ISETP.LT.AND P5, PT, R26, c[0x0][0x178], !P5 ;  /* 0x00005e001a007a0c */ /* 0x000fe40006fa1270 */
[----:B------:R-:W-:Y:S02]  /*7f490*/  IADD3 R3, R28, 0x135, RZ ;  /* 0x000001351c037810 */ /* 0x000fe40007ffe0ff */
[----:B------:R-:W-:-:S02]  /*7f4a0*/  ISETP.LT.AND P6, PT, R27, c[0x0][0x178], !P2 ;  /* 0x00005e001b007a0c */ /* 0x000fc400057c1270 */
[----:B------:R-:W-:Y:S02]  /*7f4b0*/  ISETP.GE.AND P4, PT, R3, c[0x0][0x17c], PT ;  /* 0x00005f0003007a0c */ /* 0x000fe40003f86270 */
[----:B------:R-:W-:Y:S01]  /*7f4c0*/  IADD3 R3, R28, 0x134, RZ ;  /* 0x000001341c037810 */ /* 0x000fe20007ffe0ff */
[----:B------:R-:W-:-:S03]  /*7f4d0*/  IMAD.WIDE R16, R18, 0x2, R6 ;  /* 0x0000000212107825 */ /* 0x000fc600078e0206 */
[----:B------:R-:W-:Y:S01]  /*7f4e0*/  ISETP.GE.AND P3, PT, R3, c[0x0][0x17c], PT ;  /* 0x00005f0003007a0c */ /* 0x000fe20003f66270 */
[----:B------:R0:W-:Y:S01]  /*7f4f0*/  @P5 STG.E.U16 [R12.64], R23 ;  /* 0x000000170c005986 */ /* 0x0001e2000c101506 */
[C---:B------:R-:W-:Y:S02]  /*7f500*/  ISETP.LT.AND P2, PT, R26.reuse, c[0x0][0x178], !P2 ;  /* 0x00005e001a007a0c */ /* 0x040fe40005741270 */
[----:B------:R-:W-:Y:S01]  /*7f510*/  ISETP.LT.AND P5, PT, R27, c[0x0][0x178], !P3 ;  /* 0x00005e001b007a0c */ /* 0x000fe20005fa1270 */
[----:B------:R1:W-:Y:S01]  /*7f520*/  @P6 STG.E.U16 [R16.64], R0 ;  /* 0x0000000010006986 */ /* 0x0003e2000c101506 */
[----:B------:R-:W-:Y:S02]  /*7f530*/  ISETP.LT.AND P3, PT, R26, c[0x0][0x178], !P3 ;  /* 0x00005e001a007a0c */ /* 0x000fe40005f61270 */
[----:B------:R-:W-:Y:S01]  /*7f540*/  PRMT R3, R23, 0x7632, R3 ;  /* 0x0000763217037816 */ /* 0x000fe20000000003 */
[C---:B0-----:R-:W-:Y:S01]  /*7f550*/  IMAD.WIDE R12, R18.reuse, 0x2, R4 ;  /* 0x00000002120c7825 */ /* 0x041fe200078e0204 */
[----:B-1----:R-:W-:-:S05]  /*7f560*/  IADD3 R0, R18, c[0x0][0x198], RZ ;  /* 0x0000660012007a10 */ /* 0x002fca0007ffe0ff */
[----:B------:R0:W-:Y:S01]  /*7f570*/  @P2 STG.E.U16 [R12.64], R3 ;  /* 0x000000030c002986 */ /* 0x0001e2000c101506 */
[----:B------:R-:W-:-:S04]  /*7f580*/  IMAD.WIDE R16, R0, 0x2, R6 ;  /* 0x0000000200107825 */ /* 0x000fc800078e0206 */
[----:B------:R-:W-:Y:S01]  /*7f590*/  IMAD.WIDE R18, R0, 0x2, R4 ;  /* 0x0000000200127825 */ /* 0x000fe200078e0204 */
[----:B------:R-:W-:-:S04]  /*7f5a0*/  IADD3 R8, R28, 0x138, RZ ;  /* 0x000001381c087810 */ /* 0x000fc80007ffe0ff */
[----:B------:R-:W-:Y:S01]  /*7f5b0*/  ISETP.GE.AND P6, PT, R8, c[0x0][0x17c], PT ;  /* 0x00005f0008007a0c */ /* 0x000fe20003fc6270 */
[----:B--2---:R1:W-:Y:S04]  /*7f5c0*/  @P5 STG.E.U16 [R16.64], R22 ;  /* 0x0000001610005986 */ /* 0x0043e8000c101506 */
[----:B----4-:R2:W-:Y:S01]  /*7f5d0*/  @P3 STG.E.U16 [R18.64], R24 ;  /* 0x0000001812003986 */ /* 0x0105e2000c101506 */
[----:B------:R-:W-:Y:S02]  /*7f5e0*/  ISETP.LT.AND P3, PT, R27, c[0x0][0x178], !P4 ;  /* 0x00005e001b007a0c */ /* 0x000fe40006761270 */
[----:B0-----:R-:W-:Y:S02]  /*7f5f0*/  PRMT R3, R22, 0x7632, R3 ;  /* 0x0000763216037816 */ /* 0x001fe40000000003 */
[----:B-1----:R-:W-:-:S02]  /*7f600*/  IADD3 R16, R0, c[0x0][0x198], RZ ;  /* 0x0000660000107a10 */ /* 0x002fc40007ffe0ff */
[----:B------:R-:W-:-:S03]  /*7f610*/  IADD3 R22, R28, 0x13a, RZ ;  /* 0x0000013a1c167810 */ /* 0x000fc60007ffe0ff */
[----:B------:R-:W-:Y:S01]  /*7f620*/  IMAD.WIDE R12, R16, 0x2, R6 ;  /* 0x00000002100c7825 */ /* 0x000fe200078e0206 */
[----:B------:R-:W-:Y:S02]  /*7f630*/  PRMT R8, R24, 0x7632, R8 ;  /* 0x0000763218087816 */ /* 0x000fe40000000008 */
[----:B--2---:R-:W2:Y:S04]  /*7f640*/  LDL.LU R24, [R1+0x4d4] ;  /* 0x0004d40001187983 */ /* 0x004ea80000300800 */
[----:B------:R3:W-:Y:S01]  /*7f650*/  @P3 STG.E.U16 [R12.64], R3 ;  /* 0x000000030c003986 */ /* 0x0007e2000c101506 */
[----:B------:R-:W-:-:S03]  /*7f660*/  ISETP.GE.AND P3, PT, R22, c[0x0][0x17c], PT ;  /* 0x00005f0016007a0c */ /* 0x000fc60003f66270 */
[----:B------:R-:W4:Y:S01]  /*7f670*/  LDL.LU R22, [R1+0x5c4] ;  /* 0x0005c40001167983 */ /* 0x000f220000300800 */
[----:B------:R-:W-:Y:S02]  /*7f680*/  ISETP.LT.AND P4, PT, R26, c[0x0][0x178], !P4 ;  /* 0x00005e001a007a0c */ /* 0x000fe40006781270 */
[----:B------:R-:W-:Y:S01]  /*7f690*/  ISETP.LT.AND P5, PT, R27, c[0x0][0x178], !P1 ;  /* 0x00005e001b007a0c */ /* 0x000fe20004fa1270 */
[----:B------:R-:W2:Y:S01]  /*7f6a0*/  LDL.LU R23, [R1+0x5b4] ;  /* 0x0005b40001177983 */ /* 0x000ea20000300800 */
[C---:B------:R-:W-:Y:S01]  /*7f6b0*/  IADD3 R0, R16.reuse, c[0x0][0x198], RZ ;  /* 0x0000660010007a10 */ /* 0x040fe20007ffe0ff */
[----:B------:R-:W-:-:S04]  /*7f6c0*/  IMAD.WIDE R16, R16, 0x2, R4 ;  /* 0x0000000210107825 */ /* 0x000fc800078e0204 */
[----:B------:R-:W-:-:S04]  /*7f6d0*/  IMAD.WIDE R18, R0, 0x2, R6 ;  /* 0x0000000200127825 */ /* 0x000fc800078e0206 */
[----:B------:R-:W-:Y:S01]  /*7f6e0*/  @P4 STG.E.U16 [R16.64], R8 ;  /* 0x0000000810004986 */ /* 0x000fe2000c101506 */
[----:B---3--:R-:W-:-:S03]  /*7f6f0*/  PRMT R3, R25, 0x7632, R3 ;  /* 0x0000763219037816 */ /* 0x008fc60000000003 */
[----:B------:R0:W-:Y:S04]  /*7f700*/  @P5 STG.E.U16 [R18.64], R25 ;  /* 0x0000001912005986 */ /* 0x0001e8000c101506 */
[----:B0-----:R-:W3:Y:S01]  /*7f710*/  LDL.LU R25, [R1+0x3b4] ;  /* 0x0003b40001197983 */ /* 0x001ee20000300800 */
[----:B------:R-:W-:Y:S02]  /*7f720*/  ISETP.LT.AND P1, PT, R26, c[0x0][0x178], !P1 ;  /* 0x00005e001a007a0c */ /* 0x000fe40004f21270 */
[----:B------:R-:W-:Y:S02]  /*7f730*/  IADD3 R20, R28, 0x139, RZ ;  /* 0x000001391c147810 */ /* 0x000fe40007ffe0ff */
[----:B------:R-:W-:Y:S02]  /*7f740*/  ISETP.LT.AND P4, PT, R27, c[0x0][0x178], !P0 ;  /* 0x00005e001b007a0c */ /* 0x000fe40004781270 */
[----:B------:R-:W-:Y:S01]  /*7f750*/  ISETP.GE.AND P2, PT, R20, c[0x0][0x17c], PT ;  /* 0x00005f0014007a0c */ /* 0x000fe20003f46270 */
[C---:B------:R-:W-:Y:S01]  /*7f760*/  IMAD.WIDE R20, R0.reuse, 0x2, R4 ;  /* 0x0000000200147825 */ /* 0x040fe200078e0204 */
[----:B------:R-:W-:-:S02]  /*7f770*/  IADD3 R12, R0, c[0x0][0x198], RZ ;  /* 0x00006600000c7a10 */ /* 0x000fc40007ffe0ff */
[C---:B------:R-:W-:Y:S02]  /*7f780*/  ISETP.LT.AND P0, PT, R26.reuse, c[0x0][0x178], !P0 ;  /* 0x00005e001a007a0c */ /* 0x040fe40004701270 */
[----:B------:R-:W-:Y:S01]  /*7f790*/  ISETP.LT.AND P5, PT, R27, c[0x0][0x178], !P6 ;  /* 0x00005e001b007a0c */ /* 0x000fe200077a1270 */
[----:B------:R0:W-:Y:S01]  /*7f7a0*/  @P1 STG.E.U16 [R20.64], R9 ;  /* 0x0000000914001986 */ /* 0x0001e2000c101506 */
[----:B------:R-:W-:Y:S02]  /*7f7b0*/  ISETP.LT.AND P6, PT, R26, c[0x0][0x178], !P6 ;  /* 0x00005e001a007a0c */ /* 0x000fe400077c1270 */
[----:B------:R-:W-:Y:S02]  /*7f7c0*/  PRMT R18, R9, 0x7632, R18 ;  /* 0x0000763209127816 */ /* 0x000fe40000000012 */
[----:B------:R-:W-:Y:S02]  /*7f7d0*/  IADD3 R16, R28, 0x13b, RZ ;  /* 0x0000013b1c107810 */ /* 0x000fe40007ffe0ff */
[C---:B------:R-:W-:Y:S01]  /*7f7e0*/  IADD3 R19, R12.reuse, c[0x0][0x198], RZ ;  /* 0x000066000c137a10 */ /* 0x040fe20007ffe0ff */
[----:B0-----:R-:W-:Y:S01]  /*7f7f0*/  IMAD.WIDE R8, R12, 0x2, R6 ;  /* 0x000000020c087825 */ /* 0x001fe200078e0206 */
[----:B------:R-:W-:-:S03]  /*7f800*/  ISETP.GE.AND P1, PT, R16, c[0x0][0x17c], PT ;  /* 0x00005f0010007a0c */ /* 0x000fc60003f26270 */
[----:B------:R-:W-:Y:S01]  /*7f810*/  IMAD.WIDE R12, R12, 0x2, R4 ;  /* 0x000000020c0c7825 */ /* 0x000fe200078e0204 */
[----:B------:R0:W-:Y:S01]  /*7f820*/  @P4 STG.E.U16 [R8.64], R3 ;  /* 0x0000000308004986 */ /* 0x0001e2000c101506 */
[----:B------:R-:W-:Y:S02]  /*7f830*/  IADD3 R0, R28, 0x13c, RZ ;  /* 0x0000013c1c007810 */ /* 0x000fe40007ffe0ff */
[C---:B------:R-:W-:Y:S01]  /*7f840*/  IMAD.WIDE R16, R19.reuse, 0x2, R6 ;  /* 0x0000000213107825 */ /* 0x040fe200078e0206 */
[----:B------:R1:W-:Y:S01]  /*7f850*/  @P0 STG.E.U16 [R12.64], R18 ;  /* 0x000000120c000986 */ /* 0x0003e2000c101506 */
[----:B------:R-:W-:Y:S02]  /*7f860*/  ISETP.GE.AND P4, PT, R0, c[0x0][0x17c], PT ;  /* 0x00005f0000007a0c */ /* 0x000fe40003f86270 */
[----:B------:R-:W-:Y:S01]  /*7f870*/  IADD3 R0, R28, 0x13d, RZ ;  /* 0x0000013d1c007810 */ /* 0x000fe20007ffe0ff */
[----:B0-----:R-:W-:-:S03]  /*7f880*/  IMAD.WIDE R8, R19, 0x2, R4 ;  /* 0x0000000213087825 */ /* 0x001fc600078e0204 */
[----:B------:R-:W-:Y:S02]  /*7f890*/  ISETP.GE.AND P0, PT, R0, c[0x0][0x17c], PT ;  /* 0x00005f0000007a0c */ /* 0x000fe40003f06270 */
[----:B------:R-:W-:-:S05]  /*7f8a0*/  IADD3 R0, R19, c[0x0][0x198], RZ ;  /* 0x0000660013007a10 */ /* 0x000fca0007ffe0ff */
[----:B-1----:R-:W-:Y:S01]  /*7f8b0*/  IMAD.WIDE R12, R0, 0x2, R6 ;  /* 0x00000002000c7825 */ /* 0x002fe200078e0206 */
[----:B----4-:R0:W-:Y:S01]  /*7f8c0*/  @P5 STG.E.U16 [R16.64], R22 ;  /* 0x0000001610005986 */ /* 0x0101e2000c101506 */
[----:B------:R-:W-:-:S03]  /*7f8d0*/  ISETP.LT.AND P5, PT, R27, c[0x0][0x178], !P2 ;  /* 0x00005e001b007a0c */ /* 0x000fc600057a1270 */
[----:B--2---:R1:W-:Y:S01]  /*7f8e0*/  @P6 STG.E.U16 [R8.64], R24 ;  /* 0x0000001808006986 */ /* 0x0043e2000c101506 */
[----:B------:R-:W-:Y:S02]  /*7f8f0*/  ISETP.LT.AND P2, PT, R26, c[0x0][0x178], !P2 ;  /* 0x00005e001a007a0c */ /* 0x000fe40005741270 */
[----:B0-----:R-:W-:Y:S02]  /*7f900*/  PRMT R16, R24, 0x7632, R16 ;  /* 0x0000763218107816 */ /* 0x001fe40000000010 */
[----:B-1----:R-:W2:Y:S01]  /*7f910*/  LDL.LU R24, [R1+0x5a4] ;  /* 0x0005a40001187983 */ /* 0x002ea20000300800 */
[----:B------:R-:W-:-:S03]  /*7f920*/  ISETP.LT.AND P6, PT, R27, c[0x0][0x178], !P3 ;  /* 0x00005e001b007a0c */ /* 0x000fc60005fc1270 */
[----:B------:R-:W4:Y:S01]  /*7f930*/  LDL.LU R21, [R1+0x524] ;  /* 0x0005240001157983 */ /* 0x000f220000300800 */
[----:B------:R-:W-:Y:S01]  /*7f940*/  PRMT R3, R22, 0x7632, R3 ;  /* 0x0000763216037816 */ /* 0x000fe20000000003 */
[----:B------:R-:W-:Y:S01]  /*7f950*/  IMAD.WIDE R8, R0, 0x2, R4 ;  /* 0x0000000200087825 */ /* 0x000fe200078e0204 */
[----:B------:R-:W-:Y:S01]  /*7f960*/  ISETP.LT.AND P3, PT, R26, c[0x0][0x178], !P3 ;  /* 0x00005e001a007a0c */ /* 0x000fe20005f61270 */
[----:B------:R-:W4:Y:S01]  /*7f970*/  LDL.LU R22, [R1+0x5d4] ;  /* 0x0005d40001167983 */ /* 0x000f220000300800 */
[----:B------:R-:W-:-:S03]  /*7f980*/  IADD3 R0, R0, c[0x0][0x198], RZ ;  /* 0x0000660000007a10 */ /* 0x000fc60007ffe0ff */
[----:B------:R0:W-:Y:S04]  /*7f990*/  @P5 STG.E.U16 [R12.64], R3 ;  /* 0x000000030c005986 */ /* 0x0001e8000c101506 */
[----:B------:R1:W-:Y:S01]  /*7f9a0*/  @P2 STG.E.U16 [R8.64], R16 ;  /* 0x0000001008002986 */ /* 0x0003e2000c101506 */
[----:B0-----:R-:W-:-:S04]  /*7f9b0*/  IMAD.WIDE R12, R0, 0x2, R4 ;  /* 0x00000002000c7825 */ /* 0x001fc800078e0204 */
[----:B-1----:R-:W-:Y:S01]  /*7f9c0*/  IMAD.WIDE R8, R0, 0x2, R6 ;  /* 0x0000000200087825 */ /* 0x002fe200078e0206 */
[----:B---3--:R-:W-:-:S04]  /*7f9d0*/  PRMT R16, R25, 0x7632, R16 ;  /* 0x0000763219107816 */ /* 0x008fc80000000010 */
[----:B------:R-:W-:Y:S04]  /*7f9e0*/  @P6 STG.E.U16 [R8.64], R23 ;  /* 0x0000001708006986 */ /* 0x000fe8000c101506 */
[----:B------:R0:W-:Y:S04]  /*7f9f0*/  @P3 STG.E.U16 [R12.64], R25 ;  /* 0x000000190c003986 */ /* 0x0001e8000c101506 */
[----:B0-----:R-:W3:Y:S01]  /*7fa00*/  LDL.LU R25, [R1+0x534] ;  /* 0x0005340001197983 */ /* 0x001ee20000300800 */
[----:B------:R-:W-:Y:S02]  /*7fa10*/  ISETP.LT.AND P2, PT, R27, c[0x0][0x178], !P1 ;  /* 0x00005e001b007a0c */ /* 0x000fe40004f41270 */
[----:B------:R-:W-:-:S02]  /*7fa20*/  IADD3 R3, R28, 0x13f, RZ ;  /* 0x0000013f1c037810 */ /* 0x000fc40007ffe0ff */
[----:B------:R-:W-:Y:S02]  /*7fa30*/  IADD3 R0, R0, c[0x0][0x198], RZ ;  /* 0x0000660000007a10 */ /* 0x000fe40007ffe0ff */
[----:B------:R-:W-:Y:S02]  /*7fa40*/  ISETP.LT.AND P1, PT, R26, c[0x0][0x178], !P1 ;  /* 0x00005e001a007a0c */ /* 0x000fe40004f21270 */
[----:B------:R-:W-:Y:S01]  /*7fa50*/  ISETP.LT.AND P3, PT, R27, c[0x0][0x178], !P4 ;  /* 0x00005e001b007a0c */ /* 0x000fe20006761270 */
[C---:B------:R-:W-:Y:S01]  /*7fa60*/  IMAD.WIDE R8, R0.reuse, 0x2, R6 ;  /* 0x0000000200087825 */ /* 0x040fe200078e0206 */
[----:B------:R-:W-:Y:S02]  /*7fa70*/  ISETP.GE.AND P6, PT, R3, c[0x0][0x17c], PT ;  /* 0x00005f0003007a0c */ /* 0x000fe40003fc6270 */
[----:B------:R-:W-:Y:S01]  /*7fa80*/  PRMT R3, R23, 0x7632, R3 ;  /* 0x0000763217037816 */ /* 0x000fe20000000003 */
[C---:B------:R-:W-:Y:S01]  /*7fa90*/  IMAD.WIDE R12, R0.reuse, 0x2, R4 ;  /* 0x00000002000c7825 */ /* 0x040fe200078e0204 */
[----:B------:R-:W-:Y:S01]  /*7faa0*/  IADD3 R0, R0, c[0x0][0x198], RZ ;  /* 0x0000660000007a10 */ /* 0x000fe20007ffe0ff */
[----:B------:R-:W3:Y:S01]  /*7fab0*/  LDL.LU R23, [R1+0x488] ;  /* 0x0004880001177983 */ /* 0x000ee20000300800 */
[----:B------:R-:W-:-:S03]  /*7fac0*/  ISETP.LT.AND P4, PT, R26, c[0x0][0x178], !P4 ;  /* 0x00005e001a007a0c */ /* 0x000fc60006781270 */
[----:B------:R0:W-:Y:S01]  /*7fad0*/  @P2 STG.E.U16 [R8.64], R3 ;  /* 0x0000000308002986 */ /* 0x0001e2000c101506 */
[----:B------:R-:W-:Y:S02]  /*7fae0*/  ISETP.LT.AND P2, PT, R27, c[0x0][0x178], !P0 ;  /* 0x00005e001b007a0c */ /* 0x000fe40004741270 */
[----:B------:R-:W-:Y:S01]  /*7faf0*/  IADD3 R17, R28, 0x13e, RZ ;  /* 0x0000013e1c117810 */ /* 0x000fe20007ffe0ff */
[----:B------:R1:W-:Y:S01]  /*7fb00*/  @P1 STG.E.U16 [R12.64], R16 ;  /* 0x000000100c001986 */ /* 0x0003e2000c101506 */
[C-C-:B0-----:R-:W-:Y:S01]  /*7fb10*/  IMAD.WIDE R8, R0.reuse, 0x2, R6.reuse ;  /* 0x0000000200087825 */ /* 0x141fe200078e0206 */
[----:B-1----:R-:W-:Y:S02]  /*7fb20*/  IADD3 R16, R0, c[0x0][0x198], RZ ;  /* 0x0000660000107a10 */ /* 0x002fe40007ffe0ff */
[----:B------:R-:W-:Y:S02]  /*7fb30*/  ISETP.GE.AND P5, PT, R17, c[0x0][0x17c], PT ;  /* 0x00005f0011007a0c */ /* 0x000fe40003fa6270 */
[----:B------:R-:W-:Y:S01]  /*7fb40*/  IADD3 R3, R28, 0x140, RZ ;  /* 0x000001401c037810 */ /* 0x000fe20007ffe0ff */
[----:B------:R-:W-:Y:S01]  /*7fb50*/  IMAD.WIDE R12, R16, 0x2, R6 ;  /* 0x00000002100c7825 */ /* 0x000fe200078e0206 */
[----:B------:R-:W-:-:S02]  /*7fb60*/  ISETP.LT.AND P0, PT, R26, c[0x0][0x178], !P0 ;  /* 0x00005e001a007a0c */ /* 0x000fc40004701270 */
[----:B------:R-:W-:Y:S02]  /*7fb70*/  ISETP.GE.AND P1, PT, R3, c[0x0][0x17c], PT ;  /* 0x00005f0003007a0c */ /* 0x000fe40003f26270 */
[----:B------:R-:W-:Y:S01]  /*7fb80*/  IADD3 R3, R28, 0x141, RZ ;  /* 0x000001411c037810 */ /* 0x000fe20007ffe0ff */
[----:B--2---:R0:W-:Y:S02]  /*7fb90*/  @P3 STG.E.U16 [R8.64], R24 ;  /* 0x0000001808003986 */ /* 0x0041e4000c101506 */
[----:B0-----:R-:W-:Y:S01]  /*7fba0*/  IMAD.WIDE R8, R0, 0x2, R4 ;  /* 0x0000000200087825 */ /* 0x001fe200078e0204 */
[----:B------:R-:W-:Y:S02]  /*7fbb0*/  PRMT R0, R24, 0x7632, R0 ;  /* 0x0000763218007816 */ /* 0x000fe40000000000 */
[----:B------:R-:W2:Y:S04]  /*7fbc0*/  LDL.LU R24, [R1+0x388] ;  /* 0x0003880001187983 */ /* 0x000ea80000300800 */
[----:B----4-:R0:W-:Y:S01]  /*7fbd0*/  @P4 STG.E.U16 [R8.64], R21 ;  /* 0x0000001508004986 */ /* 0x0101e2000c101506 */
[----:B------:R-:W-:-:S02]  /*7fbe0*/  ISETP.LT.AND P4, PT, R27, c[0x0][0x178], !P5 ;  /* 0x00005e001b007a0c */ /* 0x000fc40006f81270 */
        /* <DEDUP_REMOVED lines=9> */
[----:B------:R0:W-:Y:S04]  /*7fc80*/  @P4 STG.E.U16 [R12.64], R22 ;  /* 0x000000160c004986 */ /* 0x0001e8000c101506 */
[----:B---3--:R1:W-:Y:S01]  /*7fc90*/  @P5 STG.E.U16 [R16.64], R25 ;  /* 0x0000001910005986 */ /* 0x0083e2000c101506 */
[----:B------:R-:W-:Y:S02]  /*7fca0*/  PRMT R20, R25, 0x7632, R20 ;  /* 0x0000763219147816 */ /* 0x000fe40000000014 */
[----:B0-----:R-:W-:Y:S02]  /*7fcb0*/  IADD3 R12, R0, c[0x0][0x198], RZ ;  /* 0x00006600000c7a10 */ /* 0x001fe40007ffe0ff */
[----:B------:R-:W-:-:S02]  /*7fcc0*/  PRMT R0, R22, 0x7632, R0 ;  /* 0x0000763216007816 */ /* 0x000fc40000000000 */
[----:B------:R-:W3:Y:S04]  /*7fcd0*/  LDL.LU R22, [R1+0x4a8] ;  /* 0x0004a80001167983 */ /* 0x000ee80000300800 */
[----:B-1----:R-:W4:Y:S01]  /*7fce0*/  LDL.LU R25, [R1+0x3a8] ;  /* 0x0003a80001197983 */ /* 0x002f220000300800 */
[C---:B------:R-:W-:Y:S02]  /*7fcf0*/  ISETP.LT.AND P4, PT, R27.reuse, c[0x0][0x178], !P6 ;  /* 0x00005e001b007a0c */ /* 0x040fe40007781270 */
[C---:B------:R-:W-:Y:S02]  /*7fd00*/  ISETP.LT.AND P6, PT, R26.reuse, c[0x0][0x178], !P6 ;  /* 0x00005e001a007a0c */ /* 0x040fe400077c1270 */
[----:B------:R-:W-:Y:S02]  /*7fd10*/  ISETP.LT.AND P5, PT, R27, c[0x0][0x178], !P1 ;  /* 0x00005e001b007a0c */ /* 0x000fe40004fa1270 */
[----:B------:R-:W-:-:S02]  /*7fd20*/  ISETP.LT.AND P1, PT, R26, c[0x0][0x178], !P1 ;  /* 0x00005e001a007a0c */ /* 0x000fc40004f21270 */
[----:B------:R-:W-:Y:S02]  /*7fd30*/  IADD3 R3, R12, c[0x0][0x198], RZ ;  /* 0x000066000c037a10 */ /* 0x000fe40007ffe0ff */
[C---:B------:R-:W-:Y:S02]  /*7fd40*/  IADD3 R18, R28.reuse, 0x142, RZ ;  /* 0x000001421c127810 */ /* 0x040fe40007ffe0ff */
[----:B------:R-:W-:Y:S01]  /*7fd50*/  IADD3 R19, R28, 0x143, RZ ;  /* 0x000001431c137810 */ /* 0x000fe20007ffe0ff */
[----:B------:R-:W-:Y:S01]  /*7fd60*/  IMAD.WIDE R8, R12, 0x2, R6 ;  /* 0x000000020c087825 */ /* 0x000fe200078e0206 */
[----:B------:R-:W-:Y:S02]  /*7fd70*/  ISETP.GE.AND P2, PT, R18, c[0x0][0x17c], PT ;  /* 0x00005f0012007a0c */ /* 0x000fe40003f46270 */
[----:B------:R-:W-:Y:S01]  /*7fd80*/  ISETP.GE.AND P0, PT, R19, c[0x0][0x17c], PT ;  /* 0x00005f0013007a0c */ /* 0x000fe20003f06270 */
[----:B------:R-:W-:Y:S01]  /*7fd90*/  IMAD.WIDE R12, R12, 0x2, R4 ;  /* 0x000000020c0c7825 */ /* 0x000fe200078e0204 */
[----:B------:R-:W-:Y:S03]  /*7fda0*/  @P4 STG.E.U16 [R8.64], R0 ;  /* 0x0000000008004986 */ /* 0x000fe6000c101506 */
[C---:B------:R-:W-:Y:S01]  /*7fdb0*/  IMAD.WIDE R16, R3.reuse, 0x2, R6 ;  /* 0x0000000203107825 */ /* 0x040fe200078e0206 */
[----:B------:R0:W-:Y:S03]  /*7fdc0*/  @P6 STG.E.U16 [R12.64], R20 ;  /* 0x000000140c006986 */ /* 0x0001e6000c101506 */
[----:B------:R-:W-:Y:S01]  /*7fdd0*/  IMAD.WIDE R18, R3, 0x2, R4 ;  /* 0x0000000203127825 */ /* 0x000fe200078e0204 */
[----:B------:R1:W-:Y:S01]  /*7fde0*/  @P5 STG.E.U16 [R16.64], R23 ;  /* 0x0000001710005986 */ /* 0x0003e2000c101506 */
[----:B------:R-:W-:-:S02]  /*7fdf0*/  ISETP.LT.AND P5, PT, R27, c[0x0][0x178], !P3 ;  /* 0x00005e001b007a0c */ /* 0x000fc40005fa1270 */
[C---:B------:R-:W-:Y:S02]  /*7fe00*/  ISETP.LT.AND P3, PT, R26.reuse, c[0x0][0x178], !P3 ;  /* 0x00005e001a007a0c */ /* 0x040fe40005f61270 */
[----:B------:R-:W-:Y:S02]  /*7fe10*/  ISETP.LT.AND P6, PT, R27, c[0x0][0x178], !P2 ;  /* 0x00005e001b007a0c */ /* 0x000fe400057c1270 */
[----:B0-----:R-:W-:Y:S02]  /*7fe20*/  IADD3 R12, R3, c[0x0][0x198], RZ ;  /* 0x00006600030c7a10 */ /* 0x001fe40007ffe0ff */
[----:B------:R-:W-:Y:S02]  /*7fe30*/  ISETP.LT.AND P2, PT, R26, c[0x0][0x178], !P2 ;  /* 0x00005e001a007a0c */ /* 0x000fe40005741270 */
[----:B-1----:R-:W-:Y:S01]  /*7fe40*/  IADD3 R16, R28, 0x145, RZ ;  /* 0x000001451c107810 */ /* 0x002fe20007ffe0ff */
[----:B------:R-:W-:Y:S01]  /*7fe50*/  IMAD.WIDE R8, R12, 0x2, R6 ;  /* 0x000000020c087825 */ /* 0x000fe200078e0206 */
[----:B--2---:R0:W-:Y:S01]  /*7fe60*/  @P1 STG.E.U16 [R18.64], R24 ;  /* 0x0000001812001986 */ /* 0x0041e2000c101506 */
[----:B------:R-:W-:-:S02]  /*7fe70*/  PRMT R0, R24, 0x7632, R0 ;  /* 0x0000763218007816 */ /* 0x000fc40000000000 */
[----:B0-----:R-:W-:Y:S02]  /*7fe80*/  PRMT R18, R23, 0x7632, R18 ;  /* 0x0000763217127816 */ /* 0x001fe40000000012 */
[----:B------:R-:W2:Y:S04]  /*7fe90*/  LDL.LU R23, [R1+0x4c8] ;  /* 0x0004c80001177983 */ /* 0x000ea80000300800 */
[----:B------:R-:W2:Y:S01]  /*7fea0*/  LDL.LU R24, [R1+0x398] ;  /* 0x0003980001187983 */ /* 0x000ea20000300800 */
[C---:B------:R-:W-:Y:S01]  /*7feb0*/  IADD3 R19, R12.reuse, c[0x0][0x198], RZ ;  /* 0x000066000c137a10 */ /* 0x040fe20007ffe0ff */
[----:B------:R-:W-:Y:S01]  /*7fec0*/  IMAD.WIDE R12, R12, 0x2, R4 ;  /* 0x000000020c0c7825 */ /* 0x000fe200078e0204 */
[----:B------:R-:W-:Y:S01]  /*7fed0*/  ISETP.GE.AND P1, PT, R16, c[0x0][0x17c], PT ;  /* 0x00005f0010007a0c */ /* 0x000fe20003f26270 */
[----:B------:R0:W-:Y:S02]  /*7fee0*/  @P5 STG.E.U16 [R8.64], R18 ;  /* 0x0000001208005986 */ /* 0x0001e4000c101506 */
[----:B------:R-:W-:-:S02]  /*7fef0*/  IMAD.WIDE R16, R19, 0x2, R6 ;  /* 0x0000000213107825 */ /* 0x000fc400078e0206 */
[----:B------:R-:W-:Y:S02]  /*7ff00*/  @P3 STG.E.U16 [R12.64], R0 ;  /* 0x000000000c003986 */ /* 0x000fe4000c101506 */
[----:B0-----:R-:W-:Y:S02]  /*7ff10*/  IMAD.WIDE R8, R19, 0x2, R4 ;  /* 0x0000000213087825 */ /* 0x001fe400078e0204 */
[----:B---3--:R0:W-:Y:S04]  /*7ff20*/  @P6 STG.E.U16 [R16.64], R22 ;  /* 0x0000001610006986 */ /* 0x0081e8000c101506 */
[----:B----4-:R1:W-:Y:S01]  /*7ff30*/  @P2 STG.E.U16 [R8.64], R25 ;  /* 0x0000001908002986 */ /* 0x0103e2000c101506 */
[----:B0-----:R-:W-:-:S03]  /*7ff40*/  PRMT R16, R25, 0x7632, R16 ;  /* 0x0000763219107816 */ /* 0x001fc60000000010 */
[----:B-1----:R-:W3:Y:S01]  /*7ff50*/  LDL.LU R25, [R1+0x4e8] ;  /* 0x0004e80001197983 */ /* 0x002ee20000300800 */
[C---:B------:R-:W-:Y:S02]  /*7ff60*/  IADD3 R0, R28.reuse, 0x147, RZ ;  /* 0x000001471c007810 */ /* 0x040fe40007ffe0ff */
[----:B------:R-:W-:Y:S02]  /*7ff70*/  IADD3 R21, R28, 0x144, RZ ;  /* 0x000001441c157810 */ /* 0x000fe40007ffe0ff */
[----:B------:R-:W-:Y:S02]  /*7ff80*/  ISETP.LT.AND P6, PT, R27, c[0x0][0x178], !P0 ;  /* 0x00005e001b007a0c */ /* 0x000fe400047c1270 */
[----:B------:R-:W-:Y:S02]  /*7ff90*/  ISETP.LT.AND P0, PT, R26, c[0x0][0x178], !P0 ;  /* 0x00005e001a007a0c */ /* 0x000fe40004701270 */
[----:B------:R-:W-:Y:S02]  /*7ffa0*/  ISETP.GE.AND P3, PT, R0, c[0x0][0x17c], PT ;  /* 0x00005f0000007a0c */ /* 0x000fe40003f66270 */
[----:B------:R-:W-:-:S02]  /*7ffb0*/  ISETP.GE.AND P4, PT, R21, c[0x0][0x17c], PT ;  /* 0x00005f0015007a0c */ /* 0x000fc40003f86270 */
[----:B------:R-:W-:Y:S01]  /*7ffc0*/  IADD3 R3, R28, 0x146, RZ ;  /* 0x000001461c037810 */ /* 0x000fe20007ffe0ff */
[----:B------:R-:W4:Y:S01]  /*7ffd0*/  LDL.LU R21, [R1+0x358] ;  /* 0x0003580001157983 */ /* 0x000f220000300800 */
[----:B------:R-:W-:Y:S02]  /*7ffe0*/  IADD3 R0, R19, c[0x0][0x198], RZ ;  /* 0x0000660013007a10 */ /* 0x000fe40007ffe0ff */
[----:B------:R-:W-:Y:S02]  /*7fff0*/  ISETP.GE.AND P5, PT, R3, c[0x0][0x17c], PT ;  /* 0x00005f0003007a0c */ /* 0x000fe40003fa6270 */
[C---:B------:R-:W-:Y:S01]  /*80000*/  ISETP.LT.AND P2, PT, R27.reuse, c[0x0][0x178], !P4 ;  /* 0x00005e001b007a0c */ /* 0x040fe20006741270 */
[----:B------:R-:W-:Y:S01]  /*80010*/  IMAD.WIDE R12, R0, 0x2, R6 ;  /* 0x00000002000c7825 */ /* 0x000fe200078e0206 */
[----:B------:R-:W-:Y:S02]  /*80020*/  PRMT R3, R22, 0x7632, R3 ;  /* 0x0000763216037816 */ /* 0x000fe40000000003 */
[----:B------:R-:W-:Y:S01]  /*80030*/  ISETP.LT.AND P4, PT, R26, c[0x0][0x178], !P4 ;  /* 0x00005e001a007a0c */ /* 0x000fe20006781270 */
[C---:B------:R-:W-:Y:S01]  /*80040*/  IMAD.WIDE R8, R0.reuse, 0x2, R4 ;  /* 0x0000000200087825 */ /* 0x040fe200078e0204 */
[----:B------:R-:W-:Y:S01]  /*80050*/  IADD3 R0, R0, c[0x0][0x198], RZ ;  /* 0x0000660000007a10 */ /* 0x000fe20007ffe0ff */
[----:B------:R0:W-:Y:S04]  /*80060*/  @P6 STG.E.U16 [R12.64], R3 ;  /* 0x000000030c006986 */ /* 0x0001e8000c101506 */
[----:B------:R1:W-:Y:S01]  /*80070*/  @P0 STG.E.U16 [R8.64], R16 ;  /* 0x0000001008000986 */ /* 0x0003e2000c101506 */
[----:B------:R-:W-:-:S02]  /*80080*/  ISETP.LT.AND P0, PT, R27, c[0x0][0x178], !P1 ;  /* 0x00005e001b007a0c */ /* 0x000fc40004f01270 */
[----:B0-----:R-:W-:Y:S01]  /*80090*/  IADD3 R3, R28, 0x149, RZ ;  /* 0x000001491c037810 */ /* 0x001fe20007ffe0ff */
[----:B------:R-:W-:-:S04]  /*800a0*/  IMAD.WIDE R12, R0, 0x2, R4 ;  /* 0x00000002000c7825 */ /* 0x000fc800078e0204 */
[C---:B-1----:R-:W-:Y:S01]  /*800b0*/  IMAD.WIDE R8, R0.reuse, 0x2, R6 ;  /* 0x0000000200087825 */ /* 0x042fe200078e0206 */
[----:B------:R-:W-:Y:S02]  /*800c0*/  IADD3 R0, R0, c[0x0][0x198], RZ ;  /* 0x0000660000007a10 */ /* 0x000fe40007ffe0ff */
[----:B------:R-:W-:Y:S02]  /*800d0*/  ISETP.LT.AND P1, PT, R26, c[0x0][0x178], !P1 ;  /* 0x00005e001a007a0c */ /* 0x000fe40004f21270 */
[----:B--2---:R0:W-:Y:S01]  /*800e0*/  @P2 STG.E.U16 [R8.64], R23 ;  /* 0x0000001708002986 */ /* 0x0041e2000c101506 */
[----:B------:R-:W-:Y:S02]  /*800f0*/  PRMT R16, R23, 0x7632, R16 ;  /* 0x0000763217107816 */ /* 0x000fe40000000010 */
[----:B------:R-:W-:Y:S01]  /*80100*/  ISETP.GE.AND P2, PT, R3, c[0x0][0x17c], PT ;  /* 0x00005f0003007a0c */ /* 0x000fe20003f46270 */
[----:B------:R1:W-:Y:S01]  /*80110*/  @P4 STG.E.U16 [R12.64], R24 ;  /* 0x000000180c004986 */ /* 0x0003e2000c101506 */
[----:B------:R-:W-:-:S02]  /*80120*/  PRMT R3, R24, 0x7632, R3 ;  /* 0x0000763218037816 */ /* 0x000fc40000000003 */
[----:B------:R-:W-:Y:S01]  /*80130*/  ISETP.LT.AND P4, PT, R27, c[0x0][0x178], !P5 ;  /* 0x00005e001b007a0c */ /* 0x000fe20006f81270 */
[----:B0-----:R-:W2:Y:S04]  /*80140*/  LDL.LU R23, [R1+0x508] ;  /* 0x0005080001177983 */ /* 0x001ea80000300800 */
[----:B-1----:R-:W2:Y:S01]  /*80150*/  LDL.LU R24, [R1+0x458] ;  /* 0x0004580001187983 */ /* 0x002ea20000300800 */
[----:B------:R-:W-:-:S03]  /*80160*/  IMAD.WIDE R8, R0, 0x2, R6 ;  /* 0x0000000200087825 */ /* 0x000fc600078e0206 */
[----:B------:R-:W2:Y:S01]  /*80170*/  LDL.LU R22, [R1+0x518] ;  /* 0x0005180001167983 */ /* 0x000ea20000300800 */
[C---:B------:R-:W-:Y:S01]  /*80180*/  IMAD.WIDE R12, R0.reuse, 0x2, R4 ;  /* 0x00000002000c7825 */ /* 0x040fe200078e0204 */
[----:B------:R-:W-:Y:S02]  /*80190*/  IADD3 R0, R0, c[0x0][0x198], RZ ;  /* 0x0000660000007a10 */ /* 0x000fe40007ffe0ff */
[----:B------:R0:W-:Y:S04]  /*801a0*/  @P0 STG.E.U16 [R8.64], R16 ;  /* 0x0000001008000986 */ /* 0x0001e8000c101506 */
[----:B------:R1:W-:Y:S01]  /*801b0*/  @P1 STG.E.U16 [R12.64], R3 ;  /* 0x000000030c001986 */ /* 0x0003e2000c101506 */
[C---:B0-----:R-:W-:Y:S01]  /*801c0*/  IMAD.WIDE R8, R0.reuse, 0x2, R6 ;  /* 0x0000000200087825 */ /* 0x041fe200078e0206 */
[----:B-1----:R-:W-:-:S04]  /*801d0*/  IADD3 R3, R0, c[0x0][0x198], RZ ;  /* 0x0000660000037a10 */ /* 0x002fc80007ffe0ff */
[----:B---3--:R0:W-:Y:S02]  /*801e0*/  @P4 STG.E.U16 [R8.64], R25 ;  /* 0x0000001908004986 */ /* 0x0081e4000c101506 */
[----:B0-----:R-:W-:Y:S01]  /*801f0*/  IMAD.WIDE R8, R0, 0x2, R4 ;  /* 0x0000000200087825 */ /* 0x001fe200078e0204 */
[----:B------:R-:W-:Y:S02]  /*80200*/  PRMT R0, R25, 0x7632, R0 ;  /* 0x0000763219007816 */ /* 0x000fe40000000000 */
[----:B------:R-:W3:Y:S01]  /*80210*/  LDL.LU R25, [R1+0x4b8] ;  /* 0x0004b80001197983 */ /* 0x000ee20000300800 */
[----:B------:R-:W-:Y:S02]  /*80220*/  ISETP.LT.AND P5, PT, R26, c[0x0][0x178], !P5 ;  /* 0x00005e001a007a0c */ /* 0x000fe40006fa1270 */
[----:B------:R-:W-:Y:S02]  /*80230*/  ISETP.LT.AND P1, PT, R27, c[0x0][0x178], !P3 ;  /* 0x00005e001b007a0c */ /* 0x000fe40005f21270 */
[----:B------:R-:W-:-:S02]  /*80240*/  IADD3 R17, R28, 0x148, RZ ;  /* 0x000001481c117810 */ /* 0x000fc40007ffe0ff */
[----:B------:R-:W-:Y:S02]  /*80250*/  IADD3 R12, R28, 0x14b, RZ ;  /* 0x0000014b1c0c7810 */ /* 0x000fe40007ffe0ff */
[----:B------:R-:W-:Y:S02]  /*80260*/  ISETP.GE.AND P6, PT, R17, c[0x0][0x17c], PT ;  /* 0x00005f0011007a0c */ /* 0x000fe40003fc6270 */
[----:B------:R-:W-:Y:S01]  /*80270*/  ISETP.GE.AND P4, PT, R12, c[0x0][0x17c], PT ;  /* 0x00005f000c007a0c */ /* 0x000fe20003f86270 */
[----:B------:R-:W-:Y:S01]  /*80280*/  IMAD.WIDE R12, R3, 0x2, R6 ;  /* 0x00000002030c7825 */ /* 0x000fe200078e0206 */
[C---:B------:R-:W-:Y:S01]  /*80290*/  ISETP.LT.AND P3, PT, R26.reuse, c[0x0][0x178], !P3 ;  /* 0x00005e001a007a0c */ /* 0x040fe20005f61270 */
[----:B----4-:R0:W-:Y:S01]  /*802a0*/  @P5 STG.E.U16 [R8.64], R21 ;  /* 0x0000001508005986 */ /* 0x0101e2000c101506 */
[----:B------:R-:W-:Y:S02]  /*802b0*/  ISETP.LT.AND P5, PT, R27, c[0x0][0x178], !P6 ;  /* 0x00005e001b007a0c */ /* 0x000fe400077a1270 */
[----:B------:R-:W-:Y:S01]  /*802c0*/  ISETP.LT.AND P6, PT, R26, c[0x0][0x178], !P6 ;  /* 0x00005e001a007a0c */ /* 0x000fe200077c1270 */
[----:B------:R1:W-:Y:S01]  /*802d0*/  @P1 STG.E.U16 [R12.64], R0 ;  /* 0x000000000c001986 */ /* 0x0003e2000c101506 */
[----:B------:R-:W-:-:S02]  /*802e0*/  IADD3 R16, R28, 0x14a, RZ ;  /* 0x0000014a1c107810 */ /* 0x000fc40007ffe0ff */
[----:B------:R-:W-:Y:S02]  /*802f0*/  PRMT R19, R21, 0x7632, R19 ;  /* 0x0000763215137816 */ /* 0x000fe40000000013 */
[----:B------:R-:W-:Y:S01]  /*80300*/  ISETP.GE.AND P0, PT, R16, c[0x0][0x17c], PT ;  /* 0x00005f0010007a0c */ /* 0x000fe20003f06270 */
[C---:B0-----:R-:W-:Y:S01]  /*80310*/  IMAD.WIDE R8, R3.reuse, 0x2, R4 ;  /* 0x0000000203087825 */ /* 0x041fe200078e0204 */
[----:B-1----:R-:W-:-:S04]  /*80320*/  IADD3 R0, R3, c[0x0][0x198], RZ ;  /* 0x0000660003007a10 */ /* 0x002fc80007ffe0ff */
[----:B------:R-:W-:Y:S01]  /*80330*/  @P3 STG.E.U16 [R8.64], R19 ;  /* 0x0000001308003986 */ /* 0x000fe2000c101506 */
[----:B------:R-:W-:-:S04]  /*80340*/  IMAD.WIDE R12, R0, 0x2, R6 ;  /* 0x00000002000c7825 */ /* 0x000fc800078e0206 */
[----:B------:R-:W-:Y:S01]  /*80350*/  IMAD.WIDE R16, R0, 0x2, R4 ;  /* 0x0000000200107825 */ /* 0x000fe200078e0204 */
[C---:B------:R-:W-:Y:S02]  /*80360*/  IADD3 R3, R28.reuse, 0x14d, RZ ;  /* 0x0000014d1c037810 */ /* 0x040fe40007ffe0ff */
[----:B------:R-:W-:Y:S02]  /*80370*/  IADD3 R18, R28, 0x14c, RZ ;  /* 0x0000014c1c127810 */ /* 0x000fe40007ffe0ff */
[----:B------:R-:W-:Y:S02]  /*80380*/  ISETP.GE.AND P3, PT, R3, c[0x0][0x17c], PT ;  /* 0x00005f0003007a0c */ /* 0x000fe40003f66270 */
[----:B------:R-:W-:Y:S01]  /*80390*/  ISETP.GE.AND P1, PT, R18, c[0x0][0x17c], PT ;  /* 0x00005f0012007a0c */ /* 0x000fe20003f26270 */
[----:B--2---:R0:W-:Y:S01]  /*803a0*/  @P5 STG.E.U16 [R12.64], R23 ;  /* 0x000000170c005986 */ /* 0x0041e2000c101506 */
[----:B------:R-:W-:-:S03]  /*803b0*/  ISETP.LT.AND P5, PT, R27, c[0x0][0x178], !P2 ;  /* 0x00005e001b007a0c */ /* 0x000fc600057a1270 */
[----:B------:R1:W-:Y:S01]  /*803c0*/  @P6 STG.E.U16 [R16.64], R24 ;  /* 0x0000001810006986 */ /* 0x0003e2000c101506 */
[----:B------:R-:W-:Y:S02]  /*803d0*/  PRMT R20, R24, 0x7632, R20 ;  /* 0x0000763218147816 */ /* 0x000fe40000000014 */
[----:B------:R-:W-:Y:S02]  /*803e0*/  ISETP.LT.AND P2, PT, R26, c[0x0][0x178], !P2 ;  /* 0x00005e001a007a0c */ /* 0x000fe40005741270 */
[----:B0-----:R-:W-:Y:S02]  /*803f0*/  IADD3 R12, R0, c[0x0][0x198], RZ ;  /* 0x00006600000c7a10 */ /* 0x001fe40007ffe0ff */
[----:B------:R-:W-:Y:S02]  /*80400*/  PRMT R0, R23, 0x7632, R0 ;  /* 0x0000763217007816 */ /* 0x000fe40000000000 */
[----:B------:R-:W2:Y:S01]  /*80410*/  LDL.LU R23, [R1+0x548] ;  /* 0x0005480001177983 */ /* 0x000ea20000300800 */
[----:B------:R-:W-:-:S03]  /*80420*/  ISETP.LT.AND P6, PT, R27, c[0x0][0x178], !P0 ;  /* 0x00005e001b007a0c */ /* 0x000fc600047c1270 */
[----:B-1----:R-:W4:Y:S01]  /*80430*/  LDL.LU R24, [R1+0x378] ;  /* 0x0003780001187983 */ /* 0x002f220000300800 */
[----:B------:R-:W-:Y:S02]  /*80440*/  ISETP.LT.AND P0, PT, R26, c[0x0][0x178], !P0 ;  /* 0x00005e001a007a0c */ /* 0x000fe40004701270 */
[C---:B------:R-:W-:Y:S01]  /*80450*/  IADD3 R3, R12.reuse, c[0x0][0x198], RZ ;  /* 0x000066000c037a10 */ /* 0x040fe20007ffe0ff */
[----:B------:R-:W-:-:S04]  /*80460*/  IMAD.WIDE R8, R12, 0x2, R6 ;  /* 0x000000020c087825 */ /* 0x000fc800078e0206 */
[----:B------:R-:W-:Y:S01]  /*80470*/  IMAD.WIDE R12, R12, 0x2, R4 ;  /* 0x000000020c0c7825 */ /* 0x000fe200078e0204 */
[----:B------:R-:W-:Y:S03]  /*80480*/  @P5 STG.E.U16 [R8.64], R0 ;  /* 0x0000000008005986 */ /* 0x000fe6000c101506 */
[C---:B------:R-:W-:Y:S01]  /*80490*/  IMAD.WIDE R16, R3.reuse, 0x2, R6 ;  /* 0x0000000203107825 */ /* 0x040fe200078e0206 */
[----:B------:R-:W-:Y:S03]  /*804a0*/  @P2 STG.E.U16 [R12.64], R20 ;  /* 0x000000140c002986 */ /* 0x000fe6000c101506 */
[----:B------:R-:W-:Y:S01]  /*804b0*/  IMAD.WIDE R18, R3, 0x2, R4 ;  /* 0x0000000203127825 */ /* 0x000fe200078e0204 */
[----:B------:R-:W-:Y:S04]  /*804c0*/  @P6 STG.E.U16 [R16.64], R22 ;  /* 0x0000001610006986 */ /* 0x000fe8000c101506 */
[----:B---3--:R0:W-:Y:S02]  /*804d0*/  @P0 STG.E.U16 [R18.64], R25 ;  /* 0x0000001912000986 */ /* 0x0081e4000c101506 */
[----:B0-----:R-:W-:-:S02]  /*804e0*/  PRMT R19, R25, 0x7632, R19 ;  /* 0x0000763219137816 */ /* 0x001fc40000000013 */
[----:B------:R-:W3:Y:S01]  /*804f0*/  LDL.LU R25, [R1+0x558] ;  /* 0x0005580001197983 */ /* 0x000ee20000300800 */
[----:B------:R-:W-:Y:S02]  /*80500*/  ISETP.LT.AND P0, PT, R27, c[0x0][0x178], !P4 ;  /* 0x00005e001b007a0c */ /* 0x000fe40006701270 */
[----:B------:R-:W-:Y:S02]  /*80510*/  IADD3 R12, R3, c[0x0][0x198], RZ ;  /* 0x00006600030c7a10 */ /* 0x000fe40007ffe0ff */
[C---:B------:R-:W-:Y:S02]  /*80520*/  ISETP.LT.AND P4, PT, R26.reuse, c[0x0][0x178], !P4 ;  /* 0x00005e001a007a0c */ /* 0x040fe40006781270 */
[----:B------:R-:W-:Y:S02]  /*80530*/  ISETP.LT.AND P2, PT, R27, c[0x0][0x178], !P1 ;  /* 0x00005e001b007a0c */ /* 0x000fe40004f41270 */
[----:B------:R-:W-:Y:S01]  /*80540*/  ISETP.LT.AND P1, PT, R26, c[0x0][0x178], !P1 ;  /* 0x00005e001a007a0c */ /* 0x000fe20004f21270 */
[----:B------:R-:W-:Y:S01]  /*80550*/  IMAD.WIDE R8, R12, 0x2, R6 ;  /* 0x000000020c087825 */ /* 0x000fe200078e0206 */
[----:B------:R-:W-:-:S02]  /*80560*/  PRMT R18, R22, 0x7632, R18 ;  /* 0x0000763216127816 */ /* 0x000fc40000000012 */
[----:B------:R-:W-:Y:S02]  /*80570*/  IADD3 R16, R28, 0x14f, RZ ;  /* 0x0000014f1c107810 */ /* 0x000fe40007ffe0ff */
[C---:B------:R-:W-:Y:S01]  /*80580*/  IADD3 R0, R12.reuse, c[0x0][0x198], RZ ;  /* 0x000066000c007a10 */ /* 0x040fe20007ffe0ff */
[----:B------:R-:W-:Y:S01]  /*80590*/  IMAD.WIDE R12, R12, 0x2, R4 ;  /* 0x000000020c0c7825 */ /* 0x000fe200078e0204 */
[----:B------:R-:W-:Y:S01]  /*805a0*/  ISETP.GE.AND P6, PT, R16, c[0x0][0x17c], PT ;  /* 0x00005f0010007a0c */ /* 0x000fe20003fc6270 */
[----:B------:R0:W-:Y:S02]  /*805b0*/  @P0 STG.E.U16 [R8.64], R18 ;  /* 0x0000001208000986 */ /* 0x0001e4000c101506 */
[----:B------:R-:W-:Y:S01]  /*805c0*/  IMAD.WIDE R16, R0, 0x2, R6 ;  /* 0x0000000200107825 */ /* 0x000fe200078e0206 */
[C---:B------:R-:W-:Y:S01]  /*805d0*/  IADD3 R21, R28.reuse, 0x14e, RZ ;  /* 0x0000014e1c157810 */ /* 0x040fe20007ffe0ff */
[----:B------:R1:W-:Y:S01]  /*805e0*/  @P4 STG.E.U16 [R12.64], R19 ;  /* 0x000000130c004986 */ /* 0x0003e2000c101506 */
[----:B------:R-:W-:-:S02]  /*805f0*/  IADD3 R3, R28, 0x150, RZ ;  /* 0x000001501c037810 */ /* 0x000fc40007ffe0ff */
[----:B------:R-:W-:Y:S01]  /*80600*/  ISETP.LT.AND P4, PT, R27, c[0x0][0x178], !P3 ;  /* 0x00005e001b007a0c */ /* 0x000fe20005f81270 */
[----:B0-----:R-:W-:Y:S01]  /*80610*/  IMAD.WIDE R8, R0, 0x2, R4 ;  /* 0x0000000200087825 */ /* 0x001fe200078e0204 */
[----:B------:R-:W-:Y:S02]  /*80620*/  ISETP.GE.AND P5, PT, R21, c[0x0][0x17c], PT ;  /* 0x00005f0015007a0c */ /* 0x000fe40003fa6270 */
[----:B------:R-:W-:Y:S02]  /*80630*/  ISETP.GE.AND P0, PT, R3, c[0x0][0x17c], PT ;  /* 0x00005f0003007a0c */ /* 0x000fe40003f06270 */
[----:B------:R-:W-:Y:S02]  /*80640*/  IADD3 R3, R28, 0x151, RZ ;  /* 0x000001511c037810 */ /* 0x000fe40007ffe0ff */
[----:B------:R-:W-:Y:S02]  /*80650*/  IADD3 R0, R0, c[0x0][0x198], RZ ;  /* 0x0000660000007a10 */ /* 0x000fe40007ffe0ff */
[----:B------:R-:W-:-:S03]  /*80660*/  ISETP.LT.AND P3, PT, R26, c[0x0][0x178], !P3 ;  /* 0x00005e001a007a0c */ /* 0x000fc60005f61270 */
[----:B-1----:R-:W-:Y:S01]  /*80670*/  IMAD.WIDE R12, R0, 0x2, R4 ;  /* 0x00000002000c7825 */ /* 0x002fe200078e0204 */
[----:B--2---:R0:W-:Y:S04]  /*80680*/  @P2 STG.E.U16 [R16.64], R23 ;  /* 0x0000001710002986 */ /* 0x0041e8000c101506 */
[----:B----4-:R1:W-:Y:S01]  /*80690*/  @P1 STG.E.U16 [R8.64], R24 ;  /* 0x0000001808001986 */ /* 0x0103e2000c101506 */
[----:B------:R-:W-:Y:S02]  /*806a0*/  ISETP.LT.AND P1, PT, R27, c[0x0][0x178], !P5 ;  /* 0x00005e001b007a0c */ /* 0x000fe40006f21270 */
[----:B0-----:R-:W-:Y:S02]  /*806b0*/  PRMT R16, R24, 0x7632, R16 ;  /* 0x0000763218107816 */ /* 0x001fe40000000010 */
[----:B-1----:R-:W2:Y:S01]  /*806c0*/  LDL.LU R24, [R1+0x568] ;  /* 0x0005680001187983 */ /* 0x002ea20000300800 */
[----:B------:R-:W-:Y:S01]  /*806d0*/  ISETP.GE.AND P2, PT, R3, c[0x0][0x17c], PT ;  /* 0x00005f0003007a0c */ /* 0x000fe20003f46270 */
[C---:B------:R-:W-:Y:S01]  /*806e0*/  IMAD.WIDE R8, R0.reuse, 0x2, R6 ;  /* 0x0000000200087825 */ /* 0x040fe200078e0206 */
[----:B------:R-:W-:Y:S01]  /*806f0*/  PRMT R3, R23, 0x7632, R3 ;  /* 0x0000763217037816 */ /* 0x000fe20000000003 */
[----:B------:R-:W4:Y:S01]  /*80700*/  LDL.LU R21, [R1+0x4f8] ;  /* 0x0004f80001157983 */ /* 0x000f220000300800 */
[----:B------:R-:W-:-:S03]  /*80710*/  IADD3 R0, R0, c[0x0][0x198], RZ ;  /* 0x0000660000007a10 */ /* 0x000fc60007ffe0ff */
[----:B------:R0:W-:Y:S04]  /*80720*/  @P4 STG.E.U16 [R8.64], R3 ;  /* 0x0000000308004986 */ /* 0x0001e8000c101506 */
[----:B------:R-:W-:Y:S04]  /*80730*/  @P3 STG.E.U16 [R12.64], R16 ;  /* 0x000000100c003986 */ /* 0x000fe8000c101506 */
[----:B------:R-:W4:Y:S01]  /*80740*/  LDL.LU R22, [R1+0x578] ;  /* 0x0005780001167983 */ /* 0x000f220000300800 */
[----:B0-----:R-:W-:Y:S01]  /*80750*/  IMAD.WIDE R8, R0, 0x2, R6 ;  /* 0x0000000200087825 */ /* 0x001fe200078e0206 */
[----:B------:R-:W-:-:S04]  /*80760*/  IADD3 R3, R28, 0x153, RZ ;  /* 0x000001531c037810 */ /* 0x000fc80007ffe0ff */
[----:B---3--:R0:W-:Y:S01]  /*80770*/  @P1 STG.E.U16 [R8.64], R25 ;  /* 0x0000001908001986 */ /* 0x0081e2000c101506 */
[----:B------:R-:W-:Y:S02]  /*80780*/  ISETP.GE.AND P1, PT, R3, c[0x0][0x17c], PT ;  /* 0x00005f0003007a0c */ /* 0x000fe40003f26270 */
[----:B------:R-:W-:Y:S02]  /*80790*/  PRMT R3, R25, 0x7632, R3 ;  /* 0x0000763219037816 */ /* 0x000fe40000000003 */
[----:B0-----:R-:W3:Y:S01]  /*807a0*/  LDL.LU R25, [R1+0x498] ;  /* 0x0004980001197983 */ /* 0x001ee20000300800 */
[----:B------:R-:W-:Y:S01]  /*807b0*/  ISETP.LT.AND P5, PT, R26, c[0x0][0x178], !P5 ;  /* 0x00005e001a007a0c */ /* 0x000fe20006fa1270 */
[----:B------:R-:W-:Y:S01]  /*807c0*/  IMAD.WIDE R12, R0, 0x2, R4 ;  /* 0x00000002000c7825 */ /* 0x000fe200078e0204 */
[----:B------:R-:W-:Y:S01]  /*807d0*/  ISETP.LT.AND P3, PT, R27, c[0x0][0x178], !P6 ;  /* 0x00005e001b007a0c */ /* 0x000fe20007761270 */
[----:B------:R-:W3:Y:S01]  /*807e0*/  LDL.LU R23, [R1+0x588] ;  /* 0x0005880001177983 */ /* 0x000ee20000300800 */
[----:B------:R-:W-:-:S02]  /*807f0*/  ISETP.LT.AND P6, PT, R26, c[0x0][0x178], !P6 ;  /* 0x00005e001a007a0c */ /* 0x000fc400077c1270 */
[----:B------:R-:W-:-:S07]  /*80800*/  IADD3 R0, R0, c[0x0][0x198], RZ ;  /* 0x0000660000007a10 */ /* 0x000fce0007ffe0ff */
[----:B------:R0:W-:Y:S01]  /*80810*/  @P5 STG.E.U16 [R12.64], R14 ;  /* 0x0000000e0c005986 */ /* 0x0001e2000c101506 */
[----:B------:R-:W-:Y:S01]  /*80820*/  ISETP.LT.AND P5, PT, R27, c[0x0][0x178], !P0 ;  /* 0x00005e001b007a0c */ /* 0x000fe200047a1270 */
[----:B------:R-:W-:Y:S01]  /*80830*/  IMAD.WIDE R8, R0, 0x2, R6 ;  /* 0x0000000200087825 */ /* 0x000fe200078e0206 */
[----:B------:R-:W-:-:S04]  /*80840*/  ISETP.LT.AND P0, PT, R26, c[0x0][0x178], !P0 ;  /* 0x00005e001a007a0c */ /* 0x000fc80004701270 */
[----:B------:R1:W-:Y:S01]  /*80850*/  @P3 STG.E.U16 [R8.64], R3 ;  /* 0x0000000308003986 */ /* 0x0003e2000c101506 */
[----:B0-----:R-:W-:Y:S01]  /*80860*/  IMAD.WIDE R12, R0, 0x2, R4 ;  /* 0x00000002000c7825 */ /* 0x001fe200078e0204 */
[----:B------:R-:W-:Y:S02]  /*80870*/  PRMT R14, R14, 0x7632, R14 ;  /* 0x000076320e0e7816 */ /* 0x000fe4000000000e */
[----:B------:R-:W-:-:S03]  /*80880*/  IADD3 R0, R0, c[0x0][0x198], RZ ;  /* 0x0000660000007a10 */ /* 0x000fc60007ffe0ff */
[----:B------:R0:W-:Y:S01]  /*80890*/  @P6 STG.E.U16 [R12.64], R14 ;  /* 0x0000000e0c006986 */ /* 0x0001e2000c101506 */
[----:B------:R-:W-:Y:S01]  /*808a0*/  ISETP.LT.AND P6, PT, R27, c[0x0][0x178], !P2 ;  /* 0x00005e001b007a0c */ /* 0x000fe200057c1270 */
[--C-:B-1----:R-:W-:Y:S01]  /*808b0*/  IMAD.WIDE R8, R0, 0x2, R6.reuse ;  /* 0x0000000200087825 */ /* 0x102fe200078e0206 */
[----:B------:R-:W-:Y:S02]  /*808c0*/  IADD3 R17, R28, 0x152, RZ ;  /* 0x000001521c117810 */ /* 0x000fe40007ffe0ff */
[----:B------:R-:W-:Y:S02]  /*808d0*/  IADD3 R16, R0, c[0x0][0x198], RZ ;  /* 0x0000660000107a10 */ /* 0x000fe40007ffe0ff */
[----:B------:R-:W-:Y:S02]  /*808e0*/  ISETP.GE.AND P4, PT, R17, c[0x0][0x17c], PT ;  /* 0x00005f0011007a0c */ /* 0x000fe40003f86270 */
[----:B------:R-:W-:Y:S01]  /*808f0*/  IADD3 R3, R28, 0x154, RZ ;  /* 0x000001541c037810 */ /* 0x000fe20007ffe0ff */
[----:B0-----:R-:W-:Y:S01]  /*80900*/  IMAD.WIDE R12, R16, 0x2, R6 ;  /* 0x00000002100c7825 */ /* 0x001fe200078e0206 */
[----:B------:R-:W-:-:S02]  /*80910*/  ISETP.LT.AND P2, PT, R26, c[0x0][0x178], !P2 ;  /* 0x00005e001a007a0c */ /* 0x000fc40005741270 */
[----:B------:R-:W-:Y:S02]  /*80920*/  ISETP.GE.AND P3, PT, R3, c[0x0][0x17c], PT ;  /* 0x00005f0003007a0c */ /* 0x000fe40003f66270 */
[C---:B------:R-:W-:Y:S02]  /*80930*/  IADD3 R3, R28.reuse, 0x155, RZ ;  /* 0x000001551c037810 */ /* 0x040fe40007ffe0ff */
        /* <DEDUP_REMOVED lines=15> */
[----:B------:R-:W-:Y:S01]  /*80a30*/  IMAD.WIDE R16, R0, 0x2, R4 ;  /* 0x0000000200107825 */ /* 0x000fe200078e0204 */
[----:B------:R-:W-:Y:S01]  /*80a40*/  ISETP.GE.AND P6, PT, R14, c[0x0][0x17c], PT ;  /* 0x00005f000e007a0c */ /* 0x000fe20003fc6270 */
[----:B------:R-:W-:Y:S01]  /*80a50*/  @P0 STG.E.U16 [R12.64], R22 ;  /* 0x000000160c000986 */ /* 0x000fe2000c101506 */
[----:B---3--:R-:W-:-:S03]  /*80a60*/  PRMT R14, R25, 0x7632, R14 ;  /* 0x00007632190e7816 */ /* 0x008fc6000000000e */
[----:B------:R0:W-:Y:S04]  /*80a70*/  @P4 STG.E.U16 [R16.64], R25 ;  /* 0x0000001910004986 */ /* 0x0001e8000c101506 */
[----:B0-----:R-:W3:Y:S01]  /*80a80*/  LDL.LU R25, [R1+0x598] ;  /* 0x0005980001197983 */ /* 0x001ee20000300800 */
[C---:B------:R-:W-:Y:S02]  /*80a90*/  ISETP.LT.AND P0, PT, R27.reuse, c[0x0][0x178], !P1 ;  /* 0x00005e001b007a0c */ /* 0x040fe40004f01270 */
[----:B------:R-:W-:Y:S02]  /*80aa0*/  ISETP.LT.AND P1, PT, R26, c[0x0][0x178], !P1 ;  /* 0x00005e001a007a0c */ /* 0x000fe40004f21270 */
[----:B------:R-:W-:Y:S02]  /*80ab0*/  IADD3 R12, R0, c[0x0][0x198], RZ ;  /* 0x00006600000c7a10 */ /* 0x000fe40007ffe0ff */
[----:B------:R-:W-:-:S02]  /*80ac0*/  ISETP.LT.AND P4, PT, R27, c[0x0][0x178], !P3 ;  /* 0x00005e001b007a0c */ /* 0x000fc40005f81270 */
[----:B------:R-:W-:Y:S01]  /*80ad0*/  ISETP.LT.AND P3, PT, R26, c[0x0][0x178], !P3 ;  /* 0x00005e001a007a0c */ /* 0x000fe20005f61270 */
[----:B------:R-:W-:Y:S01]  /*80ae0*/  IMAD.WIDE R8, R12, 0x2, R6 ;  /* 0x000000020c087825 */ /* 0x000fe200078e0206 */
[----:B------:R-:W-:Y:S02]  /*80af0*/  PRMT R0, R22, 0x7632, R0 ;  /* 0x0000763216007816 */ /* 0x000fe40000000000 */
[C---:B------:R-:W-:Y:S01]  /*80b00*/  IADD3 R3, R12.reuse, c[0x0][0x198], RZ ;  /* 0x000066000c037a10 */ /* 0x040fe20007ffe0ff */
[----:B------:R-:W-:Y:S01]  /*80b10*/  IMAD.WIDE R12, R12, 0x2, R4 ;  /* 0x000000020c0c7825 */ /* 0x000fe200078e0204 */
[----:B------:R-:W-:Y:S01]  /*80b20*/  IADD3 R18, R28, 0x157, RZ ;  /* 0x000001571c127810 */ /* 0x000fe20007ffe0ff */
[----:B------:R-:W-:Y:S02]  /*80b30*/  @P0 STG.E.U16 [R8.64], R0 ;  /* 0x0000000008000986 */ /* 0x000fe4000c101506 */
[----:B------:R-:W-:Y:S01]  /*80b40*/  IMAD.WIDE R16, R3, 0x2, R6 ;  /* 0x0000000203107825 */ /* 0x000fe200078e0206 */
[----:B------:R-:W-:Y:S01]  /*80b50*/  ISETP.GE.AND P2, PT, R18, c[0x0][0x17c], PT ;  /* 0x00005f0012007a0c */ /* 0x000fe20003f46270 */
[----:B------:R0:W-:Y:S01]  /*80b60*/  @P1 STG.E.U16 [R12.64], R14 ;  /* 0x0000000e0c001986 */ /* 0x0001e2000c101506 */
[----:B------:R-:W-:Y:S01]  /*80b70*/  ISETP.LT.AND P1, PT, R27, c[0x0][0x178], !P5 ;  /* 0x00005e001b007a0c */ /* 0x000fe20006f21270 */
[----:B------:R-:W-:Y:S01]  /*80b80*/  IMAD.WIDE R18, R3, 0x2, R4 ;  /* 0x0000000203127825 */ /* 0x000fe200078e0204 */
[----:B------:R-:W-:Y:S01]  /*80b90*/  ISETP.LT.AND P5, PT, R26, c[0x0][0x178], !P5 ;  /* 0x00005e001a007a0c */ /* 0x000fe20006fa1270 */
[----:B------:R1:W-:Y:S01]  /*80ba0*/  @P4 STG.E.U16 [R16.64], R23 ;  /* 0x0000001710004986 */ /* 0x0003e2000c101506 */
[----:B0-----:R-:W-:-:S02]  /*80bb0*/  PRMT R14, R23, 0x7632, R14 ;  /* 0x00007632170e7816 */ /* 0x001fc4000000000e */
[----:B------:R-:W-:Y:S01]  /*80bc0*/  IADD3 R12, R3, c[0x0][0x198], RZ ;  /* 0x00006600030c7a10 */ /* 0x000fe20007ffe0ff */
[----:B-1----:R-:W4:Y:S01]  /*80bd0*/  LDL.LU R23, [R1+0x5c8] ;  /* 0x0005c80001177983 */ /* 0x002f220000300800 */
[----:B------:R-:W-:Y:S02]  /*80be0*/  IADD3 R16, R28, 0x159, RZ ;  /* 0x000001591c107810 */ /* 0x000fe40007ffe0ff */
[C---:B------:R-:W-:Y:S01]  /*80bf0*/  IADD3 R0, R12.reuse, c[0x0][0x198], RZ ;  /* 0x000066000c007a10 */ /* 0x040fe20007ffe0ff */
[----:B------:R-:W-:Y:S01]  /*80c00*/  IMAD.WIDE R8, R12, 0x2, R6 ;  /* 0x000000020c087825 */ /* 0x000fe200078e0206 */
[----:B------:R-:W-:Y:S02]  /*80c10*/  IADD3 R3, R28, 0x15a, RZ ;  /* 0x0000015a1c037810 */ /* 0x000fe40007ffe0ff */
[----:B------:R-:W-:Y:S01]  /*80c20*/  ISETP.GE.AND P4, PT, R16, c[0x0][0x17c], PT ;  /* 0x00005f0010007a0c */ /* 0x000fe20003f86270 */
[----:B------:R-:W-:-:S04]  /*80c30*/  IMAD.WIDE R12, R12, 0x2, R4 ;  /* 0x000000020c0c7825 */ /* 0x000fc800078e0204 */
[----:B------:R-:W-:Y:S01]  /*80c40*/  IMAD.WIDE R16, R0, 0x2, R6 ;  /* 0x0000000200107825 */ /* 0x000fe200078e0206 */
[----:B--2---:R0:W-:Y:S01]  /*80c50*/  @P3 STG.E.U16 [R18.64], R24 ;  /* 0x0000001812003986 */ /* 0x0041e2000c101506 */
[----:B------:R-:W-:-:S03]  /*80c60*/  ISETP.LT.AND P3, PT, R27, c[0x0][0x178], !P6 ;  /* 0x00005e001b007a0c */ /* 0x000fc60007761270 */
[----:B------:R-:W-:Y:S01]  /*80c70*/  @P1 STG.E.U16 [R8.64], R14 ;  /* 0x0000000e08001986 */ /* 0x000fe2000c101506 */
[----:B0-----:R-:W-:-:S03]  /*80c80*/  PRMT R18, R24, 0x7632, R18 ;  /* 0x0000763218127816 */ /* 0x001fc60000000012 */
[----:B------:R-:W2:Y:S01]  /*80c90*/  LDL.LU R24, [R1+0x4d8] ;  /* 0x0004d80001187983 */ /* 0x000ea20000300800 */
[----:B------:R-:W-:Y:S02]  /*80ca0*/  ISETP.GE.AND P1, PT, R3, c[0x0][0x17c], PT ;  /* 0x00005f0003007a0c */ /* 0x000fe40003f26270 */
[----:B------:R-:W-:Y:S01]  /*80cb0*/  IADD3 R3, R28, 0x15b, RZ ;  /* 0x0000015b1c037810 */ /* 0x000fe20007ffe0ff */
[----:B------:R-:W-:Y:S04]  /*80cc0*/  @P5 STG.E.U16 [R12.64], R18 ;  /* 0x000000120c005986 */ /* 0x000fe8000c101506 */
[----:B---3--:R0:W-:Y:S01]  /*80cd0*/  @P3 STG.E.U16 [R16.64], R25 ;  /* 0x0000001910003986 */ /* 0x0081e2000c101506 */
[----:B------:R-:W-:Y:S02]  /*80ce0*/  ISETP.GE.AND P3, PT, R3, c[0x0][0x17c], PT ;  /* 0x00005f0003007a0c */ /* 0x000fe40003f66270 */
[----:B------:R-:W-:-:S02]  /*80cf0*/  PRMT R3, R25, 0x7632, R3 ;  /* 0x0000763219037816 */ /* 0x000fc40000000003 */
[----:B0-----:R-:W3:Y:S01]  /*80d00*/  LDL.LU R25, [R1+0x5b8] ;  /* 0x0005b80001197983 */ /* 0x001ee20000300800 */
[----:B------:R-:W-:Y:S02]  /*80d10*/  ISETP.LT.AND P6, PT, R26, c[0x0][0x178], !P6 ;  /* 0x00005e001a007a0c */ /* 0x000fe400077c1270 */
[----:B------:R-:W-:Y:S01]  /*80d20*/  IADD3 R20, R28, 0x158, RZ ;  /* 0x000001581c147810 */ /* 0x000fe20007ffe0ff */
[----:B------:R-:W-:Y:S01]  /*80d30*/  IMAD.WIDE R8, R0, 0x2, R4 ;  /* 0x0000000200087825 */ /* 0x000fe200078e0204 */
[----:B------:R-:W-:Y:S01]  /*80d40*/  ISETP.LT.AND P5, PT, R27, c[0x0][0x178], !P2 ;  /* 0x00005e001b007a0c */ /* 0x000fe200057a1270 */
[----:B------:R-:W3:Y:S01]  /*80d50*/  LDL.LU R21, [R1+0x3b8] ;  /* 0x0003b80001157983 */ /* 0x000ee20000300800 */
[----:B------:R-:W-:Y:S02]  /*80d60*/  ISETP.GE.AND P0, PT, R20, c[0x0][0x17c], PT ;  /* 0x00005f0014007a0c */ /* 0x000fe40003f06270 */
[----:B------:R-:W-:Y:S02]  /*80d70*/  ISETP.LT.AND P2, PT, R26, c[0x0][0x178], !P2 ;  /* 0x00005e001a007a0c */ /* 0x000fe40005741270 */
[----:B------:R-:W-:-:S03]  /*80d80*/  IADD3 R0, R0, c[0x0][0x198], RZ ;  /* 0x0000660000007a10 */ /* 0x000fc60007ffe0ff */
[----:B------:R0:W-:Y:S01]  /*80d90*/  @P6 STG.E.U16 [R8.64], R10 ;  /* 0x0000000a08006986 */ /* 0x0001e2000c101506 */
[----:B------:R-:W-:Y:S01]  /*80da0*/  ISETP.LT.AND P6, PT, R27, c[0x0][0x178], !P0 ;  /* 0x00005e001b007a0c */ /* 0x000fe200047c1270 */
[----:B------:R-:W-:Y:S01]  /*80db0*/  IMAD.WIDE R12, R0, 0x2, R4 ;  /* 0x00000002000c7825 */ /* 0x000fe200078e0204 */
[----:B------:R-:W-:-:S03]  /*80dc0*/  ISETP.LT.AND P0, PT, R26, c[0x0][0x178], !P0 ;  /* 0x00005e001a007a0c */ /* 0x000fc60004701270 */
[C---:B0-----:R-:W-:Y:S01]  /*80dd0*/  IMAD.WIDE R8, R0.reuse, 0x2, R6 ;  /* 0x0000000200087825 */ /* 0x041fe200078e0206 */
[----:B------:R-:W-:Y:S02]  /*80de0*/  IADD3 R0, R0, c[0x0][0x198], RZ ;  /* 0x0000660000007a10 */ /* 0x000fe40007ffe0ff */
[----:B------:R-:W-:Y:S02]  /*80df0*/  PRMT R10, R10, 0x7632, R10 ;  /* 0x000076320a0a7816 */ /* 0x000fe4000000000a */
[----:B------:R0:W-:Y:S04]  /*80e00*/  @P5 STG.E.U16 [R8.64], R3 ;  /* 0x0000000308005986 */ /* 0x0001e8000c101506 */
[----:B------:R1:W-:Y:S01]  /*80e10*/  @P2 STG.E.U16 [R12.64], R10 ;  /* 0x0000000a0c002986 */ /* 0x0003e2000c101506 */
[----:B------:R-:W-:Y:S01]  /*80e20*/  ISETP.LT.AND P2, PT, R27, c[0x0][0x178], !P4 ;  /* 0x00005e001b007a0c */ /* 0x000fe20006741270 */
[----:B0-----:R-:W-:Y:S01]  /*80e30*/  IMAD.WIDE R8, R0, 0x2, R6 ;  /* 0x0000000200087825 */ /* 0x001fe200078e0206 */
[----:B------:R-:W-:-:S03]  /*80e40*/  IADD3 R3, R28, 0x15d, RZ ;  /* 0x0000015d1c037810 */ /* 0x000fc60007ffe0ff */
[C---:B-1----:R-:W-:Y:S01]  /*80e50*/  IMAD.WIDE R12, R0.reuse, 0x2, R4 ;  /* 0x00000002000c7825 */ /* 0x042fe200078e0204 */
[----:B----4-:R0:W-:Y:S01]  /*80e60*/  @P6 STG.E.U16 [R8.64], R23 ;  /* 0x0000001708006986 */ /* 0x0101e2000c101506 */
[----:B------:R-:W-:Y:S02]  /*80e70*/  IADD3 R0, R0, c[0x0][0x198], RZ ;  /* 0x0000660000007a10 */ /* 0x000fe40007ffe0ff */
[----:B------:R-:W-:Y:S02]  /*80e80*/  ISETP.GE.AND P6, PT, R3, c[0x0][0x17c], PT ;  /* 0x00005f0003007a0c */ /* 0x000fe40003fc6270 */
[----:B------:R-:W-:Y:S02]  /*80e90*/  PRMT R3, R23, 0x7632, R3 ;  /* 0x0000763217037816 */ /* 0x000fe40000000003 */
[----:B------:R-:W-:Y:S01]  /*80ea0*/  ISETP.LT.AND P4, PT, R26, c[0x0][0x178], !P4 ;  /* 0x00005e001a007a0c */ /* 0x000fe20006781270 */
[----:B0-----:R-:W4:Y:S01]  /*80eb0*/  LDL.LU R23, [R1+0x5a8] ;  /* 0x0005a80001177983 */ /* 0x001f220000300800 */
[----:B------:R-:W-:-:S03]  /*80ec0*/  IMAD.WIDE R8, R0, 0x2, R6 ;  /* 0x0000000200087825 */ /* 0x000fc600078e0206 */
[----:B--2---:R0:W-:Y:S01]  /*80ed0*/  @P0 STG.E.U16 [R12.64], R24 ;  /* 0x000000180c000986 */ /* 0x0041e2000c101506 */
[----:B------:R-:W-:Y:S02]  /*80ee0*/  ISETP.LT.AND P0, PT, R27, c[0x0][0x178], !P1 ;  /* 0x00005e001b007a0c */ /* 0x000fe40004f01270 */
[----:B------:R-:W-:Y:S01]  /*80ef0*/  PRMT R10, R24, 0x7632, R10 ;  /* 0x00007632180a7816 */ /* 0x000fe2000000000a */
[----:B------:R1:W-:Y:S04]  /*80f00*/  @P2 STG.E.U16 [R8.64], R3 ;  /* 0x0000000308002986 */ /* 0x0003e8000c101506 */
[----:B0-----:R-:W2:Y:S01]  /*80f10*/  LDL.LU R24, [R1+0x528] ;  /* 0x0005280001187983 */ /* 0x001ea20000300800 */
[C---:B------:R-:W-:Y:S01]  /*80f20*/  IMAD.WIDE R12, R0.reuse, 0x2, R4 ;  /* 0x00000002000c7825 */ /* 0x040fe200078e0204 */
[----:B------:R-:W-:-:S02]  /*80f30*/  IADD3 R0, R0, c[0x0][0x198], RZ ;  /* 0x0000660000007a10 */ /* 0x000fc40007ffe0ff */
[----:B-1----:R-:W-:Y:S01]  /*80f40*/  IADD3 R3, R28, 0x15e, RZ ;  /* 0x0000015e1c037810 */ /* 0x002fe20007ffe0ff */
[----:B------:R-:W2:Y:S02]  /*80f50*/  LDL.LU R22, [R1+0x5d8] ;  /* 0x0005d80001167983 */ /* 0x000ea40000300800 */
[C---:B------:R-:W-:Y:S01]  /*80f60*/  IMAD.WIDE R8, R0.reuse, 0x2, R6 ;  /* 0x0000000200087825 */ /* 0x040fe200078e0206 */
[----:B------:R-:W-:Y:S01]  /*80f70*/  ISETP.GE.AND P2, PT, R3, c[0x0][0x17c], PT ;  /* 0x00005f0003007a0c */ /* 0x000fe20003f46270 */
[----:B------:R-:W-:Y:S01]  /*80f80*/  @P4 STG.E.U16 [R12.64], R10 ;  /* 0x0000000a0c004986 */ /* 0x000fe2000c101506 */
[----:B------:R-:W-:-:S03]  /*80f90*/  IADD3 R3, R0, c[0x0][0x198], RZ ;  /* 0x0000660000037a10 */ /* 0x000fc60007ffe0ff */
[----:B---3--:R0:W-:Y:S02]  /*80fa0*/  @P0 STG.E.U16 [R8.64], R25 ;  /* 0x0000001908000986 */ /* 0x0081e4000c101506 */
[----:B0-----:R-:W-:Y:S01]  /*80fb0*/  IMAD.WIDE R8, R0, 0x2, R4 ;  /* 0x0000000200087825 */ /* 0x001fe200078e0204 */
[----:B------:R-:W-:Y:S02]  /*80fc0*/  PRMT R0, R25, 0x7632, R0 ;  /* 0x0000763219007816 */ /* 0x000fe40000000000 */
[----:B------:R-:W3:Y:S01]  /*80fd0*/  LDL.LU R25, [R1+0x538] ;  /* 0x0005380001197983 */ /* 0x000ee20000300800 */
[----:B------:R-:W-:Y:S02]  /*80fe0*/  ISETP.LT.AND P1, PT, R26, c[0x0][0x178], !P1 ;  /* 0x00005e001a007a0c */ /* 0x000fe40004f21270 */
[----:B------:R-:W-:Y:S02]  /*80ff0*/  ISETP.LT.AND P4, PT, R27, c[0x0][0x178], !P3 ;  /* 0x00005e001b007a0c */ /* 0x000fe40005f81270 */
[----:B------:R-:W-:Y:S01]  /*81000*/  IADD3 R14, R28, 0x15c, RZ ;  /* 0x0000015c1c0e7810 */ /* 0x000fe20007ffe0ff */
[----:B------:R-:W-:-:S03]  /*81010*/  IMAD.WIDE R12, R3, 0x2, R6 ;  /* 0x00000002030c7825 */ /* 0x000fc600078e0206 */
[----:B------:R-:W-:Y:S02]  /*81020*/  ISETP.GE.AND P5, PT, R14, c[0x0][0x17c], PT ;  /* 0x00005f000e007a0c */ /* 0x000fe40003fa6270 */
[----:B------:R-:W-:-:S03]  /*81030*/  ISETP.LT.AND P3, PT, R26, c[0x0][0x178], !P3 ;  /* 0x00005e001a007a0c */ /* 0x000fc60005f61270 */
[----:B------:R0:W-:Y:S01]  /*81040*/  @P1 STG.E.U16 [R8.64], R21 ;  /* 0x0000001508001986 */ /* 0x0001e2000c101506 */
[----:B------:R-:W-:Y:S02]  /*81050*/  ISETP.LT.AND P1, PT, R27, c[0x0][0x178], !P5 ;  /* 0x00005e001b007a0c */ /* 0x000fe40006f21270 */
[----:B------:R-:W-:Y:S01]  /*81060*/  ISETP.LT.AND P5, PT, R26, c[0x0][0x178], !P5 ;  /* 0x00005e001a007a0c */ /* 0x000fe20006fa1270 */
[----:B------:R1:W-:Y:S01]  /*81070*/  @P4 STG.E.U16 [R12.64], R0 ;  /* 0x000000000c004986 */ /* 0x0003e2000c101506 */
[----:B------:R-:W-:Y:S01]  /*81080*/  PRMT R14, R21, 0x7632, R14 ;  /* 0x00007632150e7816 */ /* 0x000fe2000000000e */
[C---:B0-----:R-:W-:Y:S01]  /*81090*/  IMAD.WIDE R8, R3.reuse, 0x2, R4 ;  /* 0x0000000203087825 */ /* 0x041fe200078e0204 */
[----:B-1----:R-:W-:-:S04]  /*810a0*/  IADD3 R0, R3, c[0x0][0x198], RZ ;  /* 0x0000660003007a10 */ /* 0x002fc80007ffe0ff */
[----:B------:R-:W-:Y:S01]  /*810b0*/  @P3 STG.E.U16 [R8.64], R14 ;  /* 0x0000000e08003986 */ /* 0x000fe2000c101506 */
[----:B------:R-:W-:Y:S01]  /*810c0*/  IMAD.WIDE R12, R0, 0x2, R6 ;  /* 0x00000002000c7825 */ /* 0x000fe200078e0206 */
[----:B------:R-:W-:-:S03]  /*810d0*/  IADD3 R10, R28, 0x15f, RZ ;  /* 0x0000015f1c0a7810 */ /* 0x000fc60007ffe0ff */
[----:B------:R-:W-:Y:S01]  /*810e0*/  IMAD.WIDE R16, R0, 0x2, R4 ;  /* 0x0000000200107825 */ /* 0x000fe200078e0204 */
[----:B------:R-:W-:Y:S01]  /*810f0*/  IADD3 R3, R28, 0x161, RZ ;  /* 0x000001611c037810 */ /* 0x000fe20007ffe0ff */
[----:B----4-:R0:W-:Y:S01]  /*81100*/  @P1 STG.E.U16 [R12.64], R23 ;  /* 0x000000170c001986 */ /* 0x0101e2000c101506 */
[----:B------:R-:W-:Y:S02]  /*81110*/  ISETP.LT.AND P1, PT, R27, c[0x0][0x178], !P6 ;  /* 0x00005e001b007a0c */ /* 0x000fe40007721270 */
[----:B------:R-:W-:Y:S02]  /*81120*/  ISETP.LT.AND P6, PT, R26, c[0x0][0x178], !P6 ;  /* 0x00005e001a007a0c */ /* 0x000fe400077c1270 */
[----:B------:R-:W-:Y:S02]  /*81130*/  ISETP.GE.AND P0, PT, R10, c[0x0][0x17c], PT ;  /* 0x00005f000a007a0c */ /* 0x000fe40003f06270 */
[----:B------:R-:W-:Y:S02]  /*81140*/  IADD3 R10, R28, 0x160, RZ ;  /* 0x000001601c0a7810 */ /* 0x000fe40007ffe0ff */
[----:B------:R-:W-:-:S02]  /*81150*/  ISETP.GE.AND P3, PT, R3, c[0x0][0x17c], PT ;  /* 0x00005f0003007a0c */ /* 0x000fc40003f66270 */
[----:B0-----:R-:W-:-:S04]  /*81160*/  IADD3 R12, R0, c[0x0][0x198], RZ ;  /* 0x00006600000c7a10 */ /* 0x001fc80007ffe0ff */
[C---:B------:R-:W-:Y:S01]  /*81170*/  IADD3 R3, R12.reuse, c[0x0][0x198], RZ ;  /* 0x000066000c037a10 */ /* 0x040fe20007ffe0ff */
[----:B------:R-:W-:Y:S01]  /*81180*/  IMAD.WIDE R8, R12, 0x2, R6 ;  /* 0x000000020c087825 */ /* 0x000fe200078e0206 */
[----:B------:R-:W-:Y:S02]  /*81190*/  ISETP.GE.AND P4, PT, R10, c[0x0][0x17c], PT ;  /* 0x00005f000a007a0c */ /* 0x000fe40003f86270 */
[----:B------:R-:W-:Y:S01]  /*811a0*/  PRMT R0, R23, 0x7632, R0 ;  /* 0x0000763217007816 */ /* 0x000fe20000000000 */
[----:B------:R-:W-:-:S04]  /*811b0*/  IMAD.WIDE R12, R12, 0x2, R4 ;  /* 0x000000020c0c7825 */ /* 0x000fc800078e0204 */
[----:B------:R-:W-:Y:S01]  /*811c0*/  IMAD.WIDE R18, R3, 0x2, R4 ;  /* 0x0000000203127825 */ /* 0x000fe200078e0204 */
[----:B------:R-:W-:Y:S01]  /*811d0*/  IADD3 R14, R28, 0x162, RZ ;  /* 0x000001621c0e7810 */ /* 0x000fe20007ffe0ff */
[----:B--2---:R0:W-:Y:S01]  /*811e0*/  @P5 STG.E.U16 [R16.64], R24 ;  /* 0x0000001810005986 */ /* 0x0041e2000c101506 */
[----:B------:R-:W-:Y:S02]  /*811f0*/  ISETP.LT.AND P5, PT, R27, c[0x0][0x178], !P2 ;  /* 0x00005e001b007a0c */ /* 0x000fe400057a1270 */
[----:B------:R-:W-:Y:S02]  /*81200*/  ISETP.LT.AND P2, PT, R26, c[0x0][0x178], !P2 ;  /* 0x00005e001a007a0c */ /* 0x000fe40005741270 */
[----:B------:R-:W-:Y:S01]  /*81210*/  PRMT R10, R24, 0x7632, R10 ;  /* 0x00007632180a7816 */ /* 0x000fe2000000000a */
[----:B------:R-:W-:Y:S04]  /*81220*/  @P1 STG.E.U16 [R8.64], R0 ;  /* 0x0000000008001986 */ /* 0x000fe8000c101506 */
[----:B------:R-:W2:Y:S01]  /*81230*/  LDL.LU R27, [R1+0x1f50] ;  /* 0x001f5000011b7983 */ /* 0x000ea20000300800 */
[----:B0-----:R-:W-:-:S03]  /*81240*/  IMAD.WIDE R16, R3, 0x2, R6 ;  /* 0x0000000203107825 */ /* 0x001fc600078e0206 */
[----:B------:R-:W-:Y:S04]  /*81250*/  @P6 STG.E.U16 [R12.64], R10 ;  /* 0x0000000a0c006986 */ /* 0x000fe8000c101506 */
[----:B------:R-:W4:Y:S04]  /*81260*/  LDL.LU R23, [R1+0x48c] ;  /* 0x00048c0001177983 */ /* 0x000f280000300800 */
[----:B------:R-:W-:Y:S04]  /*81270*/  @P5 STG.E.U16 [R16.64], R22 ;  /* 0x0000001610005986 */ /* 0x000fe8000c101506 */
[----:B------:R-:W2:Y:S04]  /*81280*/  LDL.LU R24, [R1+0x38c] ;  /* 0x00038c0001187983 */ /* 0x000ea80000300800 */
[----:B---3--:R0:W-:Y:S04]  /*81290*/  @P2 STG.E.U16 [R18.64], R25 ;  /* 0x0000001912002986 */ /* 0x0081e8000c101506 */
[----:B0-----:R-:W3:Y:S01]  /*812a0*/  LDL R18, [R1+0x1624] ;  /* 0x0016240001127983 */ /* 0x001ee20000100800 */
[----:B------:R-:W-:-:S02]  /*812b0*/  ISETP.GE.AND P1, PT, R14, c[0x0][0x17c], PT ;  /* 0x00005f000e007a0c */ /* 0x000fc40003f26270 */
[----:B------:R-:W-:Y:S02]  /*812c0*/  PRMT R14, R22, 0x7632, R14 ;  /* 0x00007632160e7816 */ /* 0x000fe4000000000e */
[----:B------:R-:W-:Y:S01]  /*812d0*/  PRMT R0, R25, 0x7632, R0 ;  /* 0x0000763219007816 */ /* 0x000fe20000000000 */
[----:B------:R-:W2:Y:S04]  /*812e0*/  LDL.LU R22, [R1+0x4ac] ;  /* 0x0004ac0001167983 */ /* 0x000ea80000300800 */
[----:B------:R-:W2:Y:S01]  /*812f0*/  LDL.LU R25, [R1+0x3ac] ;  /* 0x0003ac0001197983 */ /* 0x000ea20000300800 */
[----:B------:R-:W-:-:S04]  /*81300*/  IADD3 R8, R3, c[0x0][0x198], RZ ;  /* 0x0000660003087a10 */ /* 0x000fc80007ffe0ff */
[C---:B------:R-:W-:Y:S01]  /*81310*/  IADD3 R3, R8.reuse, c[0x0][0x198], RZ ;  /* 0x0000660008037a10 */ /* 0x040fe20007ffe0ff */
[----:B------:R-:W-:-:S04]  /*81320*/  IMAD.WIDE R12, R8, 0x2, R6 ;  /* 0x00000002080c7825 */ /* 0x000fc800078e0206 */
[----:B------:R-:W-:Y:S01]  /*81330*/  IMAD.WIDE R8, R8, 0x2, R4 ;  /* 0x0000000208087825 */ /* 0x000fe200078e0204 */
[C---:B------:R-:W-:Y:S02]  /*81340*/  IADD3 R10, R28.reuse, 0x164, RZ ;  /* 0x000001641c0a7810 */ /* 0x040fe40007ffe0ff */
[----:B------:R-:W-:-:S04]  /*81350*/  IADD3 R16, R28, 0x163, RZ ;  /* 0x000001631c107810 */ /* 0x000fc80007ffe0ff */
[----:B------:R-:W-:Y:S02]  /*81360*/  ISETP.GE.AND P2, PT, R16, c[0x0][0x17c], PT ;  /* 0x00005f0010007a0c */ /* 0x000fe40003f46270 */
[----:B------:R-:W-:Y:S02]  /*81370*/  IADD3 R16, R28, 0x165, RZ ;  /* 0x000001651c107810 */ /* 0x000fe40007ffe0ff */
[----:B---3--:R-:W-:Y:S02]  /*81380*/  ISETP.LT.AND P5, PT, R18, c[0x0][0x178], !P0 ;  /* 0x00005e0012007a0c */ /* 0x008fe400047a1270 */
[----:B------:R-:W-:Y:S02]  /*81390*/  ISETP.LT.AND P0, PT, R26, c[0x0][0x178], !P0 ;  /* 0x00005e001a007a0c */ /* 0x000fe40004701270 */
[----:B------:R-:W-:Y:S02]  /*813a0*/  ISETP.LT.AND P6, PT, R18, c[0x0][0x178], !P4 ;  /* 0x00005e0012007a0c */ /* 0x000fe400067c1270 */
[----:B------:R-:W-:-:S07]  /*813b0*/  ISETP.LT.AND P4, PT, R26, c[0x0][0x178], !P4 ;  /* 0x00005e001a007a0c */ /* 0x000fce0006781270 */
[----:B------:R0:W-:Y:S04]  /*813c0*/  @P5 STG.E.U16 [R12.64], R14 ;  /* 0x0000000e0c005986 */ /* 0x0001e8000c101506 */
[----:B------:R1:W-:Y:S01]  /*813d0*/  @P0 STG.E.U16 [R8.64], R0 ;  /* 0x0000000008000986 */ /* 0x0003e2000c101506 */
[----:B------:R-:W-:Y:S02]  /*813e0*/  ISETP.LT.AND P0, PT, R18, c[0x0][0x178], !P3 ;  /* 0x00005e0012007a0c */ /* 0x000fe40005f01270 */
[----:B------:R-:W-:Y:S01]  /*813f0*/  ISETP.GE.AND P5, PT, R10, c[0x0][0x17c], PT ;  /* 0x00005f000a007a0c */ /* 0x000fe20003fa6270 */
[----:B0-----:R-:W-:-:S04]  /*81400*/  IMAD.WIDE R12, R3, 0x2, R6 ;  /* 0x00000002030c7825 */ /* 0x001fc800078e0206 */
[----:B-1----:R-:W-:Y:S01]  /*81410*/  IMAD.WIDE R8, R3, 0x2, R4 ;  /* 0x0000000203087825 */ /* 0x002fe200078e0204 */
[----:B----4-:R-:W-:Y:S01]  /*81420*/  PRMT R0, R23, 0x7632, R0 ;  /* 0x0000763217007816 */ /* 0x010fe20000000000 */
[----:B------:R0:W-:Y:S01]  /*81430*/  @P6 STG.E.U16 [R12.64], R23 ;  /* 0x000000170c006986 */ /* 0x0001e2000c101506 */
[----:B--2---:R-:W-:-:S03]  /*81440*/  PRMT R10, R24, 0x7632, R10 ;  /* 0x00007632180a7816 */ /* 0x004fc6000000000a */
[----:B------:R1:W-:Y:S01]  /*81450*/  @P4 STG.E.U16 [R8.64], R24 ;  /* 0x0000001808004986 */ /* 0x0003e2000c101506 */
[----:B------:R-:W-:Y:S02]  /*81460*/  ISETP.LT.AND P3, PT, R26, c[0x0][0x178], !P3 ;  /* 0x00005e001a007a0c */ /* 0x000fe40005f61270 */
[----:B------:R-:W-:Y:S01]  /*81470*/  ISETP.LT.AND P4, PT, R18, c[0x0][0x178], !P1 ;  /* 0x00005e0012007a0c */ /* 0x000fe20004f81270 */
[----:B0-----:R-:W2:Y:S01]  /*81480*/  LDL.LU R23, [R1+0x4cc] ;  /* 0x0004cc0001177983 */ /* 0x001ea20000300800 */
[----:B------:R-:W-:-:S03]  /*81490*/  IADD3 R12, R3, c[0x0][0x198], RZ ;  /* 0x00006600030c7a10 */ /* 0x000fc60007ffe0ff */
[----:B-1----:R-:W3:Y:S01]  /*814a0*/  LDL.LU R24, [R1+0x39c] ;  /* 0x00039c0001187983 */ /* 0x002ee20000300800 */
[----:B------:R-:W-:Y:S01]  /*814b0*/  ISETP.LT.AND P1, PT, R26, c[0x0][0x178], !P1 ;  /* 0x00005e001a007a0c */ /* 0x000fe20004f21270 */
[C---:B------:R-:W-:Y:S01]  /*814c0*/  IMAD.WIDE R8, R12.reuse, 0x2, R6 ;  /* 0x000000020c087825 */ /* 0x040fe200078e0206 */
[----:B------:R-:W-:Y:S02]  /*814d0*/  IADD3 R3, R12, c[0x0][0x198], RZ ;  /* 0x000066000c037a10 */ /* 0x000fe40007ffe0ff */
[----:B------:R-:W-:Y:S01]  /*814e0*/  ISETP.GE.AND P6, PT, R16, c[0x0][0x17c], PT ;  /* 0x00005f0010007a0c */ /* 0x000fe20003fc6270 */
[----:B------:R-:W-:Y:S01]  /*814f0*/  IMAD.WIDE R12, R12, 0x2, R4 ;  /* 0x000000020c0c7825 */ /* 0x000fe200078e0204 */
[----:B------:R0:W-:Y:S03]  /*81500*/  @P0 STG.E.U16 [R8.64], R0 ;  /* 0x0000000008000986 */ /* 0x0001e6000c101506 */
[C---:B------:R-:W-:Y:S01]  /*81510*/  IMAD.WIDE R16, R3.reuse, 0x2, R6 ;  /* 0x0000000203107825 */ /* 0x040fe200078e0206 */
[----:B------:R1:W-:Y:S04]  /*81520*/  @P3 STG.E.U16 [R12.64], R10 ;  /* 0x0000000a0c003986 */ /* 0x0003e8000c101506 */
[----:B------:R-:W-:Y:S01]  /*81530*/  @P4 STG.E.U16 [R16.64], R22 ;  /* 0x0000001610004986 */ /* 0x000fe2000c101506 */
[----:B0-----:R-:W-:Y:S01]  /*81540*/  IMAD.WIDE R8, R3, 0x2, R4 ;  /* 0x0000000203087825 */ /* 0x001fe200078e0204 */
[----:B-1----:R-:W-:-:S04]  /*81550*/  PRMT R10, R25, 0x7632, R10 ;  /* 0x00007632190a7816 */ /* 0x002fc8000000000a */
[----:B------:R0:W-:Y:S04]  /*81560*/  @P1 STG.E.U16 [R8.64], R25 ;  /* 0x0000001908001986 */ /* 0x0001e8000c101506 */
[----:B0-----:R-:W4:Y:S01]  /*81570*/  LDL.LU R25, [R1+0x4ec] ;  /* 0x0004ec0001197983 */ /* 0x001f220000300800 */
[----:B------:R-:W-:Y:S02]  /*81580*/  ISETP.LT.AND P3, PT, R18, c[0x0][0x178], !P2 ;  /* 0x00005e0012007a0c */ /* 0x000fe40005761270 */
[----:B------:R-:W-:Y:S02]  /*81590*/  ISETP.LT.AND P2, PT, R26, c[0x0][0x178], !P2 ;  /* 0x00005e001a007a0c */ /* 0x000fe40005741270 */
[----:B------:R-:W-:Y:S02]  /*815a0*/  IADD3 R16, R3, c[0x0][0x198], RZ ;  /* 0x0000660003107a10 */ /* 0x000fe40007ffe0ff */
[----:B------:R-:W-:-:S02]  /*815b0*/  ISETP.LT.AND P4, PT, R18, c[0x0][0x178], !P5 ;  /* 0x00005e0012007a0c */ /* 0x000fc40006f81270 */
[----:B------:R-:W-:Y:S01]  /*815c0*/  ISETP.LT.AND P5, PT, R26, c[0x0][0x178], !P5 ;  /* 0x00005e001a007a0c */ /* 0x000fe20006fa1270 */
[----:B------:R-:W-:Y:S01]  /*815d0*/  IMAD.WIDE R12, R16, 0x2, R6 ;  /* 0x00000002100c7825 */ /* 0x000fe200078e0206 */
[----:B------:R-:W-:Y:S02]  /*815e0*/  PRMT R0, R22, 0x7632, R0 ;  /* 0x0000763216007816 */ /* 0x000fe40000000000 */
[C---:B------:R-:W-:Y:S01]  /*815f0*/  IADD3 R3, R16.reuse, c[0x0][0x198], RZ ;  /* 0x0000660010037a10 */ /* 0x040fe20007ffe0ff */
[----:B------:R-:W-:Y:S02]  /*81600*/  IMAD.WIDE R8, R16, 0x2, R4 ;  /* 0x0000000210087825 */ /* 0x000fe400078e0204 */
[----:B------:R0:W-:Y:S01]  /*81610*/  @P3 STG.E.U16 [R12.64], R0 ;  /* 0x000000000c003986 */ /* 0x0001e2000c101506 */
[----:B------:R-:W-:-:S03]  /*81620*/  IADD3 R14, R28, 0x166, RZ ;  /* 0x000001661c0e7810 */ /* 0x000fc60007ffe0ff */
[----:B------:R1:W-:Y:S01]  /*81630*/  @P2 STG.E.U16 [R8.64], R10 ;  /* 0x0000000a08002986 */ /* 0x0003e2000c101506 */
[----:B------:R-:W-:Y:S01]  /*81640*/  ISETP.LT.AND P2, PT, R18, c[0x0][0x178], !P6 ;  /* 0x00005e0012007a0c */ /* 0x000fe20007741270 */
[----:B0-----:R-:W-:-:S04]  /*81650*/  IMAD.WIDE R12, R3, 0x2, R6 ;  /* 0x00000002030c7825 */ /* 0x001fc800078e0206 */
[----:B-1----:R-:W-:Y:S01]  /*81660*/  IMAD.WIDE R8, R3, 0x2, R4 ;  /* 0x0000000203087825 */ /* 0x002fe200078e0204 */
[----:B------:R-:W-:Y:S02]  /*81670*/  ISETP.GE.AND P0, PT, R14, c[0x0][0x17c], PT ;  /* 0x00005f000e007a0c */ /* 0x000fe40003f06270 */
[----:B------:R-:W-:Y:S02]  /*81680*/  ISETP.LT.AND P6, PT, R26, c[0x0][0x178], !P6 ;  /* 0x00005e001a007a0c */ /* 0x000fe400077c1270 */
[C---:B------:R-:W-:Y:S02]  /*81690*/  IADD3 R17, R28.reuse, 0x167, RZ ;  /* 0x000001671c117810 */ /* 0x040fe40007ffe0ff */
[----:B------:R-:W-:Y:S02]  /*816a0*/  IADD3 R16, R28, 0x169, RZ ;  /* 0x000001691c107810 */ /* 0x000fe40007ffe0ff */
[----:B------:R-:W-:Y:S02]  /*816b0*/  ISETP.GE.AND P1, PT, R17, c[0x0][0x17c], PT ;  /* 0x00005f0011007a0c */ /* 0x000fe40003f26270 */
[----:B--2---:R-:W-:Y:S01]  /*816c0*/  PRMT R0, R23, 0x7632, R0 ;  /* 0x0000763217007816 */ /* 0x004fe20000000000 */
[----:B------:R0:W-:Y:S01]  /*816d0*/  @P4 STG.E.U16 [R12.64], R23 ;  /* 0x000000170c004986 */ /* 0x0001e2000c101506 */
[----:B---3--:R-:W-:-:S03]  /*816e0*/  PRMT R10, R24, 0x7632, R10 ;  /* 0x00007632180a7816 */ /* 0x008fc6000000000a */
[----:B------:R1:W-:Y:S01]  /*816f0*/  @P5 STG.E.U16 [R8.64], R24 ;  /* 0x0000001808005986 */ /* 0x0003e2000c101506 */
[----:B------:R-:W-:Y:S02]  /*81700*/  ISETP.LT.AND P4, PT, R18, c[0x0][0x178], !P0 ;  /* 0x00005e0012007a0c */ /* 0x000fe40004781270 */
[----:B------:R-:W-:Y:S01]  /*81710*/  ISETP.LT.AND P0, PT, R26, c[0x0][0x178], !P0 ;  /* 0x00005e001a007a0c */ /* 0x000fe20004701270 */
[----:B0-----:R-:W2:Y:S01]  /*81720*/  LDL.LU R23, [R1+0x50c] ;  /* 0x00050c0001177983 */ /* 0x001ea20000300800 */
[----:B------:R-:W-:-:S03]  /*81730*/  IADD3 R12, R3, c[0x0][0x198], RZ ;  /* 0x00006600030c7a10 */ /* 0x000fc60007ffe0ff */
[----:B-1----:R-:W3:Y:S01]  /*81740*/  LDL.LU R24, [R1+0x45c] ;  /* 0x00045c0001187983 */ /* 0x002ee20000300800 */
[C---:B------:R-:W-:Y:S01]  /*81750*/  IADD3 R3, R12.reuse, c[0x0][0x198], RZ ;  /* 0x000066000c037a10 */ /* 0x040fe20007ffe0ff */
[----:B------:R-:W-:Y:S01]  /*81760*/  IMAD.WIDE R8, R12, 0x2, R6 ;  /* 0x000000020c087825 */ /* 0x000fe200078e0206 */
[----:B------:R-:W-:-:S03]  /*81770*/  ISETP.GE.AND P5, PT, R16, c[0x0][0x17c], PT ;  /* 0x00005f0010007a0c */ /* 0x000fc60003fa6270 */
[----:B------:R-:W-:Y:S01]  /*81780*/  IMAD.WIDE R12, R12, 0x2, R4 ;  /* 0x000000020c0c7825 */ /* 0x000fe200078e0204 */
[----:B------:R0:W-:Y:S03]  /*81790*/  @P2 STG.E.U16 [R8.64], R0 ;  /* 0x0000000008002986 */ /* 0x0001e6000c101506 */
[C---:B------:R-:W-:Y:S01]  /*817a0*/  IMAD.WIDE R16, R3.reuse, 0x2, R6 ;  /* 0x0000000203107825 */ /* 0x040fe200078e0206 */
[----:B------:R1:W-:Y:S03]  /*817b0*/  @P6 STG.E.U16 [R12.64], R10 ;  /* 0x0000000a0c006986 */ /* 0x0003e6000c101506 */
[----:B0-----:R-:W-:Y:S01]  /*817c0*/  IMAD.WIDE R8, R3, 0x2, R4 ;  /* 0x0000000203087825 */ /* 0x001fe200078e0204 */
[----:B----4-:R-:W-:Y:S01]  /*817d0*/  @P4 STG.E.U16 [R16.64], R25 ;  /* 0x0000001910004986 */ /* 0x010fe2000c101506 */
[----:B-1----:R-:W-:-:S03]  /*817e0*/  PRMT R10, R27, 0x7632, R10 ;  /* 0x000076321b0a7816 */ /* 0x002fc6000000000a */
[----:B------:R0:W-:Y:S01]  /*817f0*/  @P0 STG.E.U16 [R8.64], R27 ;  /* 0x0000001b08000986 */ /* 0x0001e2000c101506 */
[----:B------:R-:W-:-:S03]  /*81800*/  PRMT R0, R25, 0x7632, R0 ;  /* 0x0000763219007816 */ /* 0x000fc60000000000 */
[----:B0-----:R-:W4:Y:S04]  /*81810*/  LDL.LU R27, [R1+0x1f4c] ;  /* 0x001f4c00011b7983 */ /* 0x001f280000300800 */
[----:B------:R-:W4:Y:S04]  /*81820*/  LDL.LU R22, [R1+0x51c] ;  /* 0x00051c0001167983 */ /* 0x000f280000300800 */
[----:B------:R-:W4:Y:S01]  /*81830*/  LDL.LU R25, [R1+0x4bc] ;  /* 0x0004bc0001197983 */ /* 0x000f220000300800 */
[----:B------:R-:W-:Y:S02]  /*81840*/  IADD3 R14, R28, 0x168, RZ ;  /* 0x000001681c0e7810 */ /* 0x000fe40007ffe0ff */
[----:B------:R-:W-:-:S02]  /*81850*/  ISETP.LT.AND P4, PT, R18, c[0x0][0x178], !P1 ;  /* 0x00005e0012007a0c */ /* 0x000fc40004f81270 */
[----:B------:R-:W-:Y:S02]  /*81860*/  ISETP.LT.AND P1, PT, R26, c[0x0][0x178], !P1 ;  /* 0x00005e001a007a0c */ /* 0x000fe40004f21270 */
[----:B------:R-:W-:Y:S02]  /*81870*/  ISETP.GE.AND P3, PT, R14, c[0x0][0x17c], PT ;  /* 0x00005f000e007a0c */ /* 0x000fe40003f66270 */
[----:B------:R-:W-:Y:S02]  /*81880*/  IADD3 R16, R3, c[0x0][0x198], RZ ;  /* 0x0000660003107a10 */ /* 0x000fe40007ffe0ff */
[----:B------:R-:W-:Y:S02]  /*81890*/  ISETP.LT.AND P6, PT, R18, c[0x0][0x178], !P3 ;  /* 0x00005e0012007a0c */ /* 0x000fe40005fc1270 */
[----:B------:R-:W-:Y:S01]  /*818a0*/  ISETP.LT.AND P3, PT, R26, c[0x0][0x178], !P3 ;  /* 0x00005e001a007a0c */ /* 0x000fe20005f61270 */
[C---:B------:R-:W-:Y:S01]  /*818b0*/  IMAD.WIDE R12, R16.reuse, 0x2, R6 ;  /* 0x00000002100c7825 */ /* 0x040fe200078e0206 */
[----:B------:R-:W-:-:S03]  /*818c0*/  IADD3 R3, R16, c[0x0][0x198], RZ ;  /* 0x0000660010037a10 */ /* 0x000fc60007ffe0ff */
[----:B------:R-:W-:Y:S01]  /*818d0*/  IMAD.WIDE R8, R16, 0x2, R4 ;  /* 0x0000000210087825 */ /* 0x000fe200078e0204 */
[----:B------:R0:W-:Y:S04]  /*818e0*/  @P4 STG.E.U16 [R12.64], R0 ;  /* 0x000000000c004986 */ /* 0x0001e8000c101506 */
[----:B------:R1:W-:Y:S01]  /*818f0*/  @P1 STG.E.U16 [R8.64], R10 ;  /* 0x0000000a08001986 */ /* 0x0003e2000c101506 */
[----:B------:R-:W-:Y:S01]  /*81900*/  IADD3 R14, R28, 0x16a, RZ ;  /* 0x0000016a1c0e7810 */ /* 0x000fe20007ffe0ff */
[----:B0-----:R-:W-:-:S04]  /*81910*/  IMAD.WIDE R12, R3, 0x2, R6 ;  /* 0x00000002030c7825 */ /* 0x001fc800078e0206 */
[----:B-1----:R-:W-:Y:S01]  /*81920*/  IMAD.WIDE R8, R3, 0x2, R4 ;  /* 0x0000000203087825 */ /* 0x002fe200078e0204 */
[----:B------:R-:W-:Y:S02]  /*81930*/  ISETP.LT.AND P1, PT, R18, c[0x0][0x178], !P5 ;  /* 0x00005e0012007a0c */ /* 0x000fe40006f21270 */
[----:B------:R-:W-:Y:S02]  /*81940*/  ISETP.GE.AND P2, PT, R14, c[0x0][0x17c], PT ;  /* 0x00005f000e007a0c */ /* 0x000fe40003f46270 */
[----:B------:R-:W-:Y:S02]  /*81950*/  ISETP.LT.AND P5, PT, R26, c[0x0][0x178], !P5 ;  /* 0x00005e001a007a0c */ /* 0x000fe40006fa1270 */
[C---:B------:R-:W-:Y:S02]  /*81960*/  IADD3 R17, R28.reuse, 0x16b, RZ ;  /* 0x0000016b1c117810 */ /* 0x040fe40007ffe0ff */
[----:B------:R-:W-:Y:S02]  /*81970*/  IADD3 R16, R28, 0x16d, RZ ;  /* 0x0000016d1c107810 */ /* 0x000fe40007ffe0ff */
[----:B------:R-:W-:-:S02]  /*81980*/  ISETP.GE.AND P0, PT, R17, c[0x0][0x17c], PT ;  /* 0x00005f0011007a0c */ /* 0x000fc40003f06270 */
[----:B--2---:R-:W-:Y:S01]  /*81990*/  PRMT R0, R23, 0x7632, R0 ;  /* 0x0000763217007816 */ /* 0x004fe20000000000 */
[----:B------:R0:W-:Y:S01]  /*819a0*/  @P6 STG.E.U16 [R12.64], R23 ;  /* 0x000000170c006986 */ /* 0x0001e2000c101506 */
[----:B---3--:R-:W-:-:S03]  /*819b0*/  PRMT R10, R24, 0x7632, R10 ;  /* 0x00007632180a7816 */ /* 0x008fc6000000000a */
[----:B------:R1:W-:Y:S01]  /*819c0*/  @P3 STG.E.U16 [R8.64], R24 ;  /* 0x0000001808003986 */ /* 0x0003e2000c101506 */
[----:B------:R-:W-:-:S03]  /*819d0*/  ISETP.LT.AND P3, PT, R18, c[0x0][0x178], !P2 ;  /* 0x00005e0012007a0c */ /* 0x000fc60005761270 */
        /* <DEDUP_REMOVED lines=10> */
[----:B------:R1:W-:Y:S03]  /*81a80*/  @P5 STG.E.U16 [R12.64], R10 ;  /* 0x0000000a0c005986 */ /* 0x0003e6000c101506 */
[----:B0-----:R-:W-:Y:S01]  /*81a90*/  IMAD.WIDE R8, R3, 0x2, R4 ;  /* 0x0000000203087825 */ /* 0x001fe200078e0204 */
[----:B----4-:R-:W-:Y:S01]  /*81aa0*/  @P3 STG.E.U16 [R16.64], R22 ;  /* 0x0000001610003986 */ /* 0x010fe2000c101506 */
[----:B-1----:R-:W-:-:S03]  /*81ab0*/  PRMT R10, R25, 0x7632, R10 ;  /* 0x00007632190a7816 */ /* 0x002fc6000000000a */
[----:B------:R0:W-:Y:S04]  /*81ac0*/  @P2 STG.E.U16 [R8.64], R25 ;  /* 0x0000001908002986 */ /* 0x0001e8000c101506 */
[----:B0-----:R-:W4:Y:S01]  /*81ad0*/  LDL.LU R25, [R1+0x55c] ;  /* 0x00055c0001197983 */ /* 0x001f220000300800 */
[----:B------:R-:W-:Y:S02]  /*81ae0*/  IADD3 R14, R28, 0x16c, RZ ;  /* 0x0000016c1c0e7810 */ /* 0x000fe40007ffe0ff */
[----:B------:R-:W-:Y:S02]  /*81af0*/  ISETP.LT.AND P3, PT, R18, c[0x0][0x178], !P0 ;  /* 0x00005e0012007a0c */ /* 0x000fe40004761270 */
[----:B------:R-:W-:Y:S02]  /*81b00*/  ISETP.LT.AND P0, PT, R26, c[0x0][0x178], !P0 ;  /* 0x00005e001a007a0c */ /* 0x000fe40004701270 */
[----:B------:R-:W-:-:S02]  /*81b10*/  ISETP.GE.AND P4, PT, R14, c[0x0][0x17c], PT ;  /* 0x00005f000e007a0c */ /* 0x000fc40003f86270 */
[----:B------:R-:W-:Y:S02]  /*81b20*/  IADD3 R16, R3, c[0x0][0x198], RZ ;  /* 0x0000660003107a10 */ /* 0x000fe40007ffe0ff */
[----:B------:R-:W-:Y:S02]  /*81b30*/  ISETP.LT.AND P5, PT, R18, c[0x0][0x178], !P4 ;  /* 0x00005e0012007a0c */ /* 0x000fe400067a1270 */
[----:B------:R-:W-:Y:S01]  /*81b40*/  ISETP.LT.AND P4, PT, R26, c[0x0][0x178], !P4 ;  /* 0x00005e001a007a0c */ /* 0x000fe20006781270 */
[----:B------:R-:W-:Y:S01]  /*81b50*/  IMAD.WIDE R12, R16, 0x2, R6 ;  /* 0x00000002100c7825 */ /* 0x000fe200078e0206 */
[----:B------:R-:W-:Y:S02]  /*81b60*/  PRMT R0, R22, 0x7632, R0 ;  /* 0x0000763216007816 */ /* 0x000fe40000000000 */
[C---:B------:R-:W-:Y:S01]  /*81b70*/  IADD3 R3, R16.reuse, c[0x0][0x198], RZ ;  /* 0x0000660010037a10 */ /* 0x040fe20007ffe0ff */
[----:B------:R-:W-:Y:S01]  /*81b80*/  IMAD.WIDE R8, R16, 0x2, R4 ;  /* 0x0000000210087825 */ /* 0x000fe200078e0204 */
[----:B------:R-:W-:Y:S01]  /*81b90*/  IADD3 R14, R28, 0x16e, RZ ;  /* 0x0000016e1c0e7810 */ /* 0x000fe20007ffe0ff */
[----:B------:R0:W-:Y:S04]  /*81ba0*/  @P3 STG.E.U16 [R12.64], R0 ;  /* 0x000000000c003986 */ /* 0x0001e8000c101506 */
[----:B------:R1:W-:Y:S04]  /*81bb0*/  @P0 STG.E.U16 [R8.64], R10 ;  /* 0x0000000a08000986 */ /* 0x0003e8000c101506 */
[----:B------:R-:W4:Y:S01]  /*81bc0*/  LDL.LU R22, [R1+0x56c] ;  /* 0x00056c0001167983 */ /* 0x000f220000300800 */
[----:B0-----:R-:W-:-:S04]  /*81bd0*/  IMAD.WIDE R12, R3, 0x2, R6 ;  /* 0x00000002030c7825 */ /* 0x001fc800078e0206 */
[----:B-1----:R-:W-:Y:S01]  /*81be0*/  IMAD.WIDE R8, R3, 0x2, R4 ;  /* 0x0000000203087825 */ /* 0x002fe200078e0204 */
[----:B------:R-:W-:Y:S02]  /*81bf0*/  ISETP.GE.AND P1, PT, R14, c[0x0][0x17c], PT ;  /* 0x00005f000e007a0c */ /* 0x000fe40003f26270 */
[----:B------:R-:W-:Y:S02]  /*81c00*/  ISETP.LT.AND P0, PT, R18, c[0x0][0x178], !P6 ;  /* 0x00005e0012007a0c */ /* 0x000fe40007701270 */
[----:B------:R-:W-:Y:S02]  /*81c10*/  ISETP.LT.AND P6, PT, R26, c[0x0][0x178], !P6 ;  /* 0x00005e001a007a0c */ /* 0x000fe400077c1270 */
[C---:B------:R-:W-:Y:S02]  /*81c20*/  IADD3 R17, R28.reuse, 0x16f, RZ ;  /* 0x0000016f1c117810 */ /* 0x040fe40007ffe0ff */
[----:B------:R-:W-:Y:S02]  /*81c30*/  IADD3 R16, R28, 0x171, RZ ;  /* 0x000001711c107810 */ /* 0x000fe40007ffe0ff */
[----:B------:R-:W-:Y:S01]  /*81c40*/  ISETP.GE.AND P2, PT, R17, c[0x0][0x17c], PT ;  /* 0x00005f0011007a0c */ /* 0x000fe20003f46270 */
[----:B--2---:R0:W-:Y:S01]  /*81c50*/  @P5 STG.E.U16 [R12.64], R23 ;  /* 0x000000170c005986 */ /* 0x0041e2000c101506 */
[----:B---3--:R-:W-:-:S03]  /*81c60*/  PRMT R10, R24, 0x7632, R10 ;  /* 0x00007632180a7816 */ /* 0x008fc6000000000a */
[----:B------:R1:W-:Y:S01]  /*81c70*/  @P4 STG.E.U16 [R8.64], R24 ;  /* 0x0000001808004986 */ /* 0x0003e2000c101506 */
[----:B------:R-:W-:Y:S02]  /*81c80*/  ISETP.LT.AND P4, PT, R18, c[0x0][0x178], !P1 ;  /* 0x00005e0012007a0c */ /* 0x000fe40004f81270 */
[----:B0-----:R-:W-:Y:S01]  /*81c90*/  IADD3 R12, R3, c[0x0][0x198], RZ ;  /* 0x00006600030c7a10 */ /* 0x001fe20007ffe0ff */
[----:B-1----:R-:W2:Y:S03]  /*81ca0*/  LDL.LU R24, [R1+0x4fc] ;  /* 0x0004fc0001187983 */ /* 0x002ea60000300800 */
[C---:B------:R-:W-:Y:S01]  /*81cb0*/  IADD3 R3, R12.reuse, c[0x0][0x198], RZ ;  /* 0x000066000c037a10 */ /* 0x040fe20007ffe0ff */
[----:B------:R-:W-:Y:S01]  /*81cc0*/  IMAD.WIDE R8, R12, 0x2, R6 ;  /* 0x000000020c087825 */ /* 0x000fe200078e0206 */
[----:B------:R-:W-:Y:S02]  /*81cd0*/  PRMT R0, R23, 0x7632, R0 ;  /* 0x0000763217007816 */ /* 0x000fe40000000000 */
[----:B------:R-:W-:Y:S01]  /*81ce0*/  ISETP.GE.AND P5, PT, R16, c[0x0][0x17c], PT ;  /* 0x00005f0010007a0c */ /* 0x000fe20003fa6270 */
[----:B------:R-:W-:Y:S01]  /*81cf0*/  IMAD.WIDE R12, R12, 0x2, R4 ;  /* 0x000000020c0c7825 */ /* 0x000fe200078e0204 */
[----:B------:R-:W3:Y:S03]  /*81d00*/  LDL.LU R23, [R1+0x57c] ;  /* 0x00057c0001177983 */ /* 0x000ee60000300800 */
[----:B------:R-:W-:Y:S01]  /*81d10*/  IMAD.WIDE R16, R3, 0x2, R6 ;  /* 0x0000000203107825 */ /* 0x000fe200078e0206 */
[----:B------:R4:W-:Y:S04]  /*81d20*/  @P0 STG.E.U16 [R8.64], R0 ;  /* 0x0000000008000986 */ /* 0x0009e8000c101506 */
[----:B------:R-:W-:Y:S01]  /*81d30*/  @P6 STG.E.U16 [R12.64], R10 ;  /* 0x0000000a0c006986 */ /* 0x000fe2000c101506 */
[----:B----4-:R-:W-:-:S03]  /*81d40*/  PRMT R0, R25, 0x7632, R0 ;  /* 0x0000763219007816 */ /* 0x010fc60000000000 */
[----:B------:R0:W-:Y:S04]  /*81d50*/  @P4 STG.E.U16 [R16.64], R25 ;  /* 0x0000001910004986 */ /* 0x0001e8000c101506 */
[----:B0-----:R-:W4:Y:S01]  /*81d60*/  LDL.LU R25, [R1+0x49c] ;  /* 0x00049c0001197983 */ /* 0x001f220000300800 */
[----:B------:R-:W-:Y:S02]  /*81d70*/  ISETP.LT.AND P1, PT, R26, c[0x0][0x178], !P1 ;  /* 0x00005e001a007a0c */ /* 0x000fe40004f21270 */
[----:B------:R-:W-:Y:S02]  /*81d80*/  IADD3 R14, R28, 0x170, RZ ;  /* 0x000001701c0e7810 */ /* 0x000fe40007ffe0ff */
[----:B------:R-:W-:Y:S02]  /*81d90*/  ISETP.LT.AND P4, PT, R18, c[0x0][0x178], !P2 ;  /* 0x00005e0012007a0c */ /* 0x000fe40005781270 */
[----:B------:R-:W-:Y:S01]  /*81da0*/  ISETP.LT.AND P2, PT, R26, c[0x0][0x178], !P2 ;  /* 0x00005e001a007a0c */ /* 0x000fe20005741270 */
[----:B------:R-:W-:Y:S01]  /*81db0*/  IMAD.WIDE R8, R3, 0x2, R4 ;  /* 0x0000000203087825 */ /* 0x000fe200078e0204 */
[----:B------:R-:W-:-:S02]  /*81dc0*/  ISETP.GE.AND P3, PT, R14, c[0x0][0x17c], PT ;  /* 0x00005f000e007a0c */ /* 0x000fc40003f66270 */
[----:B------:R-:W-:Y:S02]  /*81dd0*/  IADD3 R16, R3, c[0x0][0x198], RZ ;  /* 0x0000660003107a10 */ /* 0x000fe40007ffe0ff */
[----:B------:R-:W-:Y:S01]  /*81de0*/  ISETP.LT.AND P6, PT, R18, c[0x0][0x178], !P3 ;  /* 0x00005e0012007a0c */ /* 0x000fe20005fc1270 */
[----:B------:R0:W-:Y:S01]  /*81df0*/  @P1 STG.E.U16 [R8.64], R15 ;  /* 0x0000000f08001986 */ /* 0x0001e2000c101506 */
[----:B------:R-:W-:Y:S01]  /*81e00*/  ISETP.LT.AND P3, PT, R26, c[0x0][0x178], !P3 ;  /* 0x00005e001a007a0c */ /* 0x000fe20005f61270 */
[C---:B------:R-:W-:Y:S01]  /*81e10*/  IMAD.WIDE R12, R16.reuse, 0x2, R6 ;  /* 0x00000002100c7825 */ /* 0x040fe200078e0206 */
[----:B------:R-:W-:Y:S02]  /*81e20*/  PRMT R10, R15, 0x7632, R10 ;  /* 0x000076320f0a7816 */ /* 0x000fe4000000000a */
[C---:B------:R-:W-:Y:S02]  /*81e30*/  IADD3 R3, R16.reuse, c[0x0][0x198], RZ ;  /* 0x0000660010037a10 */ /* 0x040fe40007ffe0ff */
[----:B------:R1:W-:Y:S01]  /*81e40*/  @P4 STG.E.U16 [R12.64], R0 ;  /* 0x000000000c004986 */ /* 0x0003e2000c101506 */
[----:B0-----:R-:W-:Y:S01]  /*81e50*/  IMAD.WIDE R8, R16, 0x2, R4 ;  /* 0x0000000210087825 */ /* 0x001fe200078e0204 */
[----:B------:R-:W-:-:S04]  /*81e60*/  IADD3 R14, R28, 0x172, RZ ;  /* 0x000001721c0e7810 */ /* 0x000fc80007ffe0ff */
[----:B------:R0:W-:Y:S01]  /*81e70*/  @P2 STG.E.U16 [R8.64], R10 ;  /* 0x0000000a08002986 */ /* 0x0001e2000c101506 */
[----:B-1----:R-:W-:Y:S01]  /*81e80*/  IMAD.WIDE R12, R3, 0x2, R6 ;  /* 0x00000002030c7825 */ /* 0x002fe200078e0206 */
[----:B------:R-:W-:-:S04]  /*81e90*/  ISETP.LT.AND P2, PT, R18, c[0x0][0x178], !P5 ;  /* 0x00005e0012007a0c */ /* 0x000fc80006f41270 */
[----:B------:R1:W-:Y:S01]  /*81ea0*/  @P6 STG.E.U16 [R12.64], R22 ;  /* 0x000000160c006986 */ /* 0x0003e2000c101506 */
[C---:B0-----:R-:W-:Y:S01]  /*81eb0*/  IMAD.WIDE R8, R3.reuse, 0x2, R4 ;  /* 0x0000000203087825 */ /* 0x041fe200078e0204 */
[----:B------:R-:W-:Y:S02]  /*81ec0*/  ISETP.GE.AND P0, PT, R14, c[0x0][0x17c], PT ;  /* 0x00005f000e007a0c */ /* 0x000fe40003f06270 */
[----:B------:R-:W-:Y:S02]  /*81ed0*/  IADD3 R14, R28, 0x174, RZ ;  /* 0x000001741c0e7810 */ /* 0x000fe40007ffe0ff */
[----:B------:R-:W-:Y:S02]  /*81ee0*/  ISETP.LT.AND P5, PT, R26, c[0x0][0x178], !P5 ;  /* 0x00005e001a007a0c */ /* 0x000fe40006fa1270 */
[----:B-1----:R-:W-:Y:S02]  /*81ef0*/  IADD3 R12, R3, c[0x0][0x198], RZ ;  /* 0x00006600030c7a10 */ /* 0x002fe40007ffe0ff */
[----:B------:R-:W-:-:S02]  /*81f00*/  ISETP.GE.AND P4, PT, R14, c[0x0][0x17c], PT ;  /* 0x00005f000e007a0c */ /* 0x000fc40003f86270 */
[----:B------:R-:W-:Y:S02]  /*81f10*/  IADD3 R15, R28, 0x173, RZ ;  /* 0x000001731c0f7810 */ /* 0x000fe40007ffe0ff */
[----:B------:R-:W-:Y:S02]  /*81f20*/  PRMT R0, R22, 0x7632, R0 ;  /* 0x0000763216007816 */ /* 0x000fe40000000000 */
[----:B------:R-:W-:Y:S02]  /*81f30*/  IADD3 R14, R28, 0x175, RZ ;  /* 0x000001751c0e7810 */ /* 0x000fe40007ffe0ff */
[----:B------:R-:W-:Y:S02]  /*81f40*/  IADD3 R3, R12, c[0x0][0x198], RZ ;  /* 0x000066000c037a10 */ /* 0x000fe40007ffe0ff */
[----:B------:R-:W-:Y:S02]  /*81f50*/  ISETP.GE.AND P1, PT, R15, c[0x0][0x17c], PT ;  /* 0x00005f000f007a0c */ /* 0x000fe40003f26270 */
[----:B------:R-:W-:Y:S01]  /*81f60*/  ISETP.GE.AND P6, PT, R14, c[0x0][0x17c], PT ;  /* 0x00005f000e007a0c */ /* 0x000fe20003fc6270 */
[----:B------:R-:W-:Y:S01]  /*81f70*/  IMAD.WIDE R14, R3, 0x2, R6 ;  /* 0x00000002030e7825 */ /* 0x000fe200078e0206 */
[----:B--2---:R-:W-:Y:S01]  /*81f80*/  PRMT R10, R24, 0x7632, R10 ;  /* 0x00007632180a7816 */ /* 0x004fe2000000000a */
[----:B------:R0:W-:Y:S01]  /*81f90*/  @P3 STG.E.U16 [R8.64], R24 ;  /* 0x0000001808003986 */ /* 0x0001e2000c101506 */
[----:B------:R-:W-:-:S02]  /*81fa0*/  ISETP.LT.AND P3, PT, R18, c[0x0][0x178], !P0 ;  /* 0x00005e0012007a0c */ /* 0x000fc40004761270 */
[----:B------:R-:W-:Y:S01]  /*81fb0*/  ISETP.LT.AND P0, PT, R26, c[0x0][0x178], !P0 ;  /* 0x00005e001a007a0c */ /* 0x000fe20004701270 */
[----:B0-----:R-:W2:Y:S01]  /*81fc0*/  LDL.LU R24, [R1+0x58c] ;  /* 0x00058c0001187983 */ /* 0x001ea20000300800 */
[----:B------:R-:W-:-:S04]  /*81fd0*/  IMAD.WIDE R8, R12, 0x2, R6 ;  /* 0x000000020c087825 */ /* 0x000fc800078e0206 */
[--C-:B------:R-:W-:Y:S01]  /*81fe0*/  IMAD.WIDE R12, R12, 0x2, R4.reuse ;  /* 0x000000020c0c7825 */ /* 0x100fe200078e0204 */
[----:B------:R0:W-:Y:S04]  /*81ff0*/  @P2 STG.E.U16 [R8.64], R0 ;  /* 0x0000000008002986 */ /* 0x0001e8000c101506 */
[----:B------:R4:W-:Y:S04]  /*82000*/  @P5 STG.E.U16 [R12.64], R10 ;  /* 0x0000000a0c005986 */ /* 0x0009e8000c101506 */
[----:B---3--:R-:W-:Y:S01]  /*82010*/  @P3 STG.E.U16 [R14.64], R23 ;  /* 0x000000170e003986 */ /* 0x008fe2000c101506 */
[----:B0-----:R-:W-:Y:S01]  /*82020*/  IMAD.WIDE R8, R3, 0x2, R4 ;  /* 0x0000000203087825 */ /* 0x001fe200078e0204 */
[----:B----4-:R-:W-:-:S04]  /*82030*/  PRMT R10, R25, 0x7632, R10 ;  /* 0x00007632190a7816 */ /* 0x010fc8000000000a */
[----:B------:R0:W-:Y:S04]  /*82040*/  @P0 STG.E.U16 [R8.64], R25 ;  /* 0x0000001908000986 */ /* 0x0001e8000c101506 */
[----:B0-----:R-:W3:Y:S01]  /*82050*/  LDL.LU R25, [R1+0x59c] ;  /* 0x00059c0001197983 */ /* 0x001ee20000300800 */
        /* <DEDUP_REMOVED lines=9> */
[----:B------:R0:W-:Y:S04]  /*820f0*/  @P3 STG.E.U16 [R12.64], R0 ;  /* 0x000000000c003986 */ /* 0x0001e8000c101506 */
[----:B------:R1:W-:Y:S01]  /*82100*/  @P1 STG.E.U16 [R8.64], R10 ;  /* 0x0000000a08001986 */ /* 0x0003e2000c101506 */
[----:B------:R-:W-:Y:S01]  /*82110*/  IADD3 R16, R28, 0x176, RZ ;  /* 0x000001761c107810 */ /* 0x000fe20007ffe0ff */
[----:B0-----:R-:W-:-:S04]  /*82120*/  IMAD.WIDE R12, R3, 0x2, R6 ;  /* 0x00000002030c7825 */ /* 0x001fc800078e0206 */
[----:B-1----:R-:W-:Y:S01]  /*82130*/  IMAD.WIDE R8, R3, 0x2, R4 ;  /* 0x0000000203087825 */ /* 0x002fe200078e0204 */
[----:B------:R-:W-:Y:S02]  /*82140*/  PRMT R10, R27, 0x7632, R10 ;  /* 0x000076321b0a7816 */ /* 0x000fe4000000000a */
[----:B------:R-:W-:Y:S02]  /*82150*/  ISETP.GE.AND P2, PT, R16, c[0x0][0x17c], PT ;  /* 0x00005f0010007a0c */ /* 0x000fe40003f46270 */
[----:B------:R-:W-:Y:S02]  /*82160*/  IADD3 R14, R28, 0x178, RZ ;  /* 0x000001781c0e7810 */ /* 0x000fe40007ffe0ff */
[----:B------:R-:W-:Y:S02]  /*82170*/  ISETP.LT.AND P1, PT, R18, c[0x0][0x178], !P6 ;  /* 0x00005e0012007a0c */ /* 0x000fe40007721270 */
[----:B------:R-:W-:Y:S02]  /*82180*/  ISETP.LT.AND P6, PT, R26, c[0x0][0x178], !P6 ;  /* 0x00005e001a007a0c */ /* 0x000fe400077c1270 */
[----:B------:R-:W-:-:S02]  /*82190*/  ISETP.GE.AND P3, PT, R14, c[0x0][0x17c], PT ;  /* 0x00005f000e007a0c */ /* 0x000fc40003f66270 */
[----:B------:R-:W-:Y:S01]  /*821a0*/  IADD3 R14, R28, 0x179, RZ ;  /* 0x000001791c0e7810 */ /* 0x000fe20007ffe0ff */
[----:B--2---:R0:W-:Y:S04]  /*821b0*/  @P5 STG.E.U16 [R12.64], R24 ;  /* 0x000000180c005986 */ /* 0x0041e8000c101506 */
[----:B------:R1:W-:Y:S01]  /*821c0*/  @P4 STG.E.U16 [R8.64], R27 ;  /* 0x0000001b08004986 */ /* 0x0003e2000c101506 */
[----:B------:R-:W-:Y:S02]  /*821d0*/  PRMT R0, R24, 0x7632, R0 ;  /* 0x0000763218007816 */ /* 0x000fe40000000000 */
[----:B------:R-:W-:Y:S02]  /*821e0*/  ISETP.LT.AND P4, PT, R18, c[0x0][0x178], !P2 ;  /* 0x00005e0012007a0c */ /* 0x000fe40005781270 */
[----:B0-----:R-:W-:Y:S01]  /*821f0*/  IADD3 R12, R3, c[0x0][0x198], RZ ;  /* 0x00006600030c7a10 */ /* 0x001fe20007ffe0ff */
[----:B-1----:R-:W2:Y:S04]  /*82200*/  LDL.LU R27, [R1+0x1f48] ;  /* 0x001f4800011b7983 */ /* 0x002ea80000300800 */
[----:B------:R-:W4:Y:S01]  /*82210*/  LDL.LU R23, [R1+0x5cc] ;  /* 0x0005cc0001177983 */ /* 0x000f220000300800 */
[----:B------:R-:W-:-:S03]  /*82220*/  IADD3 R3, R12, c[0x0][0x198], RZ ;  /* 0x000066000c037a10 */ /* 0x000fc60007ffe0ff */
[----:B------:R-:W2:Y:S01]  /*82230*/  LDL.LU R24, [R1+0x4dc] ;  /* 0x0004dc0001187983 */ /* 0x000ea20000300800 */
[----:B------:R-:W-:Y:S01]  /*82240*/  IMAD.WIDE R8, R12, 0x2, R6 ;  /* 0x000000020c087825 */ /* 0x000fe200078e0206 */
[----:B------:R-:W-:-:S03]  /*82250*/  ISETP.GE.AND P5, PT, R14, c[0x0][0x17c], PT ;  /* 0x00005f000e007a0c */ /* 0x000fc60003fa6270 */
[----:B------:R-:W-:Y:S01]  /*82260*/  IMAD.WIDE R12, R12, 0x2, R4 ;  /* 0x000000020c0c7825 */ /* 0x000fe200078e0204 */
[----:B------:R3:W-:Y:S03]  /*82270*/  @P1 STG.E.U16 [R8.64], R0 ;  /* 0x0000000008001986 */ /* 0x0007e6000c101506 */
[----:B------:R-:W-:Y:S01]  /*82280*/  IMAD.WIDE R14, R3, 0x2, R6 ;  /* 0x00000002030e7825 */ /* 0x000fe200078e0206 */
[----:B------:R-:W-:Y:S01]  /*82290*/  @P6 STG.E.U16 [R12.64], R10 ;  /* 0x0000000a0c006986 */ /* 0x000fe2000c101506 */
[----:B---3--:R-:W-:-:S03]  /*822a0*/  PRMT R0, R25, 0x7632, R0 ;  /* 0x0000763219007816 */ /* 0x008fc60000000000 */
[----:B------:R0:W-:Y:S04]  /*822b0*/  @P4 STG.E.U16 [R14.64], R25 ;  /* 0x000000190e004986 */ /* 0x0001e8000c101506 */
[----:B0-----:R-:W3:Y:S01]  /*822c0*/  LDL.LU R25, [R1+0x5bc] ;  /* 0x0005bc0001197983 */ /* 0x001ee20000300800 */
[----:B------:R-:W-:Y:S02]  /*822d0*/  IADD3 R16, R28, 0x177, RZ ;  /* 0x000001771c107810 */ /* 0x000fe40007ffe0ff */
[----:B------:R-:W-:Y:S01]  /*822e0*/  ISETP.LT.AND P2, PT, R26, c[0x0][0x178], !P2 ;  /* 0x00005e001a007a0c */ /* 0x000fe20005741270 */
[----:B------:R-:W-:Y:S01]  /*822f0*/  IMAD.WIDE R8, R3, 0x2, R4 ;  /* 0x0000000203087825 */ /* 0x000fe200078e0204 */
[----:B------:R-:W-:Y:S01]  /*82300*/  ISETP.GE.AND P0, PT, R16, c[0x0][0x17c], PT ;  /* 0x00005f0010007a0c */ /* 0x000fe20003f06270 */
[----:B------:R-:W3:Y:S03]  /*82310*/  LDL.LU R22, [R1+0x52c] ;  /* 0x00052c0001167983 */ /* 0x000ee60000300800 */
[----:B------:R-:W-:-:S02]  /*82320*/  ISETP.LT.AND P4, PT, R18, c[0x0][0x178], !P0 ;  /* 0x00005e0012007a0c */ /* 0x000fc40004781270 */
[----:B------:R-:W-:Y:S02]  /*82330*/  ISETP.LT.AND P0, PT, R26, c[0x0][0x178], !P0 ;  /* 0x00005e001a007a0c */ /* 0x000fe40004701270 */
[----:B------:R-:W-:Y:S02]  /*82340*/  IADD3 R13, R3, c[0x0][0x198], RZ ;  /* 0x00006600030d7a10 */ /* 0x000fe40007ffe0ff */
[----:B------:R-:W-:Y:S01]  /*82350*/  ISETP.LT.AND P6, PT, R18, c[0x0][0x178], !P3 ;  /* 0x00005e0012007a0c */ /* 0x000fe20005fc1270 */
[----:B------:R0:W-:Y:S01]  /*82360*/  @P2 STG.E.U16 [R8.64], R11 ;  /* 0x0000000b08002986 */ /* 0x0001e2000c101506 */
[----:B------:R-:W-:Y:S02]  /*82370*/  PRMT R12, R11, 0x7632, R12 ;  /* 0x000076320b0c7816 */ /* 0x000fe4000000000c */
[C---:B------:R-:W-:Y:S02]  /*82380*/  IADD3 R3, R13.reuse, c[0x0][0x198], RZ ;  /* 0x000066000d037a10 */ /* 0x040fe40007ffe0ff */
[----:B------:R-:W-:Y:S01]  /*82390*/  ISETP.LT.AND P3, PT, R26, c[0x0][0x178], !P3 ;  /* 0x00005e001a007a0c */ /* 0x000fe20005f61270 */
[----:B0-----:R-:W-:-:S04]  /*823a0*/  IMAD.WIDE R10, R13, 0x2, R6 ;  /* 0x000000020d0a7825 */ /* 0x001fc800078e0206 */
[----:B------:R-:W-:Y:S01]  /*823b0*/  IMAD.WIDE R8, R13, 0x2, R4 ;  /* 0x000000020d087825 */ /* 0x000fe200078e0204 */
[----:B------:R0:W-:Y:S01]  /*823c0*/  @P4 STG.E.U16 [R10.64], R0 ;  /* 0x000000000a004986 */ /* 0x0001e2000c101506 */
[----:B------:R-:W-:-:S03]  /*823d0*/  IADD3 R16, R28, 0x17a, RZ ;  /* 0x0000017a1c107810 */ /* 0x000fc60007ffe0ff */
[----:B------:R1:W-:Y:S01]  /*823e0*/  @P0 STG.E.U16 [R8.64], R12 ;  /* 0x0000000c08000986 */ /* 0x0003e2000c101506 */
[----:B------:R-:W-:Y:S01]  /*823f0*/  ISETP.LT.AND P0, PT, R18, c[0x0][0x178], !P5 ;  /* 0x00005e0012007a0c */ /* 0x000fe20006f01270 */
[----:B0-----:R-:W-:Y:S01]  /*82400*/  IMAD.WIDE R10, R3, 0x2, R6 ;  /* 0x00000002030a7825 */ /* 0x001fe200078e0206 */
[----:B------:R-:W-:-:S03]  /*82410*/  ISETP.GE.AND P1, PT, R16, c[0x0][0x17c], PT ;  /* 0x00005f0010007a0c */ /* 0x000fc60003f26270 */
[----:B-1----:R-:W-:Y:S01]  /*82420*/  IMAD.WIDE R8, R3, 0x2, R4 ;  /* 0x0000000203087825 */ /* 0x002fe200078e0204 */
[----:B------:R-:W-:Y:S02]  /*82430*/  IADD3 R0, R28, 0x17d, RZ ;  /* 0x0000017d1c007810 */ /* 0x000fe40007ffe0ff */
[----:B------:R-:W-:Y:S02]  /*82440*/  ISETP.LT.AND P5, PT, R26, c[0x0][0x178], !P5 ;  /* 0x00005e001a007a0c */ /* 0x000fe40006fa1270 */
[C---:B------:R-:W-:Y:S02]  /*82450*/  IADD3 R14, R28.reuse, 0x17b, RZ ;  /* 0x0000017b1c0e7810 */ /* 0x040fe40007ffe0ff */
[----:B------:R-:W-:Y:S02]  /*82460*/  IADD3 R12, R28, 0x17e, RZ ;  /* 0x0000017e1c0c7810 */ /* 0x000fe40007ffe0ff */
[----:B------:R-:W-:Y:S02]  /*82470*/  ISETP.GE.AND P2, PT, R14, c[0x0][0x17c], PT ;  /* 0x00005f000e007a0c */ /* 0x000fe40003f46270 */
[----:B------:R-:W-:Y:S01]  /*82480*/  IADD3 R14, R28, 0x17f, RZ ;  /* 0x0000017f1c0e7810 */ /* 0x000fe20007ffe0ff */
[----:B----4-:R0:W-:Y:S01]  /*82490*/  @P6 STG.E.U16 [R10.64], R23 ;  /* 0x000000170a006986 */ /* 0x0101e2000c101506 */
[----:B------:R-:W-:-:S03]  /*824a0*/  ISETP.GE.AND P6, PT, R0, c[0x0][0x17c], PT ;  /* 0x00005f0000007a0c */ /* 0x000fc60003fc6270 */
[----:B--2---:R1:W-:Y:S01]  /*824b0*/  @P3 STG.E.U16 [R8.64], R24 ;  /* 0x0000001808003986 */ /* 0x0043e2000c101506 */
[----:B------:R-:W-:Y:S02]  /*824c0*/  ISETP.LT.AND P3, PT, R18, c[0x0][0x178], !P1 ;  /* 0x00005e0012007a0c */ /* 0x000fe40004f61270 */
[----:B------:R-:W-:Y:S02]  /*824d0*/  ISETP.LT.AND P1, PT, R26, c[0x0][0x178], !P1 ;  /* 0x00005e001a007a0c */ /* 0x000fe40004f21270 */
[----:B0-----:R-:W-:Y:S02]  /*824e0*/  IADD3 R10, R3, c[0x0][0x198], RZ ;  /* 0x00006600030a7a10 */ /* 0x001fe40007ffe0ff */
[----:B------:R-:W-:-:S03]  /*824f0*/  PRMT R11, R23, 0x7632, R11 ;  /* 0x00007632170b7816 */ /* 0x000fc6000000000b */
[C---:B-1----:R-:W-:Y:S01]  /*82500*/  IMAD.WIDE R8, R10.reuse, 0x2, R6 ;  /* 0x000000020a087825 */ /* 0x042fe200078e0206 */
[----:B------:R-:W-:Y:S02]  /*82510*/  IADD3 R0, R10, c[0x0][0x198], RZ ;  /* 0x000066000a007a10 */ /* 0x000fe40007ffe0ff */
[----:B------:R-:W-:Y:S02]  /*82520*/  PRMT R3, R24, 0x7632, R3 ;  /* 0x0000763218037816 */ /* 0x000fe40000000003 */
[----:B------:R0:W-:Y:S01]  /*82530*/  @P0 STG.E.U16 [R8.64], R11 ;  /* 0x0000000b08000986 */ /* 0x0001e2000c101506 */
[----:B------:R-:W-:Y:S01]  /*82540*/  ISETP.GE.AND P0, PT, R12, c[0x0][0x17c], PT ;  /* 0x00005f000c007a0c */ /* 0x000fe20003f06270 */
[----:B------:R-:W-:-:S04]  /*82550*/  IMAD.WIDE R12, R0, 0x2, R4 ;  /* 0x00000002000c7825 */ /* 0x000fc800078e0204 */
[----:B0-----:R-:W-:-:S04]  /*82560*/  IMAD.WIDE R8, R10, 0x2, R4 ;  /* 0x000000020a087825 */ /* 0x001fc800078e0204 */
[----:B------:R-:W-:Y:S01]  /*82570*/  IMAD.WIDE R10, R0, 0x2, R6 ;  /* 0x00000002000a7825 */ /* 0x000fe200078e0206 */
[----:B------:R-:W-:Y:S01]  /*82580*/  @P5 STG.E.U16 [R8.64], R3 ;  /* 0x0000000308005986 */ /* 0x000fe2000c101506 */
[----:B------:R-:W-:Y:S02]  /*82590*/  ISETP.GE.AND P5, PT, R14, c[0x0][0x17c], PT ;  /* 0x00005f000e007a0c */ /* 0x000fe40003fa6270 */
[----:B------:R-:W-:Y:S01]  /*825a0*/  PRMT R14, R27, 0x7632, R14 ;  /* 0x000076321b0e7816 */ /* 0x000fe2000000000e */
[----:B---3--:R-:W-:Y:S04]  /*825b0*/  @P3 STG.E.U16 [R10.64], R25 ;  /* 0x000000190a003986 */ /* 0x008fe8000c101506 */
[----:B------:R0:W-:Y:S04]  /*825c0*/  @P1 STG.E.U16 [R12.64], R27 ;  /* 0x0000001b0c001986 */ /* 0x0001e8000c101506 */
[----:B0-----:R-:W2:Y:S01]  /*825d0*/  LDL.LU R27, [R1+0x1f44] ;  /* 0x001f4400011b7983 */ /* 0x001ea20000300800 */
[----:B------:R-:W-:-:S02]  /*825e0*/  IADD3 R15, R28, 0x17c, RZ ;  /* 0x0000017c1c0f7810 */ /* 0x000fc40007ffe0ff */
[----:B------:R-:W-:Y:S01]  /*825f0*/  ISETP.LT.AND P3, PT, R18, c[0x0][0x178], !P2 ;  /* 0x00005e0012007a0c */ /* 0x000fe20005761270 */
[----:B------:R-:W3:Y:S01]  /*82600*/  LDL.LU R21, [R1+0x5dc] ;  /* 0x0005dc0001157983 */ /* 0x000ee20000300800 */
[----:B------:R-:W-:Y:S02]  /*82610*/  ISETP.GE.AND P4, PT, R15, c[0x0][0x17c], PT ;  /* 0x00005f000f007a0c */ /* 0x000fe40003f86270 */
[----:B------:R-:W-:Y:S01]  /*82620*/  ISETP.LT.AND P2, PT, R26, c[0x0][0x178], !P2 ;  /* 0x00005e001a007a0c */ /* 0x000fe20005741270 */
[----:B------:R-:W4:Y:S01]  /*82630*/  LDL.LU R23, [R1+0x53c] ;  /* 0x00053c0001177983 */ /* 0x000f220000300800 */
[----:B------:R-:W-:Y:S02]  /*82640*/  IADD3 R8, R0, c[0x0][0x198], RZ ;  /* 0x0000660000087a10 */ /* 0x000fe40007ffe0ff */
[----:B------:R-:W-:Y:S02]  /*82650*/  ISETP.LT.AND P1, PT, R18, c[0x0][0x178], !P4 ;  /* 0x00005e0012007a0c */ /* 0x000fe40006721270 */
[C---:B------:R-:W-:Y:S01]  /*82660*/  IADD3 R0, R8.reuse, c[0x0][0x198], RZ ;  /* 0x0000660008007a10 */ /* 0x040fe20007ffe0ff */
[----:B------:R-:W-:Y:S01]  /*82670*/  IMAD.WIDE R10, R8, 0x2, R6 ;  /* 0x00000002080a7825 */ /* 0x000fe200078e0206 */
[----:B------:R-:W-:-:S03]  /*82680*/  PRMT R3, R25, 0x7632, R3 ;  /* 0x0000763219037816 */ /* 0x000fc60000000003 */
[----:B------:R-:W-:-:S04]  /*82690*/  IMAD.WIDE R12, R8, 0x2, R4 ;  /* 0x00000002080c7825 */ /* 0x000fc800078e0204 */
[----:B------:R-:W-:Y:S01]  /*826a0*/  IMAD.WIDE R8, R0, 0x2, R6 ;  /* 0x0000000200087825 */ /* 0x000fe200078e0206 */
[----:B------:R0:W-:Y:S01]  /*826b0*/  @P3 STG.E.U16 [R10.64], R3 ;  /* 0x000000030a003986 */ /* 0x0001e2000c101506 */
[----:B------:R-:W-:-:S03]  /*826c0*/  ISETP.LT.AND P4, PT, R26, c[0x0][0x178], !P4 ;  /* 0x00005e001a007a0c */ /* 0x000fc60006781270 */
[----:B------:R-:W-:Y:S04]  /*826d0*/  @P2 STG.E.U16 [R12.64], R14 ;  /* 0x0000000e0c002986 */ /* 0x000fe8000c101506 */
[----:B--2---:R-:W-:Y:S01]  /*826e0*/  @P1 STG.E.U16 [R8.64], R27 ;  /* 0x0000001b08001986 */ /* 0x004fe2000c101506 */
[----:B------:R-:W-:Y:S02]  /*826f0*/  ISETP.LT.AND P1, PT, R18, c[0x0][0x178], !P6 ;  /* 0x00005e0012007a0c */ /* 0x000fe40007721270 */
[----:B0-----:R-:W-:Y:S02]  /*82700*/  PRMT R3, R27, 0x7632, R3 ;  /* 0x000076321b037816 */ /* 0x001fe40000000003 */
[----:B------:R-:W-:Y:S02]  /*82710*/  ISETP.LT.AND P6, PT, R26, c[0x0][0x178], !P6 ;  /* 0x00005e001a007a0c */ /* 0x000fe400077c1270 */
[----:B------:R-:W0:Y:S04]  /*82720*/  LDS.128 R24, [R2] ;  /* 0x0000000002187984 */ /* 0x000e280000000c00 */
[----:B0-----:R0:W-:Y:S04]  /*82730*/  STL [R1+0x1ef4], R25 ;  /* 0x001ef41901007387 */ /* 0x0011e80000100800 */
[----:B0-----:R-:W2:Y:S01]  /*82740*/  LDL R25, [R1+0x1628] ;  /* 0x0016280001197983 */ /* 0x001ea20000100800 */
[C---:B------:R-:W-:Y:S01]  /*82750*/  IADD3 R11, R0.reuse, c[0x0][0x198], RZ ;  /* 0x00006600000b7a10 */ /* 0x040fe20007ffe0ff */
[----:B------:R-:W-:Y:S01]  /*82760*/  IMAD.WIDE R8, R0, 0x2, R4 ;  /* 0x0000000200087825 */ /* 0x000fe200078e0204 */
[----:B------:R-:W-:-:S02]  /*82770*/  ISETP.LT.AND P2, PT, R18, c[0x0][0x178], !P0 ;  /* 0x00005e0012007a0c */ /* 0x000fc40004741270 */
[----:B------:R-:W-:Y:S01]  /*82780*/  IADD3 R15, R28, 0x180, RZ ;  /* 0x000001801c0f7810 */ /* 0x000fe20007ffe0ff */
[C---:B------:R-:W-:Y:S01]  /*82790*/  IMAD.WIDE R12, R11.reuse, 0x2, R6 ;  /* 0x000000020b0c7825 */ /* 0x040fe200078e0206 */
[----:B------:R-:W-:Y:S01]  /*827a0*/  IADD3 R0, R11, c[0x0][0x198], RZ ;  /* 0x000066000b007a10 */ /* 0x000fe20007ffe0ff */
[----:B------:R0:W-:Y:S01]  /*827b0*/  @P4 STG.E.U16 [R8.64], R22 ;  /* 0x0000001608004986 */ /* 0x0001e2000c101506 */
[----:B------:R-:W-:Y:S02]  /*827c0*/  ISETP.GE.AND P3, PT, R15, c[0x0][0x17c], PT ;  /* 0x00005f000f007a0c */ /* 0x000fe40003f66270 */
[----:B------:R-:W-:Y:S01]  /*827d0*/  PRMT R10, R22, 0x7632, R10 ;  /* 0x00007632160a7816 */ /* 0x000fe2000000000a */
[----:B------:R1:W-:Y:S01]  /*827e0*/  @P1 STG.E.U16 [R12.64], R3 ;  /* 0x000000030c001986 */ /* 0x0003e2000c101506 */
[C---:B------:R-:W-:Y:S02]  /*827f0*/  IADD3 R14, R28.reuse, 0x181, RZ ;  /* 0x000001811c0e7810 */ /* 0x040fe40007ffe0ff */
[----:B------:R-:W-:Y:S01]  /*82800*/  IADD3 R15, R28, 0x182, RZ ;  /* 0x000001821c0f7810 */ /* 0x000fe20007ffe0ff */
[----:B0-----:R-:W-:-:S04]  /*82810*/  IMAD.WIDE R8, R11, 0x2, R4 ;  /* 0x000000020b087825 */ /* 0x001fc800078e0204 */
[----:B-1----:R-:W-:Y:S01]  /*82820*/  IMAD.WIDE R12, R0, 0x2, R6 ;  /* 0x00000002000c7825 */ /* 0x002fe200078e0206 */
[----:B------:R0:W-:Y:S01]  /*82830*/  @P6 STG.E.U16 [R8.64], R10 ;  /* 0x0000000a08006986 */ /* 0x0001e2000c101506 */
[----:B------:R-:W-:-:S03]  /*82840*/  ISETP.GE.AND P1, PT, R15, c[0x0][0x17c], PT ;  /* 0x00005f000f007a0c */ /* 0x000fc60003f26270 */
[----:B---3--:R-:W-:Y:S01]  /*82850*/  @P2 STG.E.U16 [R12.64], R21 ;  /* 0x000000150c002986 */ /* 0x008fe2000c101506 */
[----:B------:R-:W-:-:S03]  /*82860*/  IADD3 R3, R28, 0x183, RZ ;  /* 0x000001831c037810 */ /* 0x000fc60007ffe0ff */
[----:B------:R-:W-:Y:S04]  /*82870*/  STL [R1+0x1ef0], R26 ;  /* 0x001ef01a01007387 */ /* 0x000fe80000100800 */
[----:B------:R-:W-:Y:S01]  /*82880*/  STL [R1+0x1eec], R27 ;  /* 0x001eec1b01007387 */ /* 0x000fe20000100800 */
[----:B0-----:R-:W-:-:S03]  /*82890*/  IMAD.WIDE R8, R0, 0x2, R4 ;  /* 0x0000000200087825 */ /* 0x001fc600078e0204 */
[----:B------:R-:W3:Y:S01]  /*828a0*/  LDL.LU R22, [R1+0x5e0] ;  /* 0x0005e00001167983 */ /* 0x000ee20000300800 */
[----:B------:R-:W-:Y:S02]  /*828b0*/  ISETP.GE.AND P2, PT, R3, c[0x0][0x17c], PT ;  /* 0x00005f0003007a0c */ /* 0x000fe40003f46270 */
[----:B----4-:R-:W-:Y:S02]  /*828c0*/  PRMT R3, R23, 0x7632, R3 ;  /* 0x0000763217037816 */ /* 0x010fe40000000003 */
[----:B--2---:R-:W-:Y:S02]  /*828d0*/  ISETP.LT.AND P4, PT, R25, c[0x0][0x178], !P0 ;  /* 0x00005e0019007a0c */ /* 0x004fe40004781270 */
[----:B------:R-:W-:Y:S02]  /*828e0*/  ISETP.GE.AND P0, PT, R14, c[0x0][0x17c], PT ;  /* 0x00005f000e007a0c */ /* 0x000fe40003f06270 */
[----:B------:R-:W0:Y:S09]  /*828f0*/  LDS.128 R12, [R29] ;  /* 0x000000001d0c7984 */ /* 0x000e320000000c00 */
[----:B------:R1:W-:Y:S04]  /*82900*/  @P4 STG.E.U16 [R8.64], R23 ;  /* 0x0000001708004986 */ /* 0x0003e8000c101506 */
[----:B0-----:R-:W-:Y:S04]  /*82910*/  STL [R1+0x34], R13 ;  /* 0x0000340d01007387 */ /* 0x001fe80000100800 */
[----:B------:R0:W-:Y:S04]  /*82920*/  STL.64 [R1+0x38], R14 ;  /* 0x0000380e01007387 */ /* 0x0001e80000100a00 */
[----:B-1----:R-:W2:Y:S01]  /*82930*/  LDL.LU R23, [R1+0x5f0] ;  /* 0x0005f00001177983 */ /* 0x002ea20000300800 */
[----:B------:R-:W-:-:S02]  /*82940*/  ISETP.LT.AND P6, PT, R18, c[0x0][0x178], !P5 ;  /* 0x00005e0012007a0c */ /* 0x000fc40006fc1270 */
[----:B------:R-:W-:Y:S02]  /*82950*/  IADD3 R10, R0, c[0x0][0x198], RZ ;  /* 0x00006600000a7a10 */ /* 0x000fe40007ffe0ff */
[----:B------:R-:W-:Y:S02]  /*82960*/  ISETP.LT.AND P5, PT, R25, c[0x0][0x178], !P5 ;  /* 0x00005e0019007a0c */ /* 0x000fe40006fa1270 */
[----:B------:R-:W-:Y:S01]  /*82970*/  ISETP.LT.AND P4, PT, R18, c[0x0][0x178], !P3 ;  /* 0x00005e0012007a0c */ /* 0x000fe20005f81270 */
[C---:B------:R-:W-:Y:S01]  /*82980*/  IMAD.WIDE R8, R10.reuse, 0x2, R6 ;  /* 0x000000020a087825 */ /* 0x040fe200078e0206 */
[----:B------:R-:W-:Y:S02]  /*82990*/  PRMT R11, R21, 0x7632, R11 ;  /* 0x00007632150b7816 */ /* 0x000fe4000000000b */
[----:B------:R-:W-:Y:S02]  /*829a0*/  ISETP.LT.AND P3, PT, R25, c[0x0][0x178], !P3 ;  /* 0x00005e0019007a0c */ /* 0x000fe40005f61270 */
[----:B------:R-:W-:Y:S01]  /*829b0*/  IADD3 R0, R10, c[0x0][0x198], RZ ;  /* 0x000066000a007a10 */ /* 0x000fe20007ffe0ff */
[----:B------:R1:W-:Y:S01]  /*829c0*/  @P6 STG.E.U16 [R8.64], R11 ;  /* 0x0000000b08006986 */ /* 0x0003e2000c101506 */
[----:B------:R-:W-:Y:S01]  /*829d0*/  IMAD.MOV.U32 R19, RZ, RZ, R12 ;  /* 0x000000ffff137224 */ /* 0x000fe200078e000c */
[----:B0-----:R-:W-:-:S02]  /*829e0*/  IADD3 R14, R28, 0x184, RZ ;  /* 0x000001841c0e7810 */ /* 0x001fc40007ffe0ff */
[--C-:B------:R-:W-:Y:S02]  /*829f0*/  IMAD.WIDE R12, R0, 0x2, R4.reuse ;  /* 0x00000002000c7825 */ /* 0x100fe400078e0204 */
[----:B------:R-:W-:Y:S02]  /*82a00*/  ISETP.GE.AND P6, PT, R14, c[0x0][0x17c], PT ;  /* 0x00005f000e007a0c */ /* 0x000fe40003fc6270 */
[----:B-1----:R-:W-:-:S04]  /*82a10*/  IMAD.WIDE R8, R10, 0x2, R4 ;  /* 0x000000020a087825 */ /* 0x002fc800078e0204 */
[----:B------:R-:W-:Y:S01]  /*82a20*/  IMAD.WIDE R10, R0, 0x2, R6 ;  /* 0x00000002000a7825 */ /* 0x000fe200078e0206 */
[----:B------:R0:W-:Y:S01]  /*82a30*/  @P5 STG.E.U16 [R8.64], R3 ;  /* 0x0000000308005986 */ /* 0x0001e2000c101506 */
[----:B------:R-:W-:-:S03]  /*82a40*/  PRMT R14, R24, 0x7632, R14 ;  /* 0x00007632180e7816 */ /* 0x000fc6000000000e */
[----:B---3--:R-:W-:Y:S04]  /*82a50*/  @P4 STG.E.U16 [R10.64], R22 ;  /* 0x000000160a004986 */ /* 0x008fe8000c101506 */
[----:B------:R1:W-:Y:S01]  /*82a60*/  @P3 STG.E.U16 [R12.64], R24 ;  /* 0x000000180c003986 */ /* 0x0003e2000c101506 */
[----:B0-----:R-:W-:Y:S02]  /*82a70*/  PRMT R3, R22, 0x7632, R3 ;  /* 0x0000763216037816 */ /* 0x001fe40000000003 */
[----:B-1----:R-:W-:Y:S02]  /*82a80*/  LOP3.LUT R24, R2, 0x40, RZ, 0x3c, !PT ;  /* 0x0000004002187812 */ /* 0x002fe400078e3cff */
[C---:B------:R-:W-:Y:S02]  /*82a90*/  ISETP.LT.AND P3, PT, R18.reuse, c[0x0][0x178], !P0 ;  /* 0x00005e0012007a0c */ /* 0x040fe40004761270 */
[----:B------:R-:W-:-:S02]  /*82aa0*/  ISETP.LT.AND P4, PT, R18, c[0x0][0x178], !P1 ;  /* 0x00005e0012007a0c */ /* 0x000fc40004f81270 */
[C---:B------:R-:W-:Y:S02]  /*82ab0*/  ISETP.LT.AND P0, PT, R25.reuse, c[0x0][0x178], !P0 ;  /* 0x00005e0019007a0c */ /* 0x040fe40004701270 */
[----:B------:R-:W-:Y:S01]  /*82ac0*/  ISETP.LT.AND P1, PT, R25, c[0x0][0x178], !P1 ;  /* 0x00005e0019007a0c */ /* 0x000fe20004f21270 */
[----:B--2---:R-:W-:Y:S04]  /*82ad0*/  STL [R1+0x1f40], R23 ;  /* 0x001f401701007387 */ /* 0x004fe80000100800 */
[----:B------:R-:W-:Y:S04]  /*82ae0*/  STL [R1+0x1f3c], R20 ;  /* 0x001f3c1401007387 */ /* 0x000fe80000100800 */
[----:B------:R-:W0:Y:S04]  /*82af0*/  LDS.128 R20, [R24] ;  /* 0x0000000018147984 */ /* 0x000e280000000c00 */
[----:B0-----:R-:W-:Y:S04]  /*82b00*/  STL [R1+0x54], R21 ;  /* 0x0000541501007387 */ /* 0x001fe80000100800 */
[----:B------:R0:W-:Y:S04]  /*82b10*/  STL.64 [R1+0x58], R22 ;  /* 0x0000581601007387 */ /* 0x0001e80000100a00 */
[----:B0-----:R-:W2:Y:S01]  /*82b20*/  LDL.LU R23, [R1+0x1f40] ;  /* 0x001f400001177983 */ /* 0x001ea20000300800 */
[----:B------:R-:W-:Y:S01]  /*82b30*/  IMAD.MOV.U32 R26, RZ, RZ, R20 ;  /* 0x000000ffff1a7224 */ /* 0x000fe200078e0014 */
[----:B------:R-:W-:-:S02]  /*82b40*/  LOP3.LUT R22, R2, 0x60, RZ, 0x3c, !PT ;  /* 0x0000006002167812 */ /* 0x000fc400078e3cff */
[----:B------:R-:W3:Y:S04]  /*82b50*/  LDL.LU R20, [R1+0x1f3c] ;  /* 0x001f3c0001147983 */ /* 0x000ee80000300800 */
[----:B------:R-:W4:Y:S04]  /*82b60*/  LDL.LU R21, [R1+0x600] ;  /* 0x0006000001157983 */ /* 0x000f280000300800 */
[----:B------:R-:W-:Y:S04]  /*82b70*/  STL [R1+0x1f38], R26 ;  /* 0x001f381a01007387 */ /* 0x000fe80000100800 */
[----:B------:R-:W-:Y:S04]  /*82b80*/  STL.64 [R1+0x1f30], R24 ;  /* 0x001f301801007387 */ /* 0x000fe80000100a00 */
[----:B------:R-:W0:Y:S04]  /*82b90*/  LDS.128 R24, [R22] ;  /* 0x0000000016187984 */ /* 0x000e280000000c00 */
[----:B0-----:R-:W-:Y:S01]  /*82ba0*/  STL [R1+0xb4], R25 ;  /* 0x0000b41901007387 */ /* 0x001fe20000100800 */
[----:B------:R-:W-:-:S03]  /*82bb0*/  IMAD.MOV.U32 R17, RZ, RZ, R24 ;  /* 0x000000ffff117224 */ /* 0x000fc600078e0018 */
[----:B------:R0:W-:Y:S04]  /*82bc0*/  STL.64 [R1+0xb8], R26 ;  /* 0x0000b81a01007387 */ /* 0x0001e80000100a00 */
[----:B0-----:R-:W3:Y:S04]  /*82bd0*/  LDL.LU R26, [R1+0x1f38] ;  /* 0x001f3800011a7983 */ /* 0x001ee80000300800 */
[----:B------:R-:W3:Y:S01]  /*82be0*/  LDL.LU.64 R24, [R1+0x1f30] ;  /* 0x001f300001187983 */ /* 0x000ee20000300a00 */
[----:B------:R-:W-:-:S04]  /*82bf0*/  IADD3 R10, R0, c[0x0][0x198], RZ ;  /* 0x00006600000a7a10 */ /* 0x000fc80007ffe0ff */
[C---:B------:R-:W-:Y:S01]  /*82c00*/  IADD3 R0, R10.reuse, c[0x0][0x198], RZ ;  /* 0x000066000a007a10 */ /* 0x040fe20007ffe0ff */
[----:B------:R-:W-:-:S04]  /*82c10*/  IMAD.WIDE R8, R10, 0x2, R6 ;  /* 0x000000020a087825 */ /* 0x000fc800078e0206 */
[----:B------:R-:W-:Y:S01]  /*82c20*/  IMAD.WIDE R10, R10, 0x2, R4 ;  /* 0x000000020a0a7825 */ /* 0x000fe200078e0204 */
[----:B------:R-:W-:Y:S03]  /*82c30*/  @P3 STG.E.U16 [R8.64], R3 ;  /* 0x0000000308003986 */ /* 0x000fe6000c101506 */
[----:B------:R-:W-:Y:S01]  /*82c40*/  IMAD.WIDE R12, R0, 0x2, R6 ;  /* 0x00000002000c7825 */ /* 0x000fe200078e0206 */
[----:B------:R0:W-:Y:S04]  /*82c50*/  @P0 STG.E.U16 [R10.64], R14 ;  /* 0x0000000e0a000986 */ /* 0x0001e8000c101506 */
[----:B--2---:R1:W-:Y:S01]  /*82c60*/  @P4 STG.E.U16 [R12.64], R23 ;  /* 0x000000170c004986 */ /* 0x0043e2000c101506 */
[----:B0-----:R-:W-:-:S03]  /*82c70*/  PRMT R14, R23, 0x7632, R14 ;  /* 0x00007632170e7816 */ /* 0x001fc6000000000e */
[----:B-1----:R-:W2:Y:S01]  /*82c80*/  LDL.LU R23, [R1+0x610] ;  /* 0x0006100001177983 */ /* 0x002ea20000300800 */
[----:B------:R-:W-:Y:S01]  /*82c90*/  ISETP.LT.AND P4, PT, R18, c[0x0][0x178], !P2 ;  /* 0x00005e0012007a0c */ /* 0x000fe20005781270 */
[C---:B------:R-:W-:Y:S01]  /*82ca0*/  IMAD.WIDE R8, R0.reuse, 0x2, R4 ;  /* 0x0000000200087825 */ /* 0x040fe200078e0204 */
[----:B------:R-:W-:-:S04]  /*82cb0*/  IADD3 R13, R0, c[0x0][0x198], RZ ;  /* 0x00006600000d7a10 */ /* 0x000fc80007ffe0ff */
[----:B------:R0:W-:Y:S01]  /*82cc0*/  @P1 STG.E.U16 [R8.64], R19 ;  /* 0x0000001308001986 */ /* 0x0001e2000c101506 */
[----:B------:R-:W-:Y:S01]  /*82cd0*/  ISETP.LT.AND P1, PT, R18, c[0x0][0x178], !P6 ;  /* 0x00005e0012007a0c */ /* 0x000fe20007721270 */
[C---:B------:R-:W-:Y:S01]  /*82ce0*/  IMAD.WIDE R10, R13.reuse, 0x2, R6 ;  /* 0x000000020d0a7825 */ /* 0x040fe200078e0206 */
[----:B------:R-:W-:Y:S02]  /*82cf0*/  IADD3 R3, R28, 0x187, RZ ;  /* 0x000001871c037810 */ /* 0x000fe40007ffe0ff */
[----:B------:R-:W-:Y:S02]  /*82d00*/  IADD3 R0, R13, c[0x0][0x198], RZ ;  /* 0x000066000d007a10 */ /* 0x000fe40007ffe0ff */
[----:B------:R-:W-:Y:S01]  /*82d10*/  ISETP.GE.AND P0, PT, R3, c[0x0][0x17c], PT ;  /* 0x00005f0003007a0c */ /* 0x000fe20003f06270 */
[----:B------:R1:W-:Y:S01]  /*82d20*/  @P4 STG.E.U16 [R10.64], R14 ;  /* 0x0000000e0a004986 */ /* 0x0003e2000c101506 */
[----:B------:R-:W-:Y:S01]  /*82d30*/  PRMT R3, R19, 0x7632, R3 ;  /* 0x0000763213037816 */ /* 0x000fe20000000003 */
[----:B0-----:R-:W-:-:S04]  /*82d40*/  IMAD.WIDE R8, R13, 0x2, R4 ;  /* 0x000000020d087825 */ /* 0x001fc800078e0204 */
[----:B-1----:R-:W-:Y:S01]  /*82d50*/  IMAD.WIDE R10, R0, 0x2, R6 ;  /* 0x00000002000a7825 */ /* 0x002fe200078e0206 */
[----:B---3--:R-:W-:-:S13]  /*82d60*/  ISETP.LT.AND P2, PT, R25, c[0x0][0x178], !P2 ;  /* 0x00005e0019007a0c */ /* 0x008fda0005741270 */
[----:B------:R-:W-:Y:S04]  /*82d70*/  @P2 STG.E.U16 [R8.64], R3 ;  /* 0x0000000308002986 */ /* 0x000fe8000c101506 */
[----:B----4-:R-:W-:Y:S04]  /*82d80*/  @P1 STG.E.U16 [R10.64], R21 ;  /* 0x000000150a001986 */ /* 0x010fe8000c101506 */
[----:B------:R-:W0:Y:S01]  /*82d90*/  LDS.128 R8, [R2+0x1000] ;  /* 0x0010000002087984 */ /* 0x000e220000000c00 */
[C---:B------:R-:W-:Y:S02]  /*82da0*/  IADD3 R12, R28.reuse, 0x188, RZ ;  /* 0x000001881c0c7810 */ /* 0x040fe40007ffe0ff */
[----:B------:R-:W-:-:S02]  /*82db0*/  IADD3 R15, R28, 0x185, RZ ;  /* 0x000001851c0f7810 */ /* 0x000fc40007ffe0ff */
[----:B------:R-:W-:Y:S02]  /*82dc0*/  ISETP.GE.AND P4, PT, R12, c[0x0][0x17c], PT ;  /* 0x00005f000c007a0c */ /* 0x000fe40003f86270 */
[----:B------:R-:W-:Y:S02]  /*82dd0*/  IADD3 R12, R0, c[0x0][0x198], RZ ;  /* 0x00006600000c7a10 */ /* 0x000fe40007ffe0ff */
[----:B------:R-:W-:Y:S02]  /*82de0*/  ISETP.GE.AND P5, PT, R15, c[0x0][0x17c], PT ;  /* 0x00005f000f007a0c */ /* 0x000fe40003fa6270 */
[----:B------:R-:W-:Y:S02]  /*82df0*/  ISETP.LT.AND P6, PT, R25, c[0x0][0x178], !P6 ;  /* 0x00005e0019007a0c */ /* 0x000fe400077c1270 */
[----:B------:R-:W-:Y:S02]  /*82e00*/  ISETP.LT.AND P2, PT, R18, c[0x0][0x178], !P5 ;  /* 0x00005e0012007a0c */ /* 0x000fe40006f41270 */
[----:B------:R-:W-:-:S04]  /*82e10*/  IADD3 R15, R28, 0x186, RZ ;  /* 0x000001861c0f7810 */ /* 0x000fc80007ffe0ff */
[----:B------:R-:W-:Y:S02]  /*82e20*/  ISETP.GE.AND P3, PT, R15, c[0x0][0x17c], PT ;  /* 0x00005f000f007a0c */ /* 0x000fe40003f66270 */
[----:B------:R-:W-:Y:S01]  /*82e30*/  ISETP.LT.AND P5, PT, R25, c[0x0][0x178], !P5 ;  /* 0x00005e0019007a0c */ /* 0x000fe20006fa1270 */
[----:B0-----:R0:W-:Y:S01]  /*82e40*/  STL [R1+0xa4], R9 ;  /* 0x0000a40901007387 */ /* 0x0011e20000100800 */
[----:B------:R-:W-:-:S03]  /*82e50*/  IMAD.MOV.U32 R19, RZ, RZ, R8 ;  /* 0x000000ffff137224 */ /* 0x000fc600078e0008 */
[----:B------:R1:W-:Y:S01]  /*82e60*/  STL.64 [R1+0xa8], R10 ;  /* 0x0000a80a01007387 */ /* 0x0003e20000100a00 */
[----:B0-----:R-:W-:Y:S01]  /*82e70*/  IMAD.WIDE R8, R0, 0x2, R4 ;  /* 0x0000000200087825 */ /* 0x001fe200078e0204 */
[----:B------:R-:W-:Y:S02]  /*82e80*/  PRMT R0, R21, 0x7632, R0 ;  /* 0x0000763215007816 */ /* 0x000fe40000000000 */
[----:B------:R-:W3:Y:S01]  /*82e90*/  LDL.LU R21, [R1+0x620] ;  /* 0x0006200001157983 */ /* 0x000ee20000300800 */
[----:B-1----:R-:W-:-:S03]  /*82ea0*/  IMAD.WIDE R10, R12, 0x2, R6 ;  /* 0x000000020c0a7825 */ /* 0x002fc600078e0206 */
[----:B------:R0:W-:Y:S01]  /*82eb0*/  @P6 STG.E.U16 [R8.64], R26 ;  /* 0x0000001a08006986 */ /* 0x0001e2000c101506 */
[----:B------:R-:W-:Y:S02]  /*82ec0*/  ISETP.LT.AND P6, PT, R18, c[0x0][0x178], !P3 ;  /* 0x00005e0012007a0c */ /* 0x000fe40005fc1270 */
[----:B------:R-:W-:Y:S01]  /*82ed0*/  IADD3 R3, R28, 0x189, RZ ;  /* 0x000001891c037810 */ /* 0x000fe20007ffe0ff */
[----:B------:R1:W-:Y:S03]  /*82ee0*/  @P2 STG.E.U16 [R10.64], R0 ;  /* 0x000000000a002986 */ /* 0x0003e6000c101506 */
[----:B------:R-:W-:Y:S02]  /*82ef0*/  ISETP.GE.AND P1, PT, R3, c[0x0][0x17c], PT ;  /* 0x00005f0003007a0c */ /* 0x000fe40003f26270 */
[----:B------:R-:W-:Y:S01]  /*82f00*/  PRMT R3, R26, 0x7632, R3 ;  /* 0x000076321a037816 */ /* 0x000fe20000000003 */
[C---:B0-----:R-:W-:Y:S01]  /*82f10*/  IMAD.WIDE R8, R12.reuse, 0x2, R4 ;  /* 0x000000020c087825 */ /* 0x041fe200078e0204 */
[----:B-1----:R-:W-:-:S04]  /*82f20*/  IADD3 R0, R12, c[0x0][0x198], RZ ;  /* 0x000066000c007a10 */ /* 0x002fc80007ffe0ff */
[----:B------:R0:W-:Y:S01]  /*82f30*/  @P5 STG.E.U16 [R8.64], R3 ;  /* 0x0000000308005986 */ /* 0x0001e2000c101506 */
[----:B------:R-:W-:-:S05]  /*82f40*/  IMAD.WIDE R10, R0, 0x2, R6 ;  /* 0x00000002000a7825 */ /* 0x000fca00078e0206 */
[----:B--2---:R-:W-:Y:S04]  /*82f50*/  @P6 STG.E.U16 [R10.64], R23 ;  /* 0x000000170a006986 */ /* 0x004fe8000c101506 */
[----:B------:R-:W1:Y:S01]  /*82f60*/  LDS.128 R8, [R29+0x1000] ;  /* 0x001000001d087984 */ /* 0x000e620000000c00 */
[----:B0-----:R-:W-:-:S03]  /*82f70*/  PRMT R3, R23, 0x7632, R3 ;  /* 0x0000763217037816 */ /* 0x001fc60000000003 */
[----:B-1----:R-:W-:Y:S04]  /*82f80*/  STL [R1+0x94], R9 ;  /* 0x0000940901007387 */ /* 0x002fe80000100800 */
[----:B------:R0:W-:Y:S04]  /*82f90*/  STL.64 [R1+0x98], R10 ;  /* 0x0000980a01007387 */ /* 0x0001e80000100a00 */
[----:B------:R-:W2:Y:S01]  /*82fa0*/  LDL.LU R23, [R1+0x630] ;  /* 0x0006300001177983 */ /* 0x000ea20000300800 */
[----:B------:R-:W-:Y:S01]  /*82fb0*/  ISETP.LT.AND P3, PT, R25, c[0x0][0x178], !P3 ;  /* 0x00005e0019007a0c */ /* 0x000fe20005f61270 */
[C---:B------:R-:W-:Y:S01]  /*82fc0*/  IMAD.WIDE R12, R0.reuse, 0x2, R4 ;  /* 0x00000002000c7825 */ /* 0x040fe200078e0204 */
[----:B0-----:R-:W-:-:S11]  /*82fd0*/  IADD3 R10, R0, c[0x0][0x198], RZ ;  /* 0x00006600000a7a10 */ /* 0x001fd60007ffe0ff */
[----:B------:R0:W-:Y:S01]  /*82fe0*/  @P3 STG.E.U16 [R12.64], R17 ;  /* 0x000000110c003986 */ /* 0x0001e2000c101506 */
[----:B------:R-:W-:Y:S02]  /*82ff0*/  ISETP.LT.AND P3, PT, R18, c[0x0][0x178], !P0 ;  /* 0x00005e0012007a0c */ /* 0x000fe40004761270 */
[----:B------:R-:W-:Y:S01]  /*83000*/  ISETP.LT.AND P0, PT, R25, c[0x0][0x178], !P0 ;  /* 0x00005e0019007a0c */ /* 0x000fe20004701270 */
[----:B------:R-:W-:Y:S01]  /*83010*/  IMAD.MOV.U32 R26, RZ, RZ, R8 ;  /* 0x000000ffff1a7224 */ /* 0x000fe200078e0008 */
[C---:B------:R-:W-:Y:S01]  /*83020*/  IADD3 R0, R10.reuse, c[0x0][0x198], RZ ;  /* 0x000066000a007a10 */ /* 0x040fe20007ffe0ff */
[----:B------:R-:W-:Y:S01]  /*83030*/  IMAD.WIDE R8, R10, 0x2, R6 ;  /* 0x000000020a087825 */ /* 0x000fe200078e0206 */
[----:B------:R-:W-:-:S03]  /*83040*/  PRMT R16, R17, 0x7632, R16 ;  /* 0x0000763211107816 */ /* 0x000fc60000000010 */
[----:B------:R-:W-:-:S04]  /*83050*/  IMAD.WIDE R10, R10, 0x2, R4 ;  /* 0x000000020a0a7825 */ /* 0x000fc800078e0204 */
[----:B------:R1:W-:Y:S04]  /*83060*/  @P3 STG.E.U16 [R8.64], R3 ;  /* 0x0000000308003986 */ /* 0x0003e8000c101506 */
[----:B------:R-:W-:Y:S04]  /*83070*/  @P0 STG.E.U16 [R10.64], R16 ;  /* 0x000000100a000986 */ /* 0x000fe8000c101506 */
[----:B------:R-:W4:Y:S01]  /*83080*/  LDS.128 R8, [R24+0x1000] ;  /* 0x0010000018087984 */ /* 0x000f220000000c00 */
[----:B------:R-:W-:Y:S02]  /*83090*/  ISETP.LT.AND P6, PT, R18, c[0x0][0x178], !P4 ;  /* 0x00005e0012007a0c */ /* 0x000fe400067c1270 */
[----:B------:R-:W-:-:S02]  /*830a0*/  ISETP.LT.AND P4, PT, R25, c[0x0][0x178], !P4 ;  /* 0x00005e0019007a0c */ /* 0x000fc40006781270 */
[C---:B------:R-:W-:Y:S02]  /*830b0*/  IADD3 R14, R28.reuse, 0x18a, RZ ;  /* 0x0000018a1c0e7810 */ /* 0x040fe40007ffe0ff */
[----:B------:R-:W-:Y:S01]  /*830c0*/  IADD3 R15, R28, 0x18b, RZ ;  /* 0x0000018b1c0f7810 */ /* 0x000fe20007ffe0ff */
[----:B0-----:R-:W-:Y:S01]  /*830d0*/  IMAD.WIDE R12, R0, 0x2, R6 ;  /* 0x00000002000c7825 */ /* 0x001fe200078e0206 */
[----:B------:R-:W-:Y:S02]  /*830e0*/  ISETP.GE.AND P2, PT, R14, c[0x0][0x17c], PT ;  /* 0x00005f000e007a0c */ /* 0x000fe40003f46270 */
[----:B------:R-:W-:Y:S01]  /*830f0*/  ISETP.GE.AND P5, PT, R15, c[0x0][0x17c], PT ;  /* 0x00005f000f007a0c */ /* 0x000fe20003fa6270 */
[C---:B------:R-:W-:Y:S01]  /*83100*/  IMAD.WIDE R14, R0.reuse, 0x2, R4 ;  /* 0x00000002000e7825 */ /* 0x040fe200078e0204 */
[----:B------:R-:W-:Y:S02]  /*83110*/  IADD3 R0, R0, c[0x0][0x198], RZ ;  /* 0x0000660000007a10 */ /* 0x000fe40007ffe0ff */
[----:B------:R-:W-:-:S02]  /*83120*/  IADD3 R17, R28, 0x18c, RZ ;  /* 0x0000018c1c117810 */ /* 0x000fc40007ffe0ff */
[----:B-1----:R-:W-:Y:S02]  /*83130*/  PRMT R3, R19, 0x7632, R3 ;  /* 0x0000763213037816 */ /* 0x002fe40000000003 */
[----:B------:R-:W-:Y:S01]  /*83140*/  ISETP.GE.AND P3, PT, R17, c[0x0][0x17c], PT ;  /* 0x00005f0011007a0c */ /* 0x000fe20003f66270 */
[----:B----4-:R-:W-:Y:S01]  /*83150*/  STL [R1+0x84], R9 ;  /* 0x0000840901007387 */ /* 0x010fe20000100800 */
[----:B------:R-:W-:-:S03]  /*83160*/  IMAD.MOV.U32 R16, RZ, RZ, R8 ;  /* 0x000000ffff107224 */ /* 0x000fc600078e0008 */
[----:B------:R0:W-:Y:S04]  /*83170*/  STL.64 [R1+0x88], R10 ;  /* 0x0000880a01007387 */ /* 0x0001e80000100a00 */
[----:B---3--:R1:W-:Y:S04]  /*83180*/  @P6 STG.E.U16 [R12.64], R21 ;  /* 0x000000150c006986 */ /* 0x0083e8000c101506 */
[----:B------:R-:W-:Y:S01]  /*83190*/  @P4 STG.E.U16 [R14.64], R19 ;  /* 0x000000130e004986 */ /* 0x000fe2000c101506 */
[----:B------:R-:W-:Y:S01]  /*831a0*/  ISETP.LT.AND P4, PT, R18, c[0x0][0x178], !P1 ;  /* 0x00005e0012007a0c */ /* 0x000fe20004f81270 */
[----:B0-----:R-:W-:Y:S01]  /*831b0*/  IMAD.WIDE R10, R0, 0x2, R6 ;  /* 0x00000002000a7825 */ /* 0x001fe200078e0206 */
[----:B-1----:R-:W-:-:S02]  /*831c0*/  PRMT R12, R21, 0x7632, R12 ;  /* 0x00007632150c7816 */ /* 0x002fc4000000000c */
[----:B------:R-:W3:Y:S01]  /*831d0*/  LDL.LU R21, [R1+0x640] ;  /* 0x0006400001157983 */ /* 0x000ee20000300800 */
[----:B------:R-:W-:-:S08]  /*831e0*/  ISETP.LT.AND P6, PT, R18, c[0x0][0x178], !P2 ;  /* 0x00005e0012007a0c */ /* 0x000fd000057c1270 */
[----:B------:R0:W-:Y:S01]  /*831f0*/  @P4 STG.E.U16 [R10.64], R12 ;  /* 0x0000000c0a004986 */ /* 0x0001e2000c101506 */
[----:B------:R-:W-:-:S03]  /*83200*/  ISETP.LT.AND P4, PT, R18, c[0x0][0x178], !P5 ;  /* 0x00005e0012007a0c */ /* 0x000fc60006f81270 */
[----:B------:R-:W-:Y:S04]  /*83210*/  STL [R1+0x1f2c], R18 ;  /* 0x001f2c1201007387 */ /* 0x000fe80000100800 */
[----:B------:R-:W-:Y:S04]  /*83220*/  STL [R1+0x1f28], R16 ;  /* 0x001f281001007387 */ /* 0x000fe80000100800 */
[----:B------:R-:W1:Y:S01]  /*83230*/  LDS.128 R16, [R22+0x1000] ;  /* 0x0010000016107984 */ /* 0x000e620000000c00 */
[----:B------:R-:W-:Y:S01]  /*83240*/  ISETP.LT.AND P1, PT, R25, c[0x0][0x178], !P1 ;  /* 0x00005e0019007a0c */ /* 0x000fe20004f21270 */
[C---:B------:R-:W-:Y:S01]  /*83250*/  IMAD.WIDE R8, R0.reuse, 0x2, R4 ;  /* 0x0000000200087825 */ /* 0x040fe200078e0204 */
[----:B------:R-:W-:-:S02]  /*83260*/  IADD3 R0, R0, c[0x0][0x198], RZ ;  /* 0x0000660000007a10 */ /* 0x000fc40007ffe0ff */
[----:B0-----:R-:W-:-:S03]  /*83270*/  IADD3 R12, R28, 0x18e, RZ ;  /* 0x0000018e1c0c7810 */ /* 0x001fc60007ffe0ff */
[----:B------:R-:W-:-:S06]  /*83280*/  IMAD.WIDE R10, R0, 0x2, R6 ;  /* 0x00000002000a7825 */ /* 0x000fcc00078e0206 */
[----:B------:R0:W-:Y:S01]  /*83290*/  @P1 STG.E.U16 [R8.64], R3 ;  /* 0x0000000308001986 */ /* 0x0001e2000c101506 */
[----:B------:R-:W-:Y:S02]  /*832a0*/  ISETP.GE.AND P1, PT, R12, c[0x0][0x17c], PT ;  /* 0x00005f000c007a0c */ /* 0x000fe40003f26270 */
[C---:B------:R-:W-:Y:S01]  /*832b0*/  IADD3 R12, R0.reuse, c[0x0][0x198], RZ ;  /* 0x00006600000c7a10 */ /* 0x040fe20007ffe0ff */
[----:B0-----:R-:W-:Y:S01]  /*832c0*/  IMAD.WIDE R8, R0, 0x2, R4 ;  /* 0x0000000200087825 */ /* 0x001fe200078e0204 */
[----:B-1----:R-:W-:Y:S04]  /*832d0*/  STL [R1+0x74], R17 ;  /* 0x0000741101007387 */ /* 0x002fe80000100800 */
[----:B------:R0:W-:Y:S04]  /*832e0*/  STL.64 [R1+0x78], R18 ;  /* 0x0000781201007387 */ /* 0x0001e80000100a00 */
[----:B0-----:R-:W4:Y:S01]  /*832f0*/  LDL.LU R18, [R1+0x1f2c] ;  /* 0x001f2c0001127983 */ /* 0x001f220000300800 */
[----:B------:R-:W-:-:S03]  /*83300*/  IMAD.MOV.U32 R19, RZ, RZ, R16 ;  /* 0x000000ffff137224 */ /* 0x000fc600078e0010 */
[----:B------:R-:W4:Y:S04]  /*83310*/  LDL.LU R16, [R1+0x1f28] ;  /* 0x001f280001107983 */ /* 0x000f280000300800 */
[----:B--2---:R0:W-:Y:S01]  /*83320*/  @P6 STG.E.U16 [R10.64], R23 ;  /* 0x000000170a006986 */ /* 0x0041e2000c101506 */
[----:B------:R-:W-:-:S03]  /*83330*/  PRMT R0, R23, 0x7632, R0 ;  /* 0x0000763217007816 */ /* 0x000fc60000000000 */
[----:B0-----:R-:W2:Y:S01]  /*83340*/  LDL.LU R23, [R1+0x650] ;  /* 0x0006500001177983 */ /* 0x001ea20000300800 */
[C---:B------:R-:W-:Y:S02]  /*83350*/  ISETP.LT.AND P2, PT, R25.reuse, c[0x0][0x178], !P2 ;  /* 0x00005e0019007a0c */ /* 0x040fe40005741270 */
[----:B------:R-:W-:Y:S02]  /*83360*/  ISETP.LT.AND P5, PT, R25, c[0x0][0x178], !P5 ;  /* 0x00005e0019007a0c */ /* 0x000fe40006fa1270 */
[----:B------:R-:W-:-:S09]  /*83370*/  IADD3 R3, R28, 0x18f, RZ ;  /* 0x0000018f1c037810 */ /* 0x000fd20007ffe0ff */
[----:B------:R0:W-:Y:S01]  /*83380*/  @P2 STG.E.U16 [R8.64], R26 ;  /* 0x0000001a08002986 */ /* 0x0001e2000c101506 */
[----:B------:R-:W-:Y:S01]  /*83390*/  ISETP.GE.AND P6, PT, R3, c[0x0][0x17c], PT ;  /* 0x00005f0003007a0c */ /* 0x000fe20003fc6270 */
[----:B0-----:R-:W-:-:S05]  /*833a0*/  IMAD.WIDE R8, R12, 0x2, R6 ;  /* 0x000000020c087825 */ /* 0x001fca00078e0206 */
[----:B------:R0:W-:Y:S01]  /*833b0*/  @P4 STG.E.U16 [R8.64], R0 ;  /* 0x0000000008004986 */ /* 0x0001e2000c101506 */
[----:B------:R-:W-:Y:S02]  /*833c0*/  PRMT R3, R26, 0x7632, R3 ;  /* 0x000076321a037816 */ /* 0x000fe40000000003 */
[----:B------:R-:W-:Y:S02]  /*833d0*/  IADD3 R14, R28, 0x190, RZ ;  /* 0x000001901c0e7810 */ /* 0x000fe40007ffe0ff */
[C---:B0-----:R-:W-:Y:S01]  /*833e0*/  IADD3 R0, R12.reuse, c[0x0][0x198], RZ ;  /* 0x000066000c007a10 */ /* 0x041fe20007ffe0ff */
[----:B------:R-:W-:-:S04]  /*833f0*/  IMAD.WIDE R8, R12, 0x2, R4 ;  /* 0x000000020c087825 */ /* 0x000fc800078e0204 */
[----:B------:R-:W-:Y:S01]  /*83400*/  IMAD.WIDE R10, R0, 0x2, R6 ;  /* 0x00000002000a7825 */ /* 0x000fe200078e0206 */
[----:B------:R-:W-:Y:S01]  /*83410*/  ISETP.GE.AND P4, PT, R14, c[0x0][0x17c], PT ;  /* 0x00005f000e007a0c */ /* 0x000fe20003f86270 */
[----:B------:R0:W-:Y:S01]  /*83420*/  @P5 STG.E.U16 [R8.64], R3 ;  /* 0x0000000308005986 */ /* 0x0001e2000c101506 */
[----:B------:R-:W-:-:S04]  /*83430*/  IADD3 R13, R28, 0x18d, RZ ;  /* 0x0000018d1c0d7810 */ /* 0x000fc80007ffe0ff */
[----:B------:R-:W-:Y:S02]  /*83440*/  ISETP.GE.AND P0, PT, R13, c[0x0][0x17c], PT ;  /* 0x00005f000d007a0c */ /* 0x000fe40003f06270 */
[----:B---3--:R-:W-:Y:S01]  /*83450*/  PRMT R14, R21, 0x7632, R14 ;  /* 0x00007632150e7816 */ /* 0x008fe2000000000e */
[----:B------:R-:W-:Y:S01]  /*83460*/  IMAD.WIDE R12, R0, 0x2, R4 ;  /* 0x00000002000c7825 */ /* 0x000fe200078e0204 */
[----:B----4-:R-:W-:-:S13]  /*83470*/  ISETP.LT.AND P2, PT, R18, c[0x0][0x178], !P3 ;  /* 0x00005e0012007a0c */ /* 0x010fda0005f41270 */
[----:B------:R-:W-:Y:S01]  /*83480*/  @P2 STG.E.U16 [R10.64], R21 ;  /* 0x000000150a002986 */ /* 0x000fe2000c101506 */
[C---:B------:R-:W-:Y:S02]  /*83490*/  ISETP.LT.AND P3, PT, R25.reuse, c[0x0][0x178], !P3 ;  /* 0x00005e0019007a0c */ /* 0x040fe40005f61270 */
[----:B0-----:R-:W-:Y:S02]  /*834a0*/  PRMT R3, R16, 0x7632, R3 ;  /* 0x0000763210037816 */ /* 0x001fe40000000003 */
[----:B------:R-:W-:Y:S02]  /*834b0*/  ISETP.LT.AND P2, PT, R18, c[0x0][0x178], !P0 ;  /* 0x00005e0012007a0c */ /* 0x000fe40004741270 */
[----:B------:R-:W-:-:S07]  /*834c0*/  ISETP.LT.AND P0, PT, R25, c[0x0][0x178], !P0 ;  /* 0x00005e0019007a0c */ /* 0x000fce0004701270 */
[----:B------:R-:W-:Y:S01]  /*834d0*/  @P3 STG.E.U16 [R12.64], R16 ;  /* 0x000000100c003986 */ /* 0x000fe2000c101506 */
[----:B------:R-:W-:Y:S02]  /*834e0*/  ISETP.LT.AND P3, PT, R18, c[0x0][0x178], !P1 ;  /* 0x00005e0012007a0c */ /* 0x000fe40004f61270 */
[----:B------:R-:W-:Y:S01]  /*834f0*/  ISETP.LT.AND P1, PT, R25, c[0x0][0x178], !P1 ;  /* 0x00005e0019007a0c */ /* 0x000fe20004f21270 */
[----:B--2---:R-:W-:Y:S04]  /*83500*/  STL.64 [R1+0x1f20], R22 ;  /* 0x001f201601007387 */ /* 0x004fe80000100a00 */
[----:B------:R-:W-:Y:S04]  /*83510*/  STL [R1+0x1f18], R20 ;  /* 0x001f181401007387 */ /* 0x000fe80000100800 */
[----:B------:R-:W0:Y:S04]  /*83520*/  LDS.128 R20, [R2+0x2000] ;  /* 0x0020000002147984 */ /* 0x000e280000000c00 */
[----:B0-----:R-:W-:Y:S01]  /*83530*/  STL [R1+0x64], R21 ;  /* 0x0000641501007387 */ /* 0x001fe20000100800 */
[----:B------:R0:W-:Y:S02]  /*83540*/  STL.64 [R1+0x68], R22 ;  /* 0x0000681601007387 */ /* 0x0001e40000100a00 */
[----:B------:R-:W-:Y:S01]  /*83550*/  IMAD.MOV.U32 R16, RZ, RZ, R20 ;  /* 0x000000ffff107224 */ /* 0x000fe200078e0014 */
[----:B0-----:R-:W2:Y:S01]  /*83560*/  LDL.LU.64 R22, [R1+0x1f20] ;  /* 0x001f200001167983 */ /* 0x001ea20000300a00 */
[----:B------:R-:W3:Y:S02]  /*83570*/  LDL.LU R20, [R1+0x1f18] ;  /* 0x001f180001147983 */ /* 0x000ee40000300800 */
[----:B------:R-:W4:Y:S02]  /*83580*/  LDL.LU R21, [R1+0x660] ;  /* 0x0006600001157983 */ /* 0x000f240000300800 */
[----:B------:R-:W-:Y:S02]  /*83590*/  STL.64 [R1+0x1f10], R24 ;  /* 0x001f101801007387 */ /* 0x000fe40000100a00 */
[----:B------:R-:W0:Y:S04]  /*835a0*/  LDS.128 R24, [R29+0x2000] ;  /* 0x002000001d187984 */ /* 0x000e280000000c00 */
[----:B0-----:R0:W-:Y:S01]  /*835b0*/  STL [R1+0x44], R25 ;  /* 0x0000441901007387 */ /* 0x0011e20000100800 */
[----:B------:R-:W-:Y:S02]  /*835c0*/  STL.64 [R1+0x48], R26 ;  /* 0x0000481a01007387 */ /* 0x000fe40000100a00 */
[----:B------:R-:W-:-:S02]  /*835d0*/  IMAD.MOV.U32 R17, RZ, RZ, R24 ;  /* 0x000000ffff117224 */ /* 0x000fc400078e0018 */
[----:B0-----:R-:W3:Y:S01]  /*835e0*/  LDL.LU.64 R24, [R1+0x1f10] ;  /* 0x001f100001187983 */ /* 0x001ee20000300a00 */
[----:B------:R-:W-:-:S04]  /*835f0*/  IADD3 R10, R0, c[0x0][0x198], RZ ;  /* 0x00006600000a7a10 */ /* 0x000fc80007ffe0ff */
[C---:B------:R-:W-:Y:S01]  /*83600*/  IADD3 R0, R10.reuse, c[0x0][0x198], RZ ;  /* 0x000066000a007a10 */ /* 0x040fe20007ffe0ff */
[----:B------:R-:W-:-:S04]  /*83610*/  IMAD.WIDE R8, R10, 0x2, R6 ;  /* 0x000000020a087825 */ /* 0x000fc800078e0206 */
[----:B------:R-:W-:-:S04]  /*83620*/  IMAD.WIDE R10, R10, 0x2, R4 ;  /* 0x000000020a0a7825 */ /* 0x000fc800078e0204 */
[C---:B------:R-:W-:Y:S01]  /*83630*/  IMAD.WIDE R12, R0.reuse, 0x2, R6 ;  /* 0x00000002000c7825 */ /* 0x040fe200078e0206 */
[----:B------:R-:W-:Y:S03]  /*83640*/  @P2 STG.E.U16 [R8.64], R14 ;  /* 0x0000000e08002986 */ /* 0x000fe6000c101506 */
[----:B------:R0:W-:Y:S02]  /*83650*/  @P0 STG.E.U16 [R10.64], R3 ;  /* 0x000000030a000986 */ /* 0x0001e4000c101506 */
[C---:B0-----:R-:W-:Y:S01]  /*83660*/  IMAD.WIDE R10, R0.reuse, 0x2, R4 ;  /* 0x00000002000a7825 */ /* 0x041fe200078e0204 */
[----:B------:R-:W-:Y:S02]  /*83670*/  IADD3 R8, R0, c[0x0][0x198], RZ ;  /* 0x0000660000087a10 */ /* 0x000fe40007ffe0ff */
[----:B------:R-:W-:Y:S02]  /*83680*/  IADD3 R3, R28, 0x193, RZ ;  /* 0x000001931c037810 */ /* 0x000fe40007ffe0ff */
[----:B------:R-:W-:-:S02]  /*83690*/  IADD3 R0, R8, c[0x0][0x198], RZ ;  /* 0x0000660008007a10 */ /* 0x000fc40007ffe0ff */
[----:B------:R-:W-:Y:S01]  /*836a0*/  ISETP.GE.AND P0, PT, R3, c[0x0][0x17c], PT ;  /* 0x00005f0003007a0c */ /* 0x000fe20003f06270 */
[----:B------:R-:W-:Y:S01]  /*836b0*/  PRMT R3, R19, 0x7632, R3 ;  /* 0x0000763213037816 */ /* 0x000fe20000000003 */
[----:B--2---:R0:W-:Y:S02]  /*836c0*/  @P3 STG.E.U16 [R12.64], R23 ;  /* 0x000000170c003986 */ /* 0x0041e4000c101506 */
[----:B0-----:R-:W-:Y:S02]  /*836d0*/  PRMT R13, R23, 0x7632, R13 ;  /* 0x00007632170d7816 */ /* 0x001fe4000000000d */
[----:B------:R-:W2:Y:S01]  /*836e0*/  LDL.LU R23, [R1+0x680] ;  /* 0x0006800001177983 */ /* 0x000ea20000300800 */
[----:B------:R-:W-:-:S03]  /*836f0*/  ISETP.LT.AND P3, PT, R18, c[0x0][0x178], !P6 ;  /* 0x00005e0012007a0c */ /* 0x000fc60007761270 */
[----:B------:R0:W-:Y:S01]  /*83700*/  @P1 STG.E.U16 [R10.64], R19 ;  /* 0x000000130a001986 */ /* 0x0001e2000c101506 */
[----:B------:R-:W-:Y:S01]  /*83710*/  ISETP.LT.AND P1, PT, R18, c[0x0][0x178], !P4 ;  /* 0x00005e0012007a0c */ /* 0x000fe20006721270 */
[----:B0-----:R-:W-:-:S04]  /*83720*/  IMAD.WIDE R10, R8, 0x2, R6 ;  /* 0x00000002080a7825 */ /* 0x001fc800078e0206 */
[----:B------:R-:W-:-:S04]  /*83730*/  IMAD.WIDE R8, R8, 0x2, R4 ;  /* 0x0000000208087825 */ /* 0x000fc800078e0204 */
[----:B------:R0:W-:Y:S02]  /*83740*/  @P3 STG.E.U16 [R10.64], R13 ;  /* 0x0000000d0a003986 */ /* 0x0001e4000c101506 */
[----:B0-----:R-:W-:Y:S01]  /*83750*/  IMAD.WIDE R10, R0, 0x2, R6 ;  /* 0x00000002000a7825 */ /* 0x001fe200078e0206 */
[----:B---3--:R-:W-:-:S13]  /*83760*/  ISETP.LT.AND P6, PT, R25, c[0x0][0x178], !P6 ;  /* 0x00005e0019007a0c */ /* 0x008fda00077c1270 */
[----:B------:R-:W-:Y:S01]  /*83770*/  @P6 STG.E.U16 [R8.64], R3 ;  /* 0x0000000308006986 */ /* 0x000fe2000c101506 */
[----:B----4-:R-:W-:Y:S02]  /*83780*/  @P1 STG.E.U16 [R10.64], R21 ;  /* 0x000000150a001986 */ /* 0x010fe4000c101506 */
[----:B------:R-:W0:Y:S01]  /*83790*/  LDS.128 R8, [R24+0x2000] ;  /* 0x0020000018087984 */ /* 0x000e220000000c00 */
[----:B------:R-:W-:-:S04]  /*837a0*/  IADD3 R12, R28, 0x194, RZ ;  /* 0x000001941c0c7810 */ /* 0x000fc80007ffe0ff */
[----:B------:R-:W-:Y:S01]  /*837b0*/  ISETP.GE.AND P3, PT, R12, c[0x0][0x17c], PT ;  /* 0x00005f000c007a0c */ /* 0x000fe20003f66270 */
[C---:B------:R-:W-:Y:S01]  /*837c0*/  IADD3 R12, R0.reuse, c[0x0][0x198], RZ ;  /* 0x00006600000c7a10 */ /* 0x040fe20007ffe0ff */
[----:B0-----:R0:W-:Y:S01]  /*837d0*/  STL [R1+0x24], R9 ;  /* 0x0000240901007387 */ /* 0x0011e20000100800 */
[----:B------:R-:W-:Y:S02]  /*837e0*/  IMAD.MOV.U32 R19, RZ, RZ, R8 ;  /* 0x000000ffff137224 */ /* 0x000fe400078e0008 */
[----:B------:R1:W-:Y:S02]  /*837f0*/  STL.64 [R1+0x28], R10 ;  /* 0x0000280a01007387 */ /* 0x0003e40000100a00 */
[----:B0-----:R-:W-:Y:S01]  /*83800*/  IMAD.WIDE R8, R0, 0x2, R4 ;  /* 0x0000000200087825 */ /* 0x001fe200078e0204 */
[----:B------:R-:W-:Y:S02]  /*83810*/  PRMT R0, R21, 0x7632, R0 ;  /* 0x0000763215007816 */ /* 0x000fe40000000000 */
[----:B------:R-:W3:Y:S01]  /*83820*/  LDL.LU R21, [R1+0x690] ;  /* 0x0006900001157983 */ /* 0x000ee20000300800 */
[----:B------:R-:W-:-:S02]  /*83830*/  IADD3 R15, R28, 0x191, RZ ;  /* 0x000001911c0f7810 */ /* 0x000fc40007ffe0ff */
[----:B------:R-:W-:Y:S02]  /*83840*/  ISETP.LT.AND P4, PT, R25, c[0x0][0x178], !P4 ;  /* 0x00005e0019007a0c */ /* 0x000fe40006781270 */
[----:B------:R-:W-:Y:S01]  /*83850*/  ISETP.GE.AND P5, PT, R15, c[0x0][0x17c], PT ;  /* 0x00005f000f007a0c */ /* 0x000fe20003fa6270 */
[----:B------:R-:W-:-:S03]  /*83860*/  IADD3 R15, R28, 0x192, RZ ;  /* 0x000001921c0f7810 */ /* 0x000fc60007ffe0ff */
[----:B------:R-:W-:Y:S02]  /*83870*/  ISETP.LT.AND P6, PT, R18, c[0x0][0x178], !P5 ;  /* 0x00005e0012007a0c */ /* 0x000fe40006fc1270 */
[----:B------:R-:W-:Y:S02]  /*83880*/  ISETP.GE.AND P2, PT, R15, c[0x0][0x17c], PT ;  /* 0x00005f000f007a0c */ /* 0x000fe40003f46270 */
[----:B------:R-:W-:Y:S01]  /*83890*/  IADD3 R3, R28, 0x195, RZ ;  /* 0x000001951c037810 */ /* 0x000fe20007ffe0ff */
[C---:B------:R-:W-:Y:S02]  /*838a0*/  ISETP.LT.AND P5, PT, R25.reuse, c[0x0][0x178], !P5 ;  /* 0x00005e0019007a0c */ /* 0x040fe40006fa1270 */
[----:B-1----:R-:W-:Y:S01]  /*838b0*/  IMAD.WIDE R10, R12, 0x2, R6 ;  /* 0x000000020c0a7825 */ /* 0x002fe200078e0206 */
[----:B------:R0:W-:Y:S01]  /*838c0*/  @P4 STG.E.U16 [R8.64], R16 ;  /* 0x0000001008004986 */ /* 0x0001e2000c101506 */
[----:B------:R-:W-:Y:S02]  /*838d0*/  ISETP.LT.AND P4, PT, R18, c[0x0][0x178], !P2 ;  /* 0x00005e0012007a0c */ /* 0x000fe40005781270 */
[----:B------:R-:W-:Y:S01]  /*838e0*/  ISETP.LT.AND P2, PT, R25, c[0x0][0x178], !P2 ;  /* 0x00005e0019007a0c */ /* 0x000fe20005741270 */
[----:B------:R-:W-:Y:S01]  /*838f0*/  ISETP.GE.AND P1, PT, R3, c[0x0][0x17c], PT ;  /* 0x00005f0003007a0c */ /* 0x000fe20003f26270 */
[----:B------:R-:W-:Y:S01]  /*83900*/  IADD3 R3, R12, c[0x0][0x198], RZ ;  /* 0x000066000c037a10 */ /* 0x000fe20007ffe0ff */
[----:B------:R1:W-:Y:S01]  /*83910*/  @P6 STG.E.U16 [R10.64], R0 ;  /* 0x000000000a006986 */ /* 0x0003e2000c101506 */
[----:B------:R-:W-:-:S02]  /*83920*/  IADD3 R14, R28, 0x196, RZ ;  /* 0x000001961c0e7810 */ /* 0x000fc40007ffe0ff */
[----:B------:R-:W-:Y:S01]  /*83930*/  IADD3 R15, R28, 0x197, RZ ;  /* 0x000001971c0f7810 */ /* 0x000fe20007ffe0ff */
[----:B0-----:R-:W-:-:S04]  /*83940*/  IMAD.WIDE R8, R12, 0x2, R4 ;  /* 0x000000020c087825 */ /* 0x001fc800078e0204 */
[----:B------:R-:W-:Y:S01]  /*83950*/  IMAD.WIDE R12, R3, 0x2, R4 ;  /* 0x00000002030c7825 */ /* 0x000fe200078e0204 */
[----:B-1----:R-:W-:-:S03]  /*83960*/  PRMT R0, R16, 0x7632, R0 ;  /* 0x0000763210007816 */ /* 0x002fc60000000000 */
[----:B------:R-:W-:Y:S01]  /*83970*/  IMAD.WIDE R10, R3, 0x2, R6 ;  /* 0x00000002030a7825 */ /* 0x000fe200078e0206 */
[----:B------:R-:W-:Y:S01]  /*83980*/  ISETP.GE.AND P6, PT, R14, c[0x0][0x17c], PT ;  /* 0x00005f000e007a0c */ /* 0x000fe20003fc6270 */
[----:B------:R0:W-:Y:S01]  /*83990*/  @P5 STG.E.U16 [R8.64], R0 ;  /* 0x0000000008005986 */ /* 0x0001e2000c101506 */
[----:B------:R-:W-:-:S03]  /*839a0*/  ISETP.GE.AND P5, PT, R15, c[0x0][0x17c], PT ;  /* 0x00005f000f007a0c */ /* 0x000fc60003fa6270 */
[----:B--2---:R1:W-:Y:S01]  /*839b0*/  @P4 STG.E.U16 [R10.64], R23 ;  /* 0x000000170a004986 */ /* 0x0043e2000c101506 */
[----:B------:R-:W-:Y:S02]  /*839c0*/  @P2 STG.E.U16 [R12.64], R17 ;  /* 0x000000110c002986 */ /* 0x000fe4000c101506 */
[----:B------:R-:W2:Y:S01]  /*839d0*/  LDS.128 R12, [R22+0x2000] ;  /* 0x00200000160c7984 */ /* 0x000ea20000000c00 */
[----:B0-----:R-:W-:Y:S02]  /*839e0*/  PRMT R0, R23, 0x7632, R0 ;  /* 0x0000763217007816 */ /* 0x001fe40000000000 */
[----:B-1----:R-:W-:-:S04]  /*839f0*/  IADD3 R10, R3, c[0x0][0x198], RZ ;  /* 0x00006600030a7a10 */ /* 0x002fc80007ffe0ff */
[C---:B------:R-:W-:Y:S01]  /*83a00*/  IADD3 R16, R10.reuse, c[0x0][0x198], RZ ;  /* 0x000066000a107a10 */ /* 0x040fe20007ffe0ff */
[----:B------:R-:W-:-:S04]  /*83a10*/  IMAD.WIDE R8, R10, 0x2, R6 ;  /* 0x000000020a087825 */ /* 0x000fc800078e0206 */
[----:B------:R-:W-:Y:S01]  /*83a20*/  IMAD.WIDE R10, R10, 0x2, R4 ;  /* 0x000000020a0a7825 */ /* 0x000fe200078e0204 */
[----:B--2---:R0:W-:Y:S03]  /*83a30*/  STL [R1+0x14], R13 ;  /* 0x0000140d01007387 */ /* 0x0041e60000100800 */
[----:B------:R1:W-:Y:S02]  /*83a40*/  STL.64 [R1+0x18], R14 ;  /* 0x0000180e01007387 */ /* 0x0003e40000100a00 */
[----:B------:R-:W-:Y:S02]  /*83a50*/  IMAD.MOV.U32 R23, RZ, RZ, R12 ;  /* 0x000000ffff177224 */ /* 0x000fe400078e000c */
[----:B------:R-:W-:Y:S01]  /*83a60*/  STL.64 [R1+0x1f08], R6 ;  /* 0x001f080601007387 */ /* 0x000fe20000100a00 */
[----:B------:R-:W-:Y:S01]  /*83a70*/  STL.64 [R1+0x1f00], R4 ;  /* 0x001f000401007387 */ /* 0x000fe20000100a00 */
[----:B0-----:R-:W-:-:S04]  /*83a80*/  IMAD.WIDE R12, R16, 0x2, R6 ;  /* 0x00000002100c7825 */ /* 0x001fc800078e0206 */
[----:B-1----:R-:W-:Y:S02]  /*83a90*/  IMAD.WIDE R14, R16, 0x2, R4 ;  /* 0x00000002100e7825 */ /* 0x002fe400078e0204 */
[----:B------:R-:W0:Y:S01]  /*83aa0*/  LDS.128 R4, [R2+0x3000] ;  /* 0x0030000002047984 */ /* 0x000e220000000c00 */
[C---:B------:R-:W-:Y:S01]  /*83ab0*/  ISETP.LT.AND P2, PT, R18.reuse, c[0x0][0x178], !P0 ;  /* 0x00005e0012007a0c */ /* 0x040fe20004741270 */
[----:B------:R-:W-:Y:S01]  /*83ac0*/  ISETP.LT.AND P0, PT, R25, c[0x0][0x178], !P0 ;  /* 0x00005e0019007a0c */ /* 0x000fe20004701270 */
[----:B------:R-:W-:Y:S02]  /*83ad0*/  ISETP.LT.AND P4, PT, R18, c[0x0][0x178], !P3 ;  /* 0x00005e0012007a0c */ /* 0x000fe40005f81270 */
[----:B------:R-:W-:Y:S01]  /*83ae0*/  PRMT R3, R17, 0x7632, R3 ;  /* 0x0000763211037816 */ /* 0x000fe20000000003 */
[----:B------:R-:W-:-:S08]  /*83af0*/  IADD3 R17, R28, 0x198, RZ ;  /* 0x000001981c117810 */ /* 0x000fd00007ffe0ff */
[----:B------:R-:W-:Y:S01]  /*83b00*/  @P2 STG.E.U16 [R8.64], R0 ;  /* 0x0000000008002986 */ /* 0x000fe2000c101506 */
[----:B------:R-:W-:Y:S02]  /*83b10*/  ISETP.GE.AND P2, PT, R17, c[0x0][0x17c], PT ;  /* 0x00005f0011007a0c */ /* 0x000fe40003f46270 */
[----:B------:R-:W2:Y:S02]  /*83b20*/  LDL.LU R17, [R1+0x6a0] ;  /* 0x0006a00001117983 */ /* 0x000ea40000300800 */
[----:B------:R-:W-:Y:S01]  /*83b30*/  @P0 STG.E.U16 [R10.64], R3 ;  /* 0x000000030a000986 */ /* 0x000fe2000c101506 */
[----:B0-----:R0:W-:Y:S01]  /*83b40*/  STL [R1+0xc], R7 ;  /* 0x00000c0701007387 */ /* 0x0011e20000100800 */
[----:B------:R-:W-:Y:S02]  /*83b50*/  IMAD.MOV.U32 R27, RZ, RZ, R6 ;  /* 0x000000ffff1b7224 */ /* 0x000fe400078e0006 */
[----:B------:R-:W-:Y:S01]  /*83b60*/  IMAD.MOV.U32 R26, RZ, RZ, R5 ;  /* 0x000000ffff1a7224 */ /* 0x000fe200078e0005 */
[----:B0-----:R-:W4:Y:S04]  /*83b70*/  LDL.LU.64 R6, [R1+0x1f08] ;  /* 0x001f080001067983 */ /* 0x001f280000300a00 */
[----:B---3--:R0:W-:Y:S01]  /*83b80*/  @P4 STG.E.U16 [R12.64], R21 ;  /* 0x000000150c004986 */ /* 0x0081e2000c101506 */
[----:B------:R-:W-:Y:S01]  /*83b90*/  PRMT R0, R21, 0x7632, R0 ;  /* 0x0000763215007816 */ /* 0x000fe20000000000 */
[----:B0-----:R-:W-:-:S02]  /*83ba0*/  IMAD.MOV.U32 R21, RZ, RZ, R4 ;  /* 0x000000ffff157224 */ /* 0x001fc400078e0004 */
[----:B------:R-:W3:Y:S01]  /*83bb0*/  LDL.LU.64 R4, [R1+0x1f00] ;  /* 0x001f000001047983 */ /* 0x000ee20000300a00 */
[----:B------:R-:W-:Y:S02]  /*83bc0*/  ISETP.LT.AND P3, PT, R25, c[0x0][0x178], !P3 ;  /* 0x00005e0019007a0c */ /* 0x000fe40005f61270 */
[----:B------:R-:W-:Y:S02]  /*83bd0*/  IADD3 R10, R16, c[0x0][0x198], RZ ;  /* 0x00006600100a7a10 */ /* 0x000fe40007ffe0ff */
[----:B------:R-:W-:-:S09]  /*83be0*/  PRMT R3, R19, 0x7632, R3 ;  /* 0x0000763213037816 */ /* 0x000fd20000000003 */
[----:B------:R0:W-:Y:S01]  /*83bf0*/  @P3 STG.E.U16 [R14.64], R19 ;  /* 0x000000130e003986 */ /* 0x0001e2000c101506 */
[----:B------:R-:W-:Y:S01]  /*83c00*/  ISETP.LT.AND P3, PT, R18, c[0x0][0x178], !P1 ;  /* 0x00005e0012007a0c */ /* 0x000fe20004f61270 */
[----:B------:R-:W-:Y:S01]  /*83c10*/  ISETP.LT.AND P1, PT, R25, c[0x0][0x178], !P1 ;  /* 0x00005e0019007a0c */ /* 0x000fe20004f21270 */
[C---:B------:R-:W-:Y:S01]  /*83c20*/  IADD3 R2, R10.reuse, c[0x0][0x198], RZ ;  /* 0x000066000a027a10 */ /* 0x040fe20007ffe0ff */
[----:B0-----:R-:W2:Y:S01]  /*83c30*/  LDL.LU R19, [R1+0x6d0] ;  /* 0x0006d00001137983 */ /* 0x001ea20000300800 */
[----:B----4-:R-:W-:-:S09]  /*83c40*/  IMAD.WIDE R8, R10, 0x2, R6 ;  /* 0x000000020a087825 */ /* 0x010fd200078e0206 */
[----:B------:R-:W-:Y:S01]  /*83c50*/  @P3 STG.E.U16 [R8.64], R0 ;  /* 0x0000000008003986 */ /* 0x000fe2000c101506 */
[----:B---3--:R-:W-:-:S05]  /*83c60*/  IMAD.WIDE R10, R10, 0x2, R4 ;  /* 0x000000020a0a7825 */ /* 0x008fca00078e0204 */
[----:B------:R-:W-:Y:S02]  /*83c70*/  @P1 STG.E.U16 [R10.64], R3 ;  /* 0x000000030a001986 */ /* 0x000fe4000c101506 */
[----:B------:R0:W1:Y:S02]  /*83c80*/  LDS.128 R8, [R29+0x3000] ;  /* 0x003000001d087984 */ /* 0x0000640000000c00 */
[----:B0-----:R-:W3:Y:S01]  /*83c90*/  LDL R29, [R1+0x1624] ;  /* 0x00162400011d7983 */ /* 0x001ee20000100800 */
[----:B------:R-:W-:Y:S02]  /*83ca0*/  ISETP.LT.AND P4, PT, R18, c[0x0][0x178], !P6 ;  /* 0x00005e0012007a0c */ /* 0x000fe40007781270 */
[----:B------:R-:W-:Y:S01]  /*83cb0*/  IADD3 R12, R28, 0x199, RZ ;  /* 0x000001991c0c7810 */ /* 0x000fe20007ffe0ff */
[C---:B------:R-:W-:Y:S01]  /*83cc0*/  ISETP.LT.AND P6, PT, R25.reuse, c[0x0][0x178], !P6 ;  /* 0x00005e0019007a0c */ /* 0x040fe200077c1270 */
[----:B------:R-:W-:Y:S01]  /*83cd0*/  ISETP.LT.AND P1, PT, R18, c[0x0][0x178], !P5 ;  /* 0x00005e0012007a0c */ /* 0x000fe20006f21270 */
[----:B------:R-:W-:Y:S01]  /*83ce0*/  ISETP.LT.AND P5, PT, R25, c[0x0][0x178], !P5 ;  /* 0x00005e0019007a0c */ /* 0x000fe20006fa1270 */
[----:B------:R-:W-:Y:S01]  /*83cf0*/  ISETP.GE.AND P0, PT, R12, c[0x0][0x17c], PT ;  /* 0x00005f000c007a0c */ /* 0x000fe20003f06270 */
[C---:B------:R-:W-:Y:S01]  /*83d00*/  IMAD.WIDE R12, R2.reuse, 0x2, R6 ;  /* 0x00000002020c7825 */ /* 0x040fe200078e0206 */
[----:B------:R-:W-:-:S02]  /*83d10*/  IADD3 R18, R2, c[0x0][0x198], RZ ;  /* 0x0000660002127a10 */ /* 0x000fc40007ffe0ff */
[----:B------:R-:W-:Y:S01]  /*83d20*/  IADD3 R14, R28, 0x19a, RZ ;  /* 0x0000019a1c0e7810 */ /* 0x000fe20007ffe0ff */
[----:B------:R-:W-:Y:S01]  /*83d30*/  IMAD.WIDE R2, R2, 0x2, R4 ;  /* 0x0000000202027825 */ /* 0x000fe200078e0204 */
[----:B--2---:R-:W-:Y:S01]  /*83d40*/  PRMT R16, R17, 0x7632, R16 ;  /* 0x0000763211107816 */ /* 0x004fe20000000010 */
[----:B------:R0:W-:Y:S01]  /*83d50*/  @P4 STG.E.U16 [R12.64], R17 ;  /* 0x000000110c004986 */ /* 0x0001e2000c101506 */
[----:B------:R-:W-:Y:S02]  /*83d60*/  ISETP.GE.AND P3, PT, R14, c[0x0][0x17c], PT ;  /* 0x00005f000e007a0c */ /* 0x000fe40003f66270 */
[----:B------:R-:W-:Y:S01]  /*83d70*/  PRMT R0, R23, 0x7632, R0 ;  /* 0x0000763217007816 */ /* 0x000fe20000000000 */
[C---:B------:R-:W-:Y:S01]  /*83d80*/  IMAD.WIDE R14, R18.reuse, 0x2, R4 ;  /* 0x00000002120e7825 */ /* 0x040fe200078e0204 */
[----:B------:R2:W-:Y:S03]  /*83d90*/  @P6 STG.E.U16 [R2.64], R23 ;  /* 0x0000001702006986 */ /* 0x0005e6000c101506 */
[C---:B0-----:R-:W-:Y:S01]  /*83da0*/  IMAD.WIDE R12, R18.reuse, 0x2, R6 ;  /* 0x00000002120c7825 */ /* 0x041fe200078e0206 */
[----:B--2---:R-:W-:-:S04]  /*83db0*/  IADD3 R3, R18, c[0x0][0x198], RZ ;  /* 0x0000660012037a10 */ /* 0x004fc80007ffe0ff */
[----:B------:R0:W-:Y:S01]  /*83dc0*/  @P1 STG.E.U16 [R12.64], R16 ;  /* 0x000000100c001986 */ /* 0x0001e2000c101506 */
[C---:B------:R-:W-:Y:S01]  /*83dd0*/  IADD3 R2, R28.reuse, 0x19c, RZ ;  /* 0x0000019c1c027810 */ /* 0x040fe20007ffe0ff */
[----:B------:R2:W-:Y:S01]  /*83de0*/  @P5 STG.E.U16 [R14.64], R0 ;  /* 0x000000000e005986 */ /* 0x0005e2000c101506 */
[----:B------:R-:W-:Y:S02]  /*83df0*/  IADD3 R17, R28, 0x19b, RZ ;  /* 0x0000019b1c117810 */ /* 0x000fe40007ffe0ff */
[----:B------:R-:W-:Y:S02]  /*83e00*/  PRMT R20, R21, 0x7632, R20 ;  /* 0x0000763215147816 */ /* 0x000fe40000000014 */
[----:B------:R-:W-:Y:S01]  /*83e10*/  ISETP.GE.AND P1, PT, R2, c[0x0][0x17c], PT ;  /* 0x00005f0002007a0c */ /* 0x000fe20003f26270 */
[C---:B------:R-:W-:Y:S01]  /*83e20*/  IADD3 R2, R3.reuse, c[0x0][0x198], RZ ;  /* 0x0000660003027a10 */ /* 0x040fe20007ffe0ff */
[----:B------:R-:W4:Y:S01]  /*83e30*/  LDL.LU R23, [R1+0x1ef8] ;  /* 0x001ef80001177983 */ /* 0x000f220000300800 */
[----:B0-----:R-:W-:Y:S01]  /*83e40*/  IMAD.WIDE R12, R3, 0x2, R6 ;  /* 0x00000002030c7825 */ /* 0x001fe200078e0206 */
[----:B--2---:R-:W-:-:S02]  /*83e50*/  IADD3 R0, R28, 0x19d, RZ ;  /* 0x0000019d1c007810 */ /* 0x004fc40007ffe0ff */
[----:B------:R-:W-:Y:S01]  /*83e60*/  ISETP.GE.AND P6, PT, R17, c[0x0][0x17c], PT ;  /* 0x00005f0011007a0c */ /* 0x000fe20003fc6270 */
[----:B------:R-:W-:Y:S01]  /*83e70*/  IMAD.WIDE R16, R3, 0x2, R4 ;  /* 0x0000000203107825 */ /* 0x000fe200078e0204 */
[----:B---3--:R-:W-:-:S03]  /*83e80*/  ISETP.LT.AND P4, PT, R29, c[0x0][0x178], !P2 ;  /* 0x00005e001d007a0c */ /* 0x008fc60005781270 */
[----:B------:R-:W-:Y:S01]  /*83e90*/  ISETP.LT.AND P2, PT, R25, c[0x0][0x178], !P2 ;  /* 0x00005e0019007a0c */ /* 0x000fe20005741270 */
[----:B------:R-:W-:Y:S01]  /*83ea0*/  ISETP.LT.AND P5, PT, R29, c[0x0][0x178], !P0 ;  /* 0x00005e001d007a0c */ /* 0x000fe200047a1270 */
[----:B------:R-:W-:-:S08]  /*83eb0*/  ISETP.LT.AND P0, PT, R25, c[0x0][0x178], !P0 ;  /* 0x00005e0019007a0c */ /* 0x000fd00004701270 */
[----:B------:R0:W-:Y:S01]  /*83ec0*/  @P4 STG.E.U16 [R12.64], R19 ;  /* 0x000000130c004986 */ /* 0x0001e2000c101506 */
[----:B------:R-:W-:Y:S01]  /*83ed0*/  ISETP.GE.AND P4, PT, R0, c[0x0][0x17c], PT ;  /* 0x00005f0000007a0c */ /* 0x000fe20003f86270 */
[----:B------:R-:W-:Y:S02]  /*83ee0*/  PRMT R0, R19, 0x7632, R0 ;  /* 0x0000763213007816 */ /* 0x000fe40000000000 */
[----:B------:R-:W-:Y:S01]  /*83ef0*/  @P2 STG.E.U16 [R16.64], R21 ;  /* 0x0000001510002986 */ /* 0x000fe2000c101506 */
[----:B------:R2:W3:Y:S01]  /*83f00*/  LDS.128 R12, [R24+0x3000] ;  /* 0x00300000180c7984 */ /* 0x0004e20000000c00 */
[----:B0-----:R-:W-:-:S03]  /*83f10*/  IMAD.WIDE R18, R2, 0x2, R6 ;  /* 0x0000000202127825 */ /* 0x001fc600078e0206 */
[----:B--2---:R-:W2:Y:S04]  /*83f20*/  LDL.LU R24, [R1+0x6b0] ;  /* 0x0006b00001187983 */ /* 0x004ea80000300800 */
[----:B------:R0:W-:Y:S02]  /*83f30*/  @P5 STG.E.U16 [R18.64], R0 ;  /* 0x0000000012005986 */ /* 0x0001e4000c101506 */
[C---:B0-----:R-:W-:Y:S01]  /*83f40*/  IADD3 R0, R2.reuse, c[0x0][0x198], RZ ;  /* 0x0000660002007a10 */ /* 0x041fe20007ffe0ff */
[----:B------:R-:W-:-:S05]  /*83f50*/  IMAD.WIDE R2, R2, 0x2, R4 ;  /* 0x0000000202027825 */ /* 0x000fca00078e0204 */
[----:B------:R0:W-:Y:S04]  /*83f60*/  @P0 STG.E.U16 [R2.64], R20 ;  /* 0x0000001402000986 */ /* 0x0001e8000c101506 */
[----:B0-----:R-:W2:Y:S01]  /*83f70*/  LDL.LU R3, [R1+0x6c0] ;  /* 0x0006c00001037983 */ /* 0x001ea20000300800 */
[----:B------:R-:W-:Y:S01]  /*83f80*/  ISETP.LT.AND P2, PT, R29, c[0x0][0x178], !P3 ;  /* 0x00005e001d007a0c */ /* 0x000fe20005f41270 */
[----:B------:R-:W-:Y:S01]  /*83f90*/  IMAD.WIDE R16, R0, 0x2, R6 ;  /* 0x0000000200107825 */ /* 0x000fe200078e0206 */
[----:B------:R-:W-:Y:S02]  /*83fa0*/  IADD3 R18, R28, 0x19e, RZ ;  /* 0x0000019e1c127810 */ /* 0x000fe40007ffe0ff */
[----:B------:R-:W-:Y:S02]  /*83fb0*/  ISETP.LT.AND P5, PT, R25, c[0x0][0x178], !P3 ;  /* 0x00005e0019007a0c */ /* 0x000fe40005fa1270 */
[----:B------:R-:W-:Y:S01]  /*83fc0*/  ISETP.GE.AND P3, PT, R18, c[0x0][0x17c], PT ;  /* 0x00005f0012007a0c */ /* 0x000fe20003f66270 */
[C---:B------:R-:W-:Y:S01]  /*83fd0*/  IMAD.WIDE R18, R0.reuse, 0x2, R4 ;  /* 0x0000000200127825 */ /* 0x040fe200078e0204 */
[----:B------:R-:W-:-:S02]  /*83fe0*/  IADD3 R0, R0, c[0x0][0x198], RZ ;  /* 0x0000660000007a10 */ /* 0x000fc40007ffe0ff */
[----:B------:R-:W-:-:S03]  /*83ff0*/  IADD3 R21, R28, 0x19f, RZ ;  /* 0x0000019f1c157810 */ /* 0x000fc60007ffe0ff */
[----:B--2---:R0:W-:Y:S01]  /*84000*/  @P2 STG.E.U16 [R16.64], R3 ;  /* 0x0000000310002986 */ /* 0x0041e2000c101506 */
[----:B------:R-:W-:Y:S02]  /*84010*/  ISETP.LT.AND P2, PT, R29, c[0x0][0x178], !P6 ;  /* 0x00005e001d007a0c */ /* 0x000fe40007741270 */
[----:B----4-:R-:W-:Y:S01]  /*84020*/  PRMT R23, R3, 0x7632, R23 ;  /* 0x0000763203177816 */ /* 0x010fe20000000017 */
[----:B-1----:R-:W-:Y:S01]  /*84030*/  @P5 STG.E.U16 [R18.64], R8 ;  /* 0x0000000812005986 */ /* 0x002fe2000c101506 */
[----:B------:R-:W-:Y:S01]  /*84040*/  ISETP.LT.AND P6, PT, R25, c[0x0][0x178], !P6 ;  /* 0x00005e0019007a0c */ /* 0x000fe200077c1270 */
[----:B------:R-:W1:Y:S01]  /*84050*/  LDS.128 R16, [R22+0x3000] ;  /* 0x0030000016107984 */ /* 0x000e620000000c00 */
[----:B0-----:R-:W-:-:S07]  /*84060*/  IMAD.WIDE R2, R0, 0x2, R6 ;  /* 0x0000000200027825 */ /* 0x001fce00078e0206 */
[----:B------:R0:W-:Y:S04]  /*84070*/  @P2 STG.E.U16 [R2.64], R23 ;  /* 0x0000001702002986 */ /* 0x0001e8000c101506 */
[----:B0-----:R-:W2:Y:S01]  /*84080*/  LDL.LU R23, [R1+0x670] ;  /* 0x0006700001177983 */ /* 0x001ea20000300800 */
[----:B------:R-:W-:Y:S02]  /*84090*/  ISETP.LT.AND P5, PT, R29, c[0x0][0x178], !P1 ;  /* 0x00005e001d007a0c */ /* 0x000fe40004fa1270 */
[----:B------:R-:W-:Y:S01]  /*840a0*/  ISETP.GE.AND P0, PT, R21, c[0x0][0x17c], PT ;  /* 0x00005f0015007a0c */ /* 0x000fe20003f06270 */
[----:B------:R-:W-:Y:S01]  /*840b0*/  ISETP.LT.AND P1, PT, R25, c[0x0][0x178], !P1 ;  /* 0x00005e0019007a0c */ /* 0x000fe20004f21270 */
[----:B------:R-:W-:Y:S01]  /*840c0*/  PRMT R8, R8, 0x7632, R8 ;  /* 0x0000763208087816 */ /* 0x000fe20000000008 */
[C---:B------:R-:W-:Y:S01]  /*840d0*/  IMAD.WIDE R20, R0.reuse, 0x2, R4 ;  /* 0x0000000200147825 */ /* 0x040fe200078e0204 */
[----:B------:R-:W-:-:S04]  /*840e0*/  IADD3 R0, R0, c[0x0][0x198], RZ ;  /* 0x0000660000007a10 */ /* 0x000fc80007ffe0ff */
[----:B------:R0:W-:Y:S01]  /*840f0*/  @P6 STG.E.U16 [R20.64], R8 ;  /* 0x0000000814006986 */ /* 0x0001e2000c101506 */
[----:B------:R-:W-:Y:S01]  /*84100*/  ISETP.LT.AND P6, PT, R29, c[0x0][0x178], !P4 ;  /* 0x00005e001d007a0c */ /* 0x000fe200067c1270 */
[----:B------:R-:W-:Y:S01]  /*84110*/  IMAD.WIDE R2, R0, 0x2, R4 ;  /* 0x0000000200027825 */ /* 0x000fe200078e0204 */
[----:B------:R-:W-:-:S03]  /*84120*/  ISETP.LT.AND P4, PT, R25, c[0x0][0x178], !P4 ;  /* 0x00005e0019007a0c */ /* 0x000fc60006781270 */
[C---:B0-----:R-:W-:Y:S01]  /*84130*/  IMAD.WIDE R20, R0.reuse, 0x2, R6 ;  /* 0x0000000200147825 */ /* 0x041fe200078e0206 */
[----:B------:R-:W-:-:S04]  /*84140*/  IADD3 R0, R0, c[0x0][0x198], RZ ;  /* 0x0000660000007a10 */ /* 0x000fc80007ffe0ff */
[----:B------:R0:W-:Y:S01]  /*84150*/  @P5 STG.E.U16 [R20.64], R24 ;  /* 0x0000001814005986 */ /* 0x0001e2000c101506 */
[----:B---3--:R3:W-:Y:S01]  /*84160*/  @P1 STG.E.U16 [R2.64], R12 ;  /* 0x0000000c02001986 */ /* 0x0087e2000c101506 */
[----:B------:R-:W-:Y:S02]  /*84170*/  ISETP.LT.AND P1, PT, R29, c[0x0][0x178], !P3 ;  /* 0x00005e001d007a0c */ /* 0x000fe40005f21270 */
[----:B------:R-:W-:Y:S01]  /*84180*/  IADD3 R8, R28, 0x1a1, RZ ;  /* 0x000001a11c087810 */ /* 0x000fe20007ffe0ff */
[----:B------:R-:W-:-:S03]  /*84190*/  ISETP.LT.AND P3, PT, R25, c[0x0][0x178], !P3 ;  /* 0x00005e0019007a0c */ /* 0x000fc60005f61270 */
[----:B------:R-:W-:Y:S01]  /*841a0*/  ISETP.GE.AND P5, PT, R8, c[0x0][0x17c], PT ;  /* 0x00005f0008007a0c */ /* 0x000fe20003fa6270 */
[----:B0-----:R-:W-:Y:S01]  /*841b0*/  IMAD.WIDE R20, R0, 0x2, R4 ;  /* 0x0000000200147825 */ /* 0x001fe200078e0204 */
[----:B---3--:R-:W-:-:S03]  /*841c0*/  PRMT R12, R24, 0x7632, R12 ;  /* 0x00007632180c7816 */ /* 0x008fc6000000000c */
[C---:B------:R-:W-:Y:S01]  /*841d0*/  IMAD.WIDE R2, R0.reuse, 0x2, R6 ;  /* 0x0000000200027825 */ /* 0x040fe200078e0206 */
[----:B------:R-:W-:Y:S02]  /*841e0*/  IADD3 R0, R0, c[0x0][0x198], RZ ;  /* 0x0000660000007a10 */ /* 0x000fe40007ffe0ff */
[----:B------:R-:W-:Y:S02]  /*841f0*/  IADD3 R22, R28, 0x1a0, RZ ;  /* 0x000001a01c167810 */ /* 0x000fe40007ffe0ff */
[----:B------:R-:W-:Y:S01]  /*84200*/  PRMT R8, R12, 0x7632, R8 ;  /* 0x000076320c087816 */ /* 0x000fe20000000008 */
[----:B------:R-:W3:Y:S04]  /*84210*/  LDL.LU R24, [R1+0x5e4] ;  /* 0x0005e40001187983 */ /* 0x000ee80000300800 */
[----:B------:R0:W-:Y:S01]  /*84220*/  @P6 STG.E.U16 [R2.64], R12 ;  /* 0x0000000c02006986 */ /* 0x0001e2000c101506 */
[----:B------:R4:W-:Y:S01]  /*84230*/  @P4 STG.E.U16 [R20.64], R8 ;  /* 0x0000000814004986 */ /* 0x0009e2000c101506 */
[----:B------:R-:W-:-:S02]  /*84240*/  ISETP.LT.AND P6, PT, R29, c[0x0][0x178], !P0 ;  /* 0x00005e001d007a0c */ /* 0x000fc400047c1270 */
[----:B------:R-:W-:Y:S01]  /*84250*/  ISETP.GE.AND P2, PT, R22, c[0x0][0x17c], PT ;  /* 0x00005f0016007a0c */ /* 0x000fe20003f46270 */
[----:B------:R-:W-:Y:S02]  /*84260*/  ISETP.LT.AND P0, PT, R25, c[0x0][0x178], !P0 ;  /* 0x00005e0019007a0c */ /* 0x000fe40004701270 */
[C---:B0-----:R-:W-:Y:S01]  /*84270*/  IMAD.WIDE R2, R0.reuse, 0x2, R6 ;  /* 0x0000000200027825 */ /* 0x041fe200078e0206 */
[----:B----4-:R-:W-:-:S05]  /*84280*/  IADD3 R8, R0, c[0x0][0x198], RZ ;  /* 0x0000660000087a10 */ /* 0x010fca0007ffe0ff */
[----:B------:R-:W-:Y:S01]  /*84290*/  IMAD.WIDE R20, R8, 0x2, R6 ;  /* 0x0000000208147825 */ /* 0x000fe200078e0206 */
[----:B--2---:R0:W-:Y:S03]  /*842a0*/  @P1 STG.E.U16 [R2.64], R23 ;  /* 0x0000001702001986 */ /* 0x0041e6000c101506 */
[----:B0-----:R-:W-:Y:S01]  /*842b0*/  IMAD.WIDE R2, R0, 0x2, R4 ;  /* 0x0000000200027825 */ /* 0x001fe200078e0204 */
[----:B------:R-:W-:-:S04]  /*842c0*/  PRMT R0, R23, 0x7632, R0 ;  /* 0x0000763217007816 */ /* 0x000fc80000000000 */
[----:B-1----:R0:W-:Y:S01]  /*842d0*/  @P3 STG.E.U16 [R2.64], R16 ;  /* 0x0000001002003986 */ /* 0x0021e2000c101506 */
[----:B------:R-:W-:Y:S01]  /*842e0*/  ISETP.LT.AND P3, PT, R29, c[0x0][0x178], !P2 ;  /* 0x00005e001d007a0c */ /* 0x000fe20005761270 */
[----:B------:R-:W-:Y:S02]  /*842f0*/  ISETP.LT.AND P2, PT, R25, c[0x0][0x178], !P2 ;  /* 0x00005e0019007a0c */ /* 0x000fe40005741270 */
[----:B------:R-:W2:Y:S01]  /*84300*/  LDL.LU R25, [R1+0x1ef4] ;  /* 0x001ef40001197983 */ /* 0x000ea20000300800 */
[----:B------:R-:W-:Y:S01]  /*84310*/  @P6 STG.E.U16 [R20.64], R0 ;  /* 0x0000000014006986 */ /* 0x000fe2000c101506 */
[----:B0-----:R-:W-:Y:S01]  /*84320*/  PRMT R16, R16, 0x7632, R16 ;  /* 0x0000763210107816 */ /* 0x001fe20000000010 */
[----:B------:R-:W-:-:S05]  /*84330*/  IMAD.WIDE R2, R8, 0x2, R4 ;  /* 0x0000000208027825 */ /* 0x000fca00078e0204 */
[----:B------:R0:W-:Y:S04]  /*84340*/  @P0 STG.E.U16 [R2.64], R16 ;  /* 0x0000001002000986 */ /* 0x0001e8000c101506 */
[----:B0-----:R-:W4:Y:S01]  /*84350*/  LDL R3, [R1+0x1628] ;  /* 0x0016280001037983 */ /* 0x001f220000100800 */
[----:B------:R-:W-:-:S05]  /*84360*/  IADD3 R0, R8, c[0x0][0x198], RZ ;  /* 0x0000660008007a10 */ /* 0x000fca0007ffe0ff */
[----:B------:R-:W-:-:S04]  /*84370*/  IMAD.WIDE R20, R0, 0x2, R6 ;  /* 0x0000000200147825 */ /* 0x000fc800078e0206 */
[----:B------:R-:W-:Y:S01]  /*84380*/  IMAD.WIDE R22, R0, 0x2, R4 ;  /* 0x0000000200167825 */ /* 0x000fe200078e0204 */
[----:B------:R-:W-:Y:S01]  /*84390*/  IADD3 R12, R28, 0x1a2, RZ ;  /* 0x000001a21c0c7810 */ /* 0x000fe20007ffe0ff */
[----:B---3--:R0:W-:Y:S03]  /*843a0*/  @P3 STG.E.U16 [R20.64], R24 ;  /* 0x0000001814003986 */ /* 0x0081e6000c101506 */
[----:B------:R-:W-:Y:S02]  /*843b0*/  ISETP.GE.AND P4, PT, R12, c[0x0][0x17c], PT ;  /* 0x00005f000c007a0c */ /* 0x000fe40003f86270 */
[----:B------:R-:W-:Y:S02]  /*843c0*/  PRMT R16, R24, 0x7632, R16 ;  /* 0x0000763218107816 */ /* 0x000fe40000000010 */
[C---:B------:R-:W-:Y:S02]  /*843d0*/  ISETP.LT.AND P3, PT, R29.reuse, c[0x0][0x178], !P4 ;  /* 0x00005e001d007a0c */ /* 0x040fe40006761270 */
[----:B0-----:R-:W-:Y:S01]  /*843e0*/  IADD3 R20, R0, c[0x0][0x198], RZ ;  /* 0x0000660000147a10 */ /* 0x001fe20007ffe0ff */
[----:B--2---:R-:W-:Y:S01]  /*843f0*/  @P2 STG.E.U16 [R22.64], R25 ;  /* 0x0000001916002986 */ /* 0x004fe2000c101506 */
[----:B------:R-:W-:-:S02]  /*84400*/  ISETP.LT.AND P2, PT, R29, c[0x0][0x178], !P5 ;  /* 0x00005e001d007a0c */ /* 0x000fc40006f41270 */
[C---:B----4-:R-:W-:Y:S02]  /*84410*/  ISETP.LT.AND P5, PT, R3.reuse, c[0x0][0x178], !P5 ;  /* 0x00005e0003007a0c */ /* 0x050fe40006fa1270 */
[----:B------:R-:W-:Y:S01]  /*84420*/  ISETP.LT.AND P4, PT, R3, c[0x0][0x178], !P4 ;  /* 0x00005e0003007a0c */ /* 0x000fe20006781270 */
[----:B------:R-:W-:-:S08]  /*84430*/  IMAD.WIDE R2, R20, 0x2, R6 ;  /* 0x0000000214027825 */ /* 0x000fd000078e0206 */
[----:B------:R0:W-:Y:S04]  /*84440*/  @P2 STG.E.U16 [R2.64], R16 ;  /* 0x0000001002002986 */ /* 0x0001e8000c101506 */
[----:B0-----:R-:W2:Y:S01]  /*84450*/  LDL.LU R2, [R1+0x5f4] ;  /* 0x0005f40001027983 */ /* 0x001ea20000300800 */
[----:B------:R-:W3:Y:S01]  /*84460*/  LDL.LU R3, [R1+0x34] ;  /* 0x0000340001037983 */ /* 0x000ee20000300800 */
[----:B------:R-:W-:Y:S02]  /*84470*/  IADD3 R12, R28, 0x1a3, RZ ;  /* 0x000001a31c0c7810 */ /* 0x000fe40007ffe0ff */
[----:B------:R-:W-:Y:S02]  /*84480*/  IADD3 R0, R20, c[0x0][0x198], RZ ;  /* 0x0000660014007a10 */ /* 0x000fe40007ffe0ff */
[----:B------:R-:W-:Y:S01]  /*84490*/  ISETP.GE.AND P1, PT, R12, c[0x0][0x17c], PT ;  /* 0x00005f000c007a0c */ /* 0x000fe20003f26270 */
[----:B------:R-:W-:-:S02]  /*844a0*/  IADD3 R12, R28, 0x1a4, RZ ;  /* 0x000001a41c0c7810 */ /* 0x000fc40007ffe0ff */
[----:B------:R-:W-:-:S04]  /*844b0*/  IMAD.WIDE R20, R20, 0x2, R4 ;  /* 0x0000000214147825 */ /* 0x000fc800078e0204 */
[----:B------:R-:W-:Y:S01]  /*844c0*/  IMAD.WIDE R22, R0, 0x2, R6 ;  /* 0x0000000200167825 */ /* 0x000fe200078e0206 */
[----:B------:R-:W-:-:S03]  /*844d0*/  ISETP.GE.AND P6, PT, R12, c[0x0][0x17c], PT ;  /* 0x00005f000c007a0c */ /* 0x000fc60003fc6270 */
[----:B------:R-:W-:Y:S02]  /*844e0*/  PRMT R12, R25, 0x7632, R12 ;  /* 0x00007632190c7816 */ /* 0x000fe4000000000c */
[----:B------:R-:W-:-:S03]  /*844f0*/  IMAD.WIDE R24, R0, 0x2, R4 ;  /* 0x0000000200187825 */ /* 0x000fc600078e0204 */
[----:B------:R-:W-:Y:S04]  /*84500*/  @P5 STG.E.U16 [R20.64], R12 ;  /* 0x0000000c14005986 */ /* 0x000fe8000c101506 */
[----:B--2---:R-:W-:Y:S01]  /*84510*/  @P3 STG.E.U16 [R22.64], R2 ;  /* 0x0000000216003986 */ /* 0x004fe2000c101506 */
[----:B---3--:R0:W-:Y:S03]  /*84520*/  @P4 STG.E.U16 [R24.64], R3 ;  /* 0x0000000318004986 */ /* 0x0081e6000c101506 */
[----:B0-----:R-:W2:Y:S01]  /*84530*/  LDL R24, [R1+0x1628] ;  /* 0x0016280001187983 */ /* 0x001ea20000100800 */
[----:B------:R-:W-:Y:S02]  /*84540*/  IADD3 R8, R28, 0x1a5, RZ ;  /* 0x000001a51c087810 */ /* 0x000fe40007ffe0ff */
[----:B------:R-:W-:-:S02]  /*84550*/  ISETP.LT.AND P4, PT, R29, c[0x0][0x178], !P1 ;  /* 0x00005e001d007a0c */ /* 0x000fc40004f81270 */
[----:B------:R-:W-:Y:S02]  /*84560*/  IADD3 R20, R0, c[0x0][0x198], RZ ;  /* 0x0000660000147a10 */ /* 0x000fe40007ffe0ff */
[----:B------:R-:W-:Y:S02]  /*84570*/  PRMT R12, R3, 0x7632, R12 ;  /* 0x00007632030c7816 */ /* 0x000fe4000000000c */
[----:B------:R-:W-:Y:S01]  /*84580*/  ISETP.GE.AND P0, PT, R8, c[0x0][0x17c], PT ;  /* 0x00005f0008007a0c */ /* 0x000fe20003f06270 */
[C---:B------:R-:W-:Y:S01]  /*84590*/  IADD3 R8, R28.reuse, 0x1a6, RZ ;  /* 0x000001a61c087810 */ /* 0x040fe20007ffe0ff */
[----:B------:R-:W-:Y:S02]  /*845a0*/  IADD3 R16, R28, 0x1a8, RZ ;  /* 0x000001a81c107810 */ /* 0x000fe40007ffe0ff */
[----:B------:R-:W-:Y:S01]  /*845b0*/  ISETP.LT.AND P5, PT, R29, c[0x0][0x178], !P6 ;  /* 0x00005e001d007a0c */ /* 0x000fe200077a1270 */
[----:B------:R-:W3:Y:S01]  /*845c0*/  LDL.LU R25, [R1+0x614] ;  /* 0x0006140001197983 */ /* 0x000ee20000300800 */
[----:B------:R-:W-:Y:S01]  /*845d0*/  ISETP.GE.AND P2, PT, R8, c[0x0][0x17c], PT ;  /* 0x00005f0008007a0c */ /* 0x000fe20003f46270 */
[----:B------:R-:W-:-:S02]  /*845e0*/  PRMT R8, R2, 0x7632, R8 ;  /* 0x0000763202087816 */ /* 0x000fc40000000008 */
[C---:B------:R-:W-:Y:S01]  /*845f0*/  IMAD.WIDE R2, R20.reuse, 0x2, R6 ;  /* 0x0000000214027825 */ /* 0x040fe200078e0206 */
[----:B------:R-:W-:-:S03]  /*84600*/  IADD3 R0, R20, c[0x0][0x198], RZ ;  /* 0x0000660014007a10 */ /* 0x000fc60007ffe0ff */
[----:B------:R-:W-:Y:S01]  /*84610*/  IMAD.WIDE R20, R20, 0x2, R4 ;  /* 0x0000000214147825 */ /* 0x000fe200078e0204 */
[----:B------:R-:W4:Y:S04]  /*84620*/  LDL.LU R29, [R1+0xb4] ;  /* 0x0000b400011d7983 */ /* 0x000f280000300800 */
[----:B------:R-:W-:Y:S01]  /*84630*/  @P4 STG.E.U16 [R2.64], R8 ;  /* 0x0000000802004986 */ /* 0x000fe2000c101506 */
[----:B------:R-:W-:Y:S02]  /*84640*/  ISETP.GE.AND P4, PT, R16, c[0x0][0x17c], PT ;  /* 0x00005f0010007a0c */ /* 0x000fe40003f86270 */
[----:B------:R-:W3:Y:S01]  /*84650*/  LDL.LU R16, [R1+0x54] ;  /* 0x0000540001107983 */ /* 0x000ee20000300800 */
[----:B--2---:R-:W-:-:S13]  /*84660*/  ISETP.LT.AND P1, PT, R24, c[0x0][0x178], !P1 ;  /* 0x00005e0018007a0c */ /* 0x004fda0004f21270 */
[----:B------:R0:W-:Y:S04]  /*84670*/  @P1 STG.E.U16 [R20.64], R12 ;  /* 0x0000000c14001986 */ /* 0x0001e8000c101506 */
[----:B0-----:R-:W2:Y:S01]  /*84680*/  LDL.LU R21, [R1+0x604] ;  /* 0x0006040001157983 */ /* 0x001ea20000300800 */
[----:B------:R-:W-:-:S04]  /*84690*/  IADD3 R22, R28, 0x1a7, RZ ;  /* 0x000001a71c167810 */ /* 0x000fc80007ffe0ff */
[----:B------:R-:W-:Y:S01]  /*846a0*/  ISETP.GE.AND P3, PT, R22, c[0x0][0x17c], PT ;  /* 0x00005f0016007a0c */ /* 0x000fe20003f66270 */
[----:B------:R-:W-:-:S05]  /*846b0*/  IMAD.WIDE R22, R0, 0x2, R6 ;  /* 0x0000000200167825 */ /* 0x000fca00078e0206 */
[----:B--2---:R0:W-:Y:S04]  /*846c0*/  @P5 STG.E.U16 [R22.64], R21 ;  /* 0x0000001516005986 */ /* 0x0041e8000c101506 */
[----:B0-----:R-:W2:Y:S01]  /*846d0*/  LDL R22, [R1+0x1624] ;  /* 0x0016240001167983 */ /* 0x001ea20000100800 */
[----:B------:R-:W-:Y:S01]  /*846e0*/  ISETP.LT.AND P6, PT, R24, c[0x0][0x178], !P6 ;  /* 0x00005e0018007a0c */ /* 0x000fe200077c1270 */
[----:B------:R-:W-:Y:S01]  /*846f0*/  IMAD.WIDE R2, R0, 0x2, R4 ;  /* 0x0000000200027825 */ /* 0x000fe200078e0204 */
[----:B------:R-:W-:Y:S02]  /*84700*/  IADD3 R8, R28, 0x1a9, RZ ;  /* 0x000001a91c087810 */ /* 0x000fe40007ffe0ff */
[----:B------:R-:W-:Y:S02]  /*84710*/  IADD3 R0, R0, c[0x0][0x198], RZ ;  /* 0x0000660000007a10 */ /* 0x000fe40007ffe0ff */
[----:B---3--:R-:W-:Y:S01]  /*84720*/  PRMT R12, R16, 0x7632, R12 ;  /* 0x00007632100c7816 */ /* 0x008fe2000000000c */
[----:B------:R-:W3:Y:S01]  /*84730*/  LDL.LU R23, [R1+0xa4] ;  /* 0x0000a40001177983 */ /* 0x000ee20000300800 */
[----:B------:R-:W-:Y:S01]  /*84740*/  ISETP.GE.AND P1, PT, R8, c[0x0][0x17c], PT ;  /* 0x00005f0008007a0c */ /* 0x000fe20003f26270 */
[----:B------:R-:W-:-:S02]  /*84750*/  PRMT R8, R21, 0x7632, R8 ;  /* 0x0000763215087816 */ /* 0x000fc40000000008 */
[C---:B------:R-:W-:Y:S02]  /*84760*/  IMAD.WIDE R20, R0.reuse, 0x2, R4 ;  /* 0x0000000200147825 */ /* 0x040fe400078e0204 */
[----:B------:R0:W-:Y:S02]  /*84770*/  @P6 STG.E.U16 [R2.64], R16 ;  /* 0x0000001002006986 */ /* 0x0001e4000c101506 */
[C---:B0-----:R-:W-:Y:S01]  /*84780*/  IMAD.WIDE R2, R0.reuse, 0x2, R6 ;  /* 0x0000000200027825 */ /* 0x041fe200078e0206 */
[----:B------:R-:W-:Y:S02]  /*84790*/  IADD3 R0, R0, c[0x0][0x198], RZ ;  /* 0x0000660000007a10 */ /* 0x000fe40007ffe0ff */
[----:B--2---:R-:W-:Y:S01]  /*847a0*/  ISETP.LT.AND P5, PT, R22, c[0x0][0x178], !P0 ;  /* 0x00005e0016007a0c */ /* 0x004fe200047a1270 */
[----:B------:R-:W-:Y:S01]  /*847b0*/  ISETP.LT.AND P0, PT, R24, c[0x0][0x178], !P0 ;  /* 0x00005e0018007a0c */ /* 0x000fe20004701270 */
[----:B------:R-:W-:Y:S01]  /*847c0*/  ISETP.LT.AND P6, PT, R22, c[0x0][0x178], !P2 ;  /* 0x00005e0016007a0c */ /* 0x000fe200057c1270 */
[----:B------:R-:W-:-:S10]  /*847d0*/  ISETP.LT.AND P2, PT, R24, c[0x0][0x178], !P2 ;  /* 0x00005e0018007a0c */ /* 0x000fd40005741270 */
[----:B------:R0:W-:Y:S01]  /*847e0*/  @P5 STG.E.U16 [R2.64], R8 ;  /* 0x0000000802005986 */ /* 0x0001e2000c101506 */
[----:B------:R1:W-:Y:S01]  /*847f0*/  @P0 STG.E.U16 [R20.64], R12 ;  /* 0x0000000c14000986 */ /* 0x0003e2000c101506 */
[----:B------:R-:W-:Y:S01]  /*84800*/  ISETP.LT.AND P0, PT, R22, c[0x0][0x178], !P3 ;  /* 0x00005e0016007a0c */ /* 0x000fe20005f01270 */
[----:B------:R-:W-:Y:S02]  /*84810*/  ISETP.LT.AND P3, PT, R24, c[0x0][0x178], !P3 ;  /* 0x00005e0018007a0c */ /* 0x000fe40005f61270 */
[----:B0-----:R-:W-:-:S04]  /*84820*/  IMAD.WIDE R2, R0, 0x2, R6 ;  /* 0x0000000200027825 */ /* 0x001fc800078e0206 */
[----:B-1----:R-:W-:Y:S01]  /*84830*/  IMAD.WIDE R20, R0, 0x2, R4 ;  /* 0x0000000200147825 */ /* 0x002fe200078e0204 */
[----:B------:R-:W-:Y:S02]  /*84840*/  IADD3 R8, R28, 0x1ab, RZ ;  /* 0x000001ab1c087810 */ /* 0x000fe40007ffe0ff */
[----:B------:R-:W-:Y:S01]  /*84850*/  IADD3 R0, R0, c[0x0][0x198], RZ ;  /* 0x0000660000007a10 */ /* 0x000fe20007ffe0ff */
[----:B------:R0:W-:Y:S01]  /*84860*/  @P6 STG.E.U16 [R2.64], R25 ;  /* 0x0000001902006986 */ /* 0x0001e2000c101506 */
[----:B------:R-:W-:Y:S01]  /*84870*/  ISETP.GE.AND P6, PT, R8, c[0x0][0x17c], PT ;  /* 0x00005f0008007a0c */ /* 0x000fe20003fc6270 */
[----:B----4-:R1:W-:Y:S01]  /*84880*/  @P2 STG.E.U16 [R20.64], R29 ;  /* 0x0000001d14002986 */ /* 0x0103e2000c101506 */
[----:B------:R-:W-:Y:S02]  /*84890*/  PRMT R8, R25, 0x7632, R8 ;  /* 0x0000763219087816 */ /* 0x000fe40000000008 */
[----:B------:R-:W-:Y:S01]  /*848a0*/  PRMT R12, R29, 0x7632, R12 ;  /* 0x000076321d0c7816 */ /* 0x000fe2000000000c */
[----:B0-----:R-:W-:-:S04]  /*848b0*/  IMAD.WIDE R2, R0, 0x2, R6 ;  /* 0x0000000200027825 */ /* 0x001fc800078e0206 */
[----:B-1----:R-:W-:Y:S01]  /*848c0*/  IMAD.WIDE R20, R0, 0x2, R4 ;  /* 0x0000000200147825 */ /* 0x002fe200078e0204 */
[----:B------:R-:W2:Y:S04]  /*848d0*/  LDL.LU R25, [R1+0x634] ;  /* 0x0006340001197983 */ /* 0x000ea80000300800 */
[----:B------:R-:W-:Y:S01]  /*848e0*/  @P0 STG.E.U16 [R2.64], R8 ;  /* 0x0000000802000986 */ /* 0x000fe2000c101506 */
[----:B------:R-:W4:Y:S02]  /*848f0*/  LDL.LU R29, [R1+0x94] ;  /* 0x00009400011d7983 */ /* 0x000f240000300800 */
[----:B------:R0:W-:Y:S02]  /*84900*/  @P3 STG.E.U16 [R20.64], R12 ;  /* 0x0000000c14003986 */ /* 0x0001e4000c101506 */
[----:B0-----:R-:W2:Y:S01]  /*84910*/  LDL.LU R21, [R1+0x624] ;  /* 0x0006240001157983 */ /* 0x001ea20000300800 */
[----:B------:R-:W-:-:S02]  /*84920*/  ISETP.LT.AND P2, PT, R22, c[0x0][0x178], !P4 ;  /* 0x00005e0016007a0c */ /* 0x000fc40006741270 */
[----:B------:R-:W-:Y:S02]  /*84930*/  IADD3 R0, R0, c[0x0][0x198], RZ ;  /* 0x0000660000007a10 */ /* 0x000fe40007ffe0ff */
[C---:B------:R-:W-:Y:S02]  /*84940*/  IADD3 R16, R28.reuse, 0x1aa, RZ ;  /* 0x000001aa1c107810 */ /* 0x040fe40007ffe0ff */
[----:B------:R-:W-:Y:S01]  /*84950*/  IADD3 R8, R28, 0x1ac, RZ ;  /* 0x000001ac1c087810 */ /* 0x000fe20007ffe0ff */
[----:B------:R-:W-:Y:S01]  /*84960*/  ISETP.LT.AND P4, PT, R24, c[0x0][0x178], !P4 ;  /* 0x00005e0018007a0c */ /* 0x000fe20006781270 */
[----:B------:R-:W-:Y:S01]  /*84970*/  ISETP.LT.AND P3, PT, R22, c[0x0][0x178], !P1 ;  /* 0x00005e0016007a0c */ /* 0x000fe20004f61270 */
[----:B------:R-:W-:Y:S01]  /*84980*/  IMAD.WIDE R2, R0, 0x2, R6 ;  /* 0x0000000200027825 */ /* 0x000fe200078e0206 */
[----:B------:R-:W-:Y:S02]  /*84990*/  ISETP.GE.AND P5, PT, R16, c[0x0][0x17c], PT ;  /* 0x00005f0010007a0c */ /* 0x000fe40003fa6270 */
[----:B------:R-:W-:Y:S01]  /*849a0*/  ISETP.GE.AND P0, PT, R8, c[0x0][0x17c], PT ;  /* 0x00005f0008007a0c */ /* 0x000fe20003f06270 */
[----:B------:R-:W-:Y:S01]  /*849b0*/  IADD3 R16, R0, c[0x0][0x198], RZ ;  /* 0x0000660000107a10 */ /* 0x000fe20007ffe0ff */
[----:B------:R-:W-:Y:S01]  /*849c0*/  IADD3 R8, R28, 0x1ad, RZ ;  /* 0x000001ad1c087810 */ /* 0x000fe20007ffe0ff */
[----:B--2---:R0:W-:Y:S03]  /*849d0*/  @P2 STG.E.U16 [R2.64], R21 ;  /* 0x0000001502002986 */ /* 0x0041e6000c101506 */
[----:B------:R-:W-:Y:S01]  /*849e0*/  ISETP.GE.AND P2, PT, R8, c[0x0][0x17c], PT ;  /* 0x00005f0008007a0c */ /* 0x000fe20003f46270 */
[----:B------:R-:W-:-:S02]  /*849f0*/  IADD3 R8, R28, 0x1ae, RZ ;  /* 0x000001ae1c087810 */ /* 0x000fc40007ffe0ff */
[----:B0-----:R-:W-:Y:S01]  /*84a00*/  IMAD.WIDE R2, R0, 0x2, R4 ;  /* 0x0000000200027825 */ /* 0x001fe200078e0204 */
[----:B------:R-:W-:-:S03]  /*84a10*/  PRMT R0, R21, 0x7632, R0 ;  /* 0x0000763215007816 */ /* 0x000fc60000000000 */
[----:B------:R-:W-:Y:S01]  /*84a20*/  IMAD.WIDE R20, R16, 0x2, R6 ;  /* 0x0000000210147825 */ /* 0x000fe200078e0206 */
[----:B---3--:R-:W-:Y:S04]  /*84a30*/  @P4 STG.E.U16 [R2.64], R23 ;  /* 0x0000001702004986 */ /* 0x008fe8000c101506 */
[----:B------:R0:W-:Y:S01]  /*84a40*/  @P3 STG.E.U16 [R20.64], R0 ;  /* 0x0000000014003986 */ /* 0x0001e2000c101506 */
[----:B------:R-:W-:Y:S02]  /*84a50*/  ISETP.GE.AND P3, PT, R8, c[0x0][0x17c], PT ;  /* 0x00005f0008007a0c */ /* 0x000fe40003f66270 */
[----:B------:R-:W2:Y:S01]  /*84a60*/  LDL R8, [R1+0x1624] ;  /* 0x0016240001087983 */ /* 0x000ea20000100800 */
[----:B------:R-:W-:Y:S02]  /*84a70*/  ISETP.LT.AND P1, PT, R24, c[0x0][0x178], !P1 ;  /* 0x00005e0018007a0c */ /* 0x000fe40004f21270 */
[----:B------:R-:W-:-:S02]  /*84a80*/  ISETP.LT.AND P4, PT, R22, c[0x0][0x178], !P5 ;  /* 0x00005e0016007a0c */ /* 0x000fc40006f81270 */
[----:B------:R-:W-:Y:S02]  /*84a90*/  PRMT R12, R23, 0x7632, R12 ;  /* 0x00007632170c7816 */ /* 0x000fe4000000000c */
[C---:B0-----:R-:W-:Y:S01]  /*84aa0*/  IADD3 R0, R16.reuse, c[0x0][0x198], RZ ;  /* 0x0000660010007a10 */ /* 0x041fe20007ffe0ff */
[----:B------:R-:W-:-:S04]  /*84ab0*/  IMAD.WIDE R2, R16, 0x2, R4 ;  /* 0x0000000210027825 */ /* 0x000fc800078e0204 */
[----:B------:R-:W-:Y:S02]  /*84ac0*/  IMAD.WIDE R20, R0, 0x2, R6 ;  /* 0x0000000200147825 */ /* 0x000fe400078e0206 */
[----:B------:R-:W-:Y:S01]  /*84ad0*/  @P1 STG.E.U16 [R2.64], R12 ;  /* 0x0000000c02001986 */ /* 0x000fe2000c101506 */
[----:B------:R-:W-:-:S03]  /*84ae0*/  ISETP.LT.AND P5, PT, R24, c[0x0][0x178], !P5 ;  /* 0x00005e0018007a0c */ /* 0x000fc60006fa1270 */
[----:B------:R0:W-:Y:S01]  /*84af0*/  @P4 STG.E.U16 [R20.64], R25 ;  /* 0x0000001914004986 */ /* 0x0001e2000c101506 */
[----:B------:R-:W-:Y:S01]  /*84b00*/  IADD3 R16, R28, 0x1af, RZ ;  /* 0x000001af1c107810 */ /* 0x000fe20007ffe0ff */
[----:B------:R-:W-:-:S03]  /*84b10*/  IMAD.WIDE R22, R0, 0x2, R4 ;  /* 0x0000000200167825 */ /* 0x000fc600078e0204 */
[----:B------:R-:W-:Y:S01]  /*84b20*/  ISETP.GE.AND P1, PT, R16, c[0x0][0x17c], PT ;  /* 0x00005f0010007a0c */ /* 0x000fe20003f26270 */
[----:B------:R-:W-:Y:S01]  /*84b30*/  PRMT R16, R25, 0x7632, R16 ;  /* 0x0000763219107816 */ /* 0x000fe20000000010 */
[----:B0-----:R-:W-:-:S03]  /*84b40*/  IADD3 R20, R0, c[0x0][0x198], RZ ;  /* 0x0000660000147a10 */ /* 0x001fc60007ffe0ff */
[----:B----4-:R0:W-:Y:S02]  /*84b50*/  @P5 STG.E.U16 [R22.64], R29 ;  /* 0x0000001d16005986 */ /* 0x0101e4000c101506 */
[C---:B------:R-:W-:Y:S01]  /*84b60*/  IMAD.WIDE R2, R20.reuse, 0x2, R6 ;  /* 0x0000000214027825 */ /* 0x040fe200078e0206 */
[C---:B------:R-:W-:Y:S02]  /*84b70*/  IADD3 R0, R20.reuse, c[0x0][0x198], RZ ;  /* 0x0000660014007a10 */ /* 0x040fe40007ffe0ff */
[----:B------:R-:W-:Y:S01]  /*84b80*/  PRMT R12, R29, 0x7632, R12 ;  /* 0x000076321d0c7816 */ /* 0x000fe2000000000c */
[----:B------:R-:W-:Y:S01]  /*84b90*/  IMAD.WIDE R20, R20, 0x2, R4 ;  /* 0x0000000214147825 */ /* 0x000fe200078e0204 */
[----:B0-----:R-:W3:Y:S01]  /*84ba0*/  LDL.LU R29, [R1+0x74] ;  /* 0x00007400011d7983 */ /* 0x001ee20000300800 */
[----:B--2---:R-:W-:Y:S02]  /*84bb0*/  ISETP.LT.AND P4, PT, R8, c[0x0][0x178], !P6 ;  /* 0x00005e0008007a0c */ /* 0x004fe40007781270 */
[----:B------:R-:W-:-:S11]  /*84bc0*/  ISETP.LT.AND P6, PT, R24, c[0x0][0x178], !P6 ;  /* 0x00005e0018007a0c */ /* 0x000fd600077c1270 */
[----:B------:R0:W-:Y:S02]  /*84bd0*/  @P4 STG.E.U16 [R2.64], R16 ;  /* 0x0000001002004986 */ /* 0x0001e4000c101506 */
[----:B------:R1:W-:Y:S02]  /*84be0*/  @P6 STG.E.U16 [R20.64], R12 ;  /* 0x0000000c14006986 */ /* 0x0003e4000c101506 */
[----:B0-----:R-:W2:Y:S01]  /*84bf0*/  LDL.LU R16, [R1+0x644] ;  /* 0x0006440001107983 */ /* 0x001ea20000300800 */
[----:B------:R-:W4:Y:S02]  /*84c00*/  LDL.LU R2, [R1+0x84] ;  /* 0x0000840001027983 */ /* 0x000f240000300800 */
[----:B------:R-:W3:Y:S02]  /*84c10*/  LDL R3, [R1+0x1624] ;  /* 0x0016240001037983 */ /* 0x000ee40000100800 */
[----:B-1----:R-:W4:Y:S01]  /*84c20*/  LDL R21, [R1+0x1628] ;  /* 0x0016280001157983 */ /* 0x002f220000100800 */
[----:B------:R-:W-:Y:S01]  /*84c30*/  ISETP.LT.AND P5, PT, R8, c[0x0][0x178], !P0 ;  /* 0x00005e0008007a0c */ /* 0x000fe200047a1270 */
[----:B------:R-:W-:-:S02]  /*84c40*/  ISETP.LT.AND P0, PT, R24, c[0x0][0x178], !P0 ;  /* 0x00005e0018007a0c */ /* 0x000fc40004701270 */
[----:B------:R-:W-:-:S04]  /*84c50*/  IMAD.WIDE R22, R0, 0x2, R6 ;  /* 0x0000000200167825 */ /* 0x000fc800078e0206 */
[----:B------:R-:W-:Y:S01]  /*84c60*/  IMAD.WIDE R24, R0, 0x2, R4 ;  /* 0x0000000200187825 */ /* 0x000fe200078e0204 */
[----:B------:R-:W-:Y:S02]  /*84c70*/  IADD3 R8, R28, 0x1b0, RZ ;  /* 0x000001b01c087810 */ /* 0x000fe40007ffe0ff */
[----:B------:R-:W-:Y:S02]  /*84c80*/  IADD3 R20, R0, c[0x0][0x198], RZ ;  /* 0x0000660000147a10 */ /* 0x000fe40007ffe0ff */
[----:B------:R-:W-:Y:S02]  /*84c90*/  ISETP.GE.AND P4, PT, R8, c[0x0][0x17c], PT ;  /* 0x00005f0008007a0c */ /* 0x000fe40003f86270 */
[----:B------:R-:W-:Y:S01]  /*84ca0*/  IADD3 R0, R20, c[0x0][0x198], RZ ;  /* 0x0000660014007a10 */ /* 0x000fe20007ffe0ff */
[----:B--2---:R0:W-:Y:S01]  /*84cb0*/  @P5 STG.E.U16 [R22.64], R16 ;  /* 0x0000001016005986 */ /* 0x0041e2000c101506 */
[----:B---3--:R-:W-:Y:S01]  /*84cc0*/  ISETP.LT.AND P5, PT, R3, c[0x0][0x178], !P2 ;  /* 0x00005e0003007a0c */ /* 0x008fe200057a1270 */
[----:B----4-:R-:W-:-:S02]  /*84cd0*/  ISETP.LT.AND P2, PT, R21, c[0x0][0x178], !P2 ;  /* 0x00005e0015007a0c */ /* 0x010fc40005741270 */
[----:B------:R1:W-:Y:S01]  /*84ce0*/  @P0 STG.E.U16 [R24.64], R2 ;  /* 0x0000000218000986 */ /* 0x0003e2000c101506 */
[----:B------:R-:W-:Y:S02]  /*84cf0*/  PRMT R12, R2, 0x7632, R12 ;  /* 0x00007632020c7816 */ /* 0x000fe4000000000c */
[----:B------:R-:W-:Y:S02]  /*84d00*/  ISETP.LT.AND P6, PT, R3, c[0x0][0x178], !P3 ;  /* 0x00005e0003007a0c */ /* 0x000fe40005fc1270 */
[----:B------:R-:W-:Y:S01]  /*84d10*/  PRMT R8, R16, 0x7632, R8 ;  /* 0x0000763210087816 */ /* 0x000fe20000000008 */
[----:B------:R-:W-:Y:S01]  /*84d20*/  ISETP.LT.AND P3, PT, R21, c[0x0][0x178], !P3 ;  /* 0x00005e0015007a0c */ /* 0x000fe20005f61270 */
[----:B0-----:R-:W-:Y:S01]  /*84d30*/  IADD3 R16, R28, 0x1b2, RZ ;  /* 0x000001b21c107810 */ /* 0x001fe20007ffe0ff */
[----:B-1----:R-:W-:-:S04]  /*84d40*/  IMAD.WIDE R2, R20, 0x2, R6 ;  /* 0x0000000214027825 */ /* 0x002fc800078e0206 */
[----:B------:R-:W-:Y:S01]  /*84d50*/  IMAD.WIDE R20, R20, 0x2, R4 ;  /* 0x0000000214147825 */ /* 0x000fe200078e0204 */
[----:B------:R-:W2:Y:S04]  /*84d60*/  LDL.LU R24, [R1+0x664] ;  /* 0x0006640001187983 */ /* 0x000ea80000300800 */
[----:B------:R-:W-:Y:S01]  /*84d70*/  @P5 STG.E.U16 [R2.64], R8 ;  /* 0x0000000802005986 */ /* 0x000fe2000c101506 */
[----:B------:R-:W3:Y:S01]  /*84d80*/  LDL.LU R25, [R1+0x64] ;  /* 0x0000640001197983 */ /* 0x000ee20000300800 */
[----:B------:R-:W-:Y:S01]  /*84d90*/  ISETP.GE.AND P5, PT, R16, c[0x0][0x17c], PT ;  /* 0x00005f0010007a0c */ /* 0x000fe20003fa6270 */
[----:B------:R0:W-:Y:S01]  /*84da0*/  @P2 STG.E.U16 [R20.64], R12 ;  /* 0x0000000c14002986 */ /* 0x0001e2000c101506 */
[----:B------:R-:W4:Y:S04]  /*84db0*/  LDL.LU R16, [R1+0x654] ;  /* 0x0006540001107983 */ /* 0x000f280000300800 */
[----:B0-----:R-:W2:Y:S01]  /*84dc0*/  LDL R21, [R1+0x1624] ;  /* 0x0016240001157983 */ /* 0x001ea20000100800 */
[----:B------:R-:W-:-:S04]  /*84dd0*/  IADD3 R22, R28, 0x1b1, RZ ;  /* 0x000001b11c167810 */ /* 0x000fc80007ffe0ff */
[----:B------:R-:W-:Y:S01]  /*84de0*/  ISETP.GE.AND P0, PT, R22, c[0x0][0x17c], PT ;  /* 0x00005f0016007a0c */ /* 0x000fe20003f06270 */
[----:B------:R-:W-:-:S04]  /*84df0*/  IMAD.WIDE R22, R0, 0x2, R6 ;  /* 0x0000000200167825 */ /* 0x000fc800078e0206 */
[----:B------:R-:W-:Y:S01]  /*84e00*/  IMAD.WIDE R2, R0, 0x2, R4 ;  /* 0x0000000200027825 */ /* 0x000fe200078e0204 */
[----:B------:R-:W-:Y:S02]  /*84e10*/  IADD3 R8, R28, 0x1b3, RZ ;  /* 0x000001b31c087810 */ /* 0x000fe40007ffe0ff */
[----:B------:R-:W-:Y:S02]  /*84e20*/  IADD3 R0, R0, c[0x0][0x198], RZ ;  /* 0x0000660000007a10 */ /* 0x000fe40007ffe0ff */
[----:B------:R-:W-:Y:S02]  /*84e30*/  ISETP.GE.AND P2, PT, R8, c[0x0][0x17c], PT ;  /* 0x00005f0008007a0c */ /* 0x000fe40003f46270 */
[----:B------:R-:W-:Y:S01]  /*84e40*/  PRMT R12, R29, 0x7632, R12 ;  /* 0x000076321d0c7816 */ /* 0x000fe2000000000c */
[----:B----4-:R0:W-:Y:S01]  /*84e50*/  @P6 STG.E.U16 [R22.64], R16 ;  /* 0x0000001016006986 */ /* 0x0101e2000c101506 */
[----:B------:R1:W-:Y:S01]  /*84e60*/  @P3 STG.E.U16 [R2.64], R29 ;  /* 0x0000001d02003986 */ /* 0x0003e2000c101506 */
[----:B------:R-:W-:-:S02]  /*84e70*/  PRMT R8, R16, 0x7632, R8 ;  /* 0x0000763210087816 */ /* 0x000fc40000000008 */
[----:B--2---:R-:W-:Y:S01]  /*84e80*/  ISETP.LT.AND P6, PT, R21, c[0x0][0x178], !P1 ;  /* 0x00005e0015007a0c */ /* 0x004fe20004fc1270 */
[----:B0-----:R-:W2:Y:S01]  /*84e90*/  LDL R22, [R1+0x1628] ;  /* 0x0016280001167983 */ /* 0x001ea20000100800 */
[----:B-1----:R-:W-:Y:S01]  /*84ea0*/  IMAD.WIDE R2, R0, 0x2, R6 ;  /* 0x0000000200027825 */ /* 0x002fe200078e0206 */
[----:B------:R-:W-:-:S03]  /*84eb0*/  IADD3 R16, R28, 0x1b4, RZ ;  /* 0x000001b41c107810 */ /* 0x000fc60007ffe0ff */
[----:B------:R-:W4:Y:S01]  /*84ec0*/  LDL.LU R29, [R1+0x684] ;  /* 0x00068400011d7983 */ /* 0x000f220000300800 */
[----:B------:R-:W3:Y:S06]  /*84ed0*/  LDL.LU R23, [R1+0x44] ;  /* 0x0000440001177983 */ /* 0x000eec0000300800 */
[----:B------:R0:W-:Y:S01]  /*84ee0*/  @P6 STG.E.U16 [R2.64], R8 ;  /* 0x0000000802006986 */ /* 0x0001e2000c101506 */
[----:B------:R-:W-:Y:S02]  /*84ef0*/  ISETP.GE.AND P6, PT, R16, c[0x0][0x17c], PT ;  /* 0x00005f0010007a0c */ /* 0x000fe40003fc6270 */
[----:B------:R-:W3:Y:S01]  /*84f00*/  LDL R16, [R1+0x1624] ;  /* 0x0016240001107983 */ /* 0x000ee20000100800 */
[----:B------:R-:W-:Y:S01]  /*84f10*/  ISETP.LT.AND P3, PT, R21, c[0x0][0x178], !P4 ;  /* 0x00005e0015007a0c */ /* 0x000fe20006761270 */
[C---:B------:R-:W-:Y:S01]  /*84f20*/  IMAD.WIDE R20, R0.reuse, 0x2, R4 ;  /* 0x0000000200147825 */ /* 0x040fe200078e0204 */
[----:B------:R-:W-:-:S05]  /*84f30*/  IADD3 R0, R0, c[0x0][0x198], RZ ;  /* 0x0000660000007a10 */ /* 0x000fca0007ffe0ff */
[----:B0-----:R-:W-:Y:S01]  /*84f40*/  IMAD.WIDE R2, R0, 0x2, R6 ;  /* 0x0000000200027825 */ /* 0x001fe200078e0206 */
[----:B------:R-:W-:Y:S02]  /*84f50*/  IADD3 R8, R28, 0x1b5, RZ ;  /* 0x000001b51c087810 */ /* 0x000fe40007ffe0ff */
[C---:B--2---:R-:W-:Y:S02]  /*84f60*/  ISETP.LT.AND P1, PT, R22.reuse, c[0x0][0x178], !P1 ;  /* 0x00005e0016007a0c */ /* 0x044fe40004f21270 */
[----:B------:R-:W-:-:S11]  /*84f70*/  ISETP.LT.AND P4, PT, R22, c[0x0][0x178], !P4 ;  /* 0x00005e0016007a0c */ /* 0x000fd60006781270 */
[----:B------:R0:W-:Y:S01]  /*84f80*/  @P1 STG.E.U16 [R20.64], R12 ;  /* 0x0000000c14001986 */ /* 0x0001e2000c101506 */
[----:B---3--:R-:W-:Y:S01]  /*84f90*/  ISETP.LT.AND P1, PT, R16, c[0x0][0x178], !P0 ;  /* 0x00005e0010007a0c */ /* 0x008fe20004721270 */
[----:B------:R-:W-:Y:S02]  /*84fa0*/  ISETP.LT.AND P0, PT, R22, c[0x0][0x178], !P0 ;  /* 0x00005e0016007a0c */ /* 0x000fe40004701270 */
[----:B------:R1:W-:Y:S01]  /*84fb0*/  @P3 STG.E.U16 [R2.64], R24 ;  /* 0x0000001802003986 */ /* 0x0003e2000c101506 */
[----:B------:R-:W-:Y:S01]  /*84fc0*/  ISETP.GE.AND P3, PT, R8, c[0x0][0x17c], PT ;  /* 0x00005f0008007a0c */ /* 0x000fe20003f66270 */
[----:B------:R-:W-:Y:S02]  /*84fd0*/  PRMT R8, R24, 0x7632, R8 ;  /* 0x0000763218087816 */ /* 0x000fe40000000008 */
[C---:B0-----:R-:W-:Y:S01]  /*84fe0*/  IMAD.WIDE R20, R0.reuse, 0x2, R4 ;  /* 0x0000000200147825 */ /* 0x041fe200078e0204 */
[----:B------:R-:W-:Y:S02]  /*84ff0*/  IADD3 R0, R0, c[0x0][0x198], RZ ;  /* 0x0000660000007a10 */ /* 0x000fe40007ffe0ff */
[----:B------:R-:W-:Y:S01]  /*85000*/  PRMT R12, R25, 0x7632, R12 ;  /* 0x00007632190c7816 */ /* 0x000fe2000000000c */
[----:B-1----:R-:W2:Y:S04]  /*85010*/  LDL.LU R24, [R1+0x694] ;  /* 0x0006940001187983 */ /* 0x002ea80000300800 */
[----:B------:R0:W-:Y:S01]  /*85020*/  @P4 STG.E.U16 [R20.64], R25 ;  /* 0x0000001914004986 */ /* 0x0001e2000c101506 */
[----:B------:R-:W-:Y:S01]  /*85030*/  IMAD.WIDE R2, R0, 0x2, R6 ;  /* 0x0000000200027825 */ /* 0x000fe200078e0206 */
[----:B------:R-:W-:-:S04]  /*85040*/  ISETP.LT.AND P4, PT, R16, c[0x0][0x178], !P5 ;  /* 0x00005e0010007a0c */ /* 0x000fc80006f81270 */
[----:B------:R1:W-:Y:S01]  /*85050*/  @P1 STG.E.U16 [R2.64], R8 ;  /* 0x0000000802001986 */ /* 0x0003e2000c101506 */
[C---:B0-----:R-:W-:Y:S01]  /*85060*/  IMAD.WIDE R20, R0.reuse, 0x2, R4 ;  /* 0x0000000200147825 */ /* 0x041fe200078e0204 */
[----:B------:R-:W-:Y:S02]  /*85070*/  IADD3 R0, R0, c[0x0][0x198], RZ ;  /* 0x0000660000007a10 */ /* 0x000fe40007ffe0ff */
[----:B------:R-:W-:Y:S01]  /*85080*/  ISETP.LT.AND P5, PT, R22, c[0x0][0x178], !P5 ;  /* 0x00005e0016007a0c */ /* 0x000fe20006fa1270 */
[----:B------:R-:W3:Y:S04]  /*85090*/  LDL.LU R25, [R1+0x24] ;  /* 0x0000240001197983 */ /* 0x000ee80000300800 */
[----:B------:R-:W-:Y:S01]  /*850a0*/  @P0 STG.E.U16 [R20.64], R12 ;  /* 0x0000000c14000986 */ /* 0x000fe2000c101506 */
[----:B-1----:R-:W-:Y:S01]  /*850b0*/  IADD3 R8, R28, 0x1b6, RZ ;  /* 0x000001b61c087810 */ /* 0x002fe20007ffe0ff */
[----:B------:R-:W-:-:S03]  /*850c0*/  IMAD.WIDE R2, R0, 0x2, R6 ;  /* 0x0000000200027825 */ /* 0x000fc600078e0206 */
[----:B------:R-:W-:Y:S01]  /*850d0*/  ISETP.GE.AND P0, PT, R8, c[0x0][0x17c], PT ;  /* 0x00005f0008007a0c */ /* 0x000fe20003f06270 */
[----:B------:R-:W-:Y:S01]  /*850e0*/  IADD3 R8, R28, 0x1b7, RZ ;  /* 0x000001b71c087810 */ /* 0x000fe20007ffe0ff */
[----:B----4-:R0:W-:Y:S01]  /*850f0*/  @P4 STG.E.U16 [R2.64], R29 ;  /* 0x0000001d02004986 */ /* 0x0101e2000c101506 */
[----:B------:R-:W-:Y:S01]  /*85100*/  ISETP.LT.AND P1, PT, R16, c[0x0][0x178], !P2 ;  /* 0x00005e0010007a0c */ /* 0x000fe20005721270 */
[----:B------:R-:W-:Y:S01]  /*85110*/  ISETP.LT.AND P2, PT, R22, c[0x0][0x178], !P2 ;  /* 0x00005e0016007a0c */ /* 0x000fe20005741270 */
[----:B------:R-:W-:Y:S02]  /*85120*/  ISETP.GE.AND P4, PT, R8, c[0x0][0x17c], PT ;  /* 0x00005f0008007a0c */ /* 0x000fe40003f86270 */
[----:B------:R-:W4:Y:S01]  /*85130*/  LDL R8, [R1+0x1624] ;  /* 0x0016240001087983 */ /* 0x000f220000100800 */
[C---:B------:R-:W-:Y:S01]  /*85140*/  IADD3 R16, R0.reuse, c[0x0][0x198], RZ ;  /* 0x0000660000107a10 */ /* 0x040fe20007ffe0ff */
[----:B0-----:R-:W-:Y:S01]  /*85150*/  IMAD.WIDE R2, R0, 0x2, R4 ;  /* 0x0000000200027825 */ /* 0x001fe200078e0204 */
[----:B------:R-:W-:-:S03]  /*85160*/  PRMT R0, R29, 0x7632, R0 ;  /* 0x000076321d007816 */ /* 0x000fc60000000000 */
[C---:B------:R-:W-:Y:S01]  /*85170*/  IMAD.WIDE R20, R16.reuse, 0x2, R6 ;  /* 0x0000000210147825 */ /* 0x040fe200078e0206 */
[----:B------:R-:W-:Y:S01]  /*85180*/  PRMT R12, R23, 0x7632, R12 ;  /* 0x00007632170c7816 */ /* 0x000fe2000000000c */
[----:B------:R-:W3:Y:S04]  /*85190*/  LDL.LU R29, [R1+0x14] ;  /* 0x00001400011d7983 */ /* 0x000ee80000300800 */
[----:B------:R0:W-:Y:S01]  /*851a0*/  @P5 STG.E.U16 [R2.64], R23 ;  /* 0x0000001702005986 */ /* 0x0001e2000c101506 */
[----:B------:R-:W-:Y:S02]  /*851b0*/  @P1 STG.E.U16 [R20.64], R0 ;  /* 0x0000000014001986 */ /* 0x000fe4000c101506 */
[----:B0-----:R-:W-:-:S05]  /*851c0*/  IMAD.WIDE R2, R16, 0x2, R4 ;  /* 0x0000000210027825 */ /* 0x001fca00078e0204 */
[----:B------:R0:W-:Y:S04]  /*851d0*/  @P2 STG.E.U16 [R2.64], R12 ;  /* 0x0000000c02002986 */ /* 0x0001e8000c101506 */
[----:B0-----:R-:W3:Y:S01]  /*851e0*/  LDL R3, [R1+0x1624] ;  /* 0x0016240001037983 */ /* 0x001ee20000100800 */
[----:B------:R-:W-:-:S05]  /*851f0*/  IADD3 R0, R16, c[0x0][0x198], RZ ;  /* 0x0000660010007a10 */ /* 0x000fca0007ffe0ff */
[----:B------:R-:W-:Y:S01]  /*85200*/  IMAD.WIDE R20, R0, 0x2, R6 ;  /* 0x0000000200147825 */ /* 0x000fe200078e0206 */
[----:B------:R-:W-:-:S04]  /*85210*/  IADD3 R16, R28, 0x1b9, RZ ;  /* 0x000001b91c107810 */ /* 0x000fc80007ffe0ff */
[----:B------:R-:W-:Y:S02]  /*85220*/  ISETP.GE.AND P2, PT, R16, c[0x0][0x17c], PT ;  /* 0x00005f0010007a0c */ /* 0x000fe40003f46270 */
[----:B--2---:R-:W-:Y:S02]  /*85230*/  PRMT R16, R24, 0x7632, R16 ;  /* 0x0000763218107816 */ /* 0x004fe40000000010 */
[----:B----4-:R-:W-:Y:S01]  /*85240*/  ISETP.LT.AND P5, PT, R8, c[0x0][0x178], !P6 ;  /* 0x00005e0008007a0c */ /* 0x010fe200077a1270 */
[----:B------:R-:W-:Y:S01]  /*85250*/  ISETP.LT.AND P6, PT, R22, c[0x0][0x178], !P6 ;  /* 0x00005e0016007a0c */ /* 0x000fe200077c1270 */
[----:B------:R-:W-:Y:S01]  /*85260*/  IADD3 R8, R28, 0x1b8, RZ ;  /* 0x000001b81c087810 */ /* 0x000fe20007ffe0ff */
[----:B------:R-:W-:-:S03]  /*85270*/  IMAD.WIDE R22, R0, 0x2, R4 ;  /* 0x0000000200167825 */ /* 0x000fc600078e0204 */
[----:B------:R-:W-:Y:S02]  /*85280*/  ISETP.GE.AND P1, PT, R8, c[0x0][0x17c], PT ;  /* 0x00005f0008007a0c */ /* 0x000fe40003f26270 */
[----:B------:R-:W2:Y:S05]  /*85290*/  LDL R8, [R1+0x1628] ;  /* 0x0016280001087983 */ /* 0x000eaa0000100800 */
[----:B------:R0:W-:Y:S01]  /*852a0*/  @P5 STG.E.U16 [R20.64], R24 ;  /* 0x0000001814005986 */ /* 0x0001e2000c101506 */
[----:B---3--:R-:W-:Y:S01]  /*852b0*/  @P6 STG.E.U16 [R22.64], R25 ;  /* 0x0000001916006986 */ /* 0x008fe2000c101506 */
[----:B0-----:R-:W-:Y:S02]  /*852c0*/  IADD3 R20, R0, c[0x0][0x198], RZ ;  /* 0x0000660000147a10 */ /* 0x001fe40007ffe0ff */
[----:B------:R-:W-:-:S02]  /*852d0*/  ISETP.LT.AND P5, PT, R3, c[0x0][0x178], !P3 ;  /* 0x00005e0003007a0c */ /* 0x000fc40005fa1270 */
[----:B------:R-:W-:Y:S01]  /*852e0*/  ISETP.LT.AND P6, PT, R3, c[0x0][0x178], !P0 ;  /* 0x00005e0003007a0c */ /* 0x000fe200047c1270 */
[----:B------:R-:W-:-:S10]  /*852f0*/  IMAD.WIDE R2, R20, 0x2, R6 ;  /* 0x0000000214027825 */ /* 0x000fd400078e0206 */
[----:B------:R0:W-:Y:S04]  /*85300*/  @P5 STG.E.U16 [R2.64], R16 ;  /* 0x0000001002005986 */ /* 0x0001e8000c101506 */
[----:B0-----:R-:W3:Y:S01]  /*85310*/  LDL.LU R3, [R1+0x6a4] ;  /* 0x0006a40001037983 */ /* 0x001ee20000300800 */
[C---:B------:R-:W-:Y:S02]  /*85320*/  IADD3 R0, R20.reuse, c[0x0][0x198], RZ ;  /* 0x0000660014007a10 */ /* 0x040fe40007ffe0ff */
[----:B------:R-:W-:Y:S01]  /*85330*/  PRMT R12, R25, 0x7632, R12 ;  /* 0x00007632190c7816 */ /* 0x000fe2000000000c */
[----:B------:R-:W-:-:S04]  /*85340*/  IMAD.WIDE R20, R20, 0x2, R4 ;  /* 0x0000000214147825 */ /* 0x000fc800078e0204 */
[----:B------:R-:W-:-:S04]  /*85350*/  IMAD.WIDE R22, R0, 0x2, R6 ;  /* 0x0000000200167825 */ /* 0x000fc800078e0206 */
[----:B------:R-:W-:Y:S01]  /*85360*/  IMAD.WIDE R24, R0, 0x2, R4 ;  /* 0x0000000200187825 */ /* 0x000fe200078e0204 */
[C---:B--2---:R-:W-:Y:S02]  /*85370*/  ISETP.LT.AND P3, PT, R8.reuse, c[0x0][0x178], !P3 ;  /* 0x00005e0008007a0c */ /* 0x044fe40005f61270 */
[----:B------:R-:W-:-:S11]  /*85380*/  ISETP.LT.AND P0, PT, R8, c[0x0][0x178], !P0 ;  /* 0x00005e0008007a0c */ /* 0x000fd60004701270 */
[----:B------:R-:W-:Y:S04]  /*85390*/  @P3 STG.E.U16 [R20.64], R12 ;  /* 0x0000000c14003986 */ /* 0x000fe8000c101506 */
[----:B---3--:R-:W-:Y:S01]  /*853a0*/  @P6 STG.E.U16 [R22.64], R3 ;  /* 0x0000000316006986 */ /* 0x008fe2000c101506 */
[----:B------:R0:W-:Y:S03]  /*853b0*/  @P0 STG.E.U16 [R24.64], R29 ;  /* 0x0000001d18000986 */ /* 0x0001e6000c101506 */
[----:B0-----:R-:W2:Y:S01]  /*853c0*/  LDL R24, [R1+0x1624] ;  /* 0x0016240001187983 */ /* 0x001ea20000100800 */
[----:B------:R-:W3:Y:S01]  /*853d0*/  LDL.LU R25, [R1+0x1628] ;  /* 0x0016280001197983 */ /* 0x000ee20000300800 */
[----:B------:R-:W-:-:S02]  /*853e0*/  IADD3 R8, R28, 0x1ba, RZ ;  /* 0x000001ba1c087810 */ /* 0x000fc40007ffe0ff */
[----:B------:R-:W-:Y:S02]  /*853f0*/  IADD3 R20, R0, c[0x0][0x198], RZ ;  /* 0x0000660000147a10 */ /* 0x000fe40007ffe0ff */
[----:B------:R-:W-:Y:S01]  /*85400*/  ISETP.GE.AND P5, PT, R8, c[0x0][0x17c], PT ;  /* 0x00005f0008007a0c */ /* 0x000fe20003fa6270 */
[----:B------:R-:W-:Y:S02]  /*85410*/  PRMT R8, R3, 0x7632, R8 ;  /* 0x0000763203087816 */ /* 0x000fe40000000008 */
[----:B------:R-:W-:Y:S01]  /*85420*/  IMAD.WIDE R2, R20, 0x2, R6 ;  /* 0x0000000214027825 */ /* 0x000fe200078e0206 */
[----:B------:R-:W-:Y:S02]  /*85430*/  IADD3 R16, R28, 0x1bc, RZ ;  /* 0x000001bc1c107810 */ /* 0x000fe40007ffe0ff */
[----:B------:R-:W-:Y:S02]  /*85440*/  PRMT R12, R29, 0x7632, R12 ;  /* 0x000076321d0c7816 */ /* 0x000fe4000000000c */
[----:B------:R-:W4:Y:S01]  /*85450*/  LDL.LU R29, [R1+0x6c4] ;  /* 0x0006c400011d7983 */ /* 0x000f220000300800 */
[----:B--2---:R-:W-:-:S13]  /*85460*/  ISETP.LT.AND P0, PT, R24, c[0x0][0x178], !P4 ;  /* 0x00005e0018007a0c */ /* 0x004fda0006701270 */
[----:B------:R0:W-:Y:S01]  /*85470*/  @P0 STG.E.U16 [R2.64], R8 ;  /* 0x0000000802000986 */ /* 0x0001e2000c101506 */
[----:B------:R-:W-:Y:S02]  /*85480*/  ISETP.GE.AND P0, PT, R16, c[0x0][0x17c], PT ;  /* 0x00005f0010007a0c */ /* 0x000fe40003f06270 */
[----:B------:R-:W2:Y:S01]  /*85490*/  LDL.LU R16, [R1+0x6d4] ;  /* 0x0006d40001107983 */ /* 0x000ea20000300800 */
[C---:B---3--:R-:W-:Y:S02]  /*854a0*/  ISETP.LT.AND P4, PT, R25.reuse, c[0x0][0x178], !P4 ;  /* 0x00005e0019007a0c */ /* 0x048fe40006781270 */
[----:B------:R-:W-:Y:S01]  /*854b0*/  ISETP.LT.AND P3, PT, R24, c[0x0][0x178], !P1 ;  /* 0x00005e0018007a0c */ /* 0x000fe20004f61270 */
[----:B------:R-:W-:Y:S01]  /*854c0*/  ISETP.LT.AND P1, PT, R25, c[0x0][0x178], !P1 ;  /* 0x00005e0019007a0c */ /* 0x000fe20004f21270 */
[----:B------:R-:W-:Y:S02]  /*854d0*/  IADD3 R22, R28, 0x1bb, RZ ;  /* 0x000001bb1c167810 */ /* 0x000fe40007ffe0ff */
[C---:B------:R-:W-:Y:S01]  /*854e0*/  IADD3 R0, R20.reuse, c[0x0][0x198], RZ ;  /* 0x0000660014007a10 */ /* 0x040fe20007ffe0ff */
[----:B------:R-:W-:Y:S01]  /*854f0*/  IMAD.WIDE R20, R20, 0x2, R4 ;  /* 0x0000000214147825 */ /* 0x000fe200078e0204 */
[----:B------:R-:W-:-:S03]  /*85500*/  ISETP.GE.AND P6, PT, R22, c[0x0][0x17c], PT ;  /* 0x00005f0016007a0c */ /* 0x000fc60003fc6270 */
[----:B------:R-:W-:-:S04]  /*85510*/  IMAD.WIDE R22, R0, 0x2, R6 ;  /* 0x0000000200167825 */ /* 0x000fc800078e0206 */
[----:B0-----:R-:W-:Y:S01]  /*85520*/  IMAD.WIDE R2, R0, 0x2, R4 ;  /* 0x0000000200027825 */ /* 0x001fe200078e0204 */
[----:B------:R0:W-:Y:S02]  /*85530*/  @P4 STG.E.U16 [R20.64], R12 ;  /* 0x0000000c14004986 */ /* 0x0001e4000c101506 */
[----:B0-----:R-:W-:Y:S02]  /*85540*/  PRMT R12, R26, 0x7632, R12 ;  /* 0x000076321a0c7816 */ /* 0x001fe4000000000c */
[----:B------:R-:W-:Y:S01]  /*85550*/  ISETP.LT.AND P4, PT, R24, c[0x0][0x178], !P2 ;  /* 0x00005e0018007a0c */ /* 0x000fe20005781270 */
[----:B------:R-:W-:Y:S01]  /*85560*/  ISETP.LT.AND P2, PT, R25, c[0x0][0x178], !P2 ;  /* 0x00005e0019007a0c */ /* 0x000fe20005741270 */
[----:B--2---:R-:W-:Y:S01]  /*85570*/  @P3 STG.E.U16 [R22.64], R16 ;  /* 0x0000001016003986 */ /* 0x004fe2000c101506 */
[----:B------:R0:W-:Y:S03]  /*85580*/  @P1 STG.E.U16 [R2.64], R26 ;  /* 0x0000001a02001986 */ /* 0x0001e6000c101506 */
[----:B0-----:R-:W2:Y:S01]  /*85590*/  LDL.LU R26, [R1+0x1ef0] ;  /* 0x001ef000011a7983 */ /* 0x001ea20000300800 */
[----:B------:R-:W3:Y:S01]  /*855a0*/  LDL.LU R23, [R1+0x6b4] ;  /* 0x0006b40001177983 */ /* 0x000ee20000300800 */
[----:B------:R-:W-:-:S02]  /*855b0*/  IADD3 R8, R28, 0x1bd, RZ ;  /* 0x000001bd1c087810 */ /* 0x000fc40007ffe0ff */
[----:B------:R-:W-:Y:S02]  /*855c0*/  IADD3 R0, R0, c[0x0][0x198], RZ ;  /* 0x0000660000007a10 */ /* 0x000fe40007ffe0ff */
[----:B------:R-:W-:Y:S01]  /*855d0*/  ISETP.LT.AND P1, PT, R24, c[0x0][0x178], !P5 ;  /* 0x00005e0018007a0c */ /* 0x000fe20006f21270 */
[----:B------:R-:W-:Y:S01]  /*855e0*/  ISETP.LT.AND P5, PT, R25, c[0x0][0x178], !P5 ;  /* 0x00005e0019007a0c */ /* 0x000fe20006fa1270 */
[----:B------:R-:W-:Y:S01]  /*855f0*/  ISETP.GE.AND P3, PT, R8, c[0x0][0x17c], PT ;  /* 0x00005f0008007a0c */ /* 0x000fe20003f66270 */
[----:B------:R-:W-:Y:S02]  /*85600*/  PRMT R8, R16, 0x7632, R8 ;  /* 0x0000763210087816 */ /* 0x000fe40000000008 */
[----:B------:R-:W-:-:S04]  /*85610*/  IMAD.WIDE R2, R0, 0x2, R6 ;  /* 0x0000000200027825 */ /* 0x000fc800078e0206 */
[C---:B------:R-:W-:Y:S01]  /*85620*/  IMAD.WIDE R20, R0.reuse, 0x2, R4 ;  /* 0x0000000200147825 */ /* 0x040fe200078e0204 */
[----:B------:R-:W-:Y:S02]  /*85630*/  IADD3 R0, R0, c[0x0][0x198], RZ ;  /* 0x0000660000007a10 */ /* 0x000fe40007ffe0ff */
[----:B------:R-:W-:Y:S01]  /*85640*/  IADD3 R16, R28, 0x1be, RZ ;  /* 0x000001be1c107810 */ /* 0x000fe20007ffe0ff */
[----:B------:R0:W-:Y:S01]  /*85650*/  @P4 STG.E.U16 [R2.64], R8 ;  /* 0x0000000802004986 */ /* 0x0001e2000c101506 */
[----:B------:R1:W-:Y:S01]  /*85660*/  @P2 STG.E.U16 [R20.64], R12 ;  /* 0x0000000c14002986 */ /* 0x0003e2000c101506 */
[----:B------:R-:W-:Y:S02]  /*85670*/  ISETP.LT.AND P2, PT, R24, c[0x0][0x178], !P6 ;  /* 0x00005e0018007a0c */ /* 0x000fe40007741270 */
[----:B------:R-:W-:Y:S01]  /*85680*/  ISETP.GE.AND P4, PT, R16, c[0x0][0x17c], PT ;  /* 0x00005f0010007a0c */ /* 0x000fe20003f86270 */
[----:B------:R-:W-:Y:S01]  /*85690*/  ISETP.LT.AND P6, PT, R25, c[0x0][0x178], !P6 ;  /* 0x00005e0019007a0c */ /* 0x000fe200077c1270 */
[----:B----4-:R-:W-:Y:S01]  /*856a0*/  PRMT R16, R29, 0x7632, R16 ;  /* 0x000076321d107816 */ /* 0x010fe20000000010 */
[----:B0-----:R-:W-:-:S04]  /*856b0*/  IMAD.WIDE R2, R0, 0x2, R6 ;  /* 0x0000000200027825 */ /* 0x001fc800078e0206 */
[----:B-1----:R-:W-:Y:S01]  /*856c0*/  IMAD.WIDE R20, R0, 0x2, R4 ;  /* 0x0000000200147825 */ /* 0x002fe200078e0204 */
[----:B------:R-:W-:Y:S02]  /*856d0*/  IADD3 R8, R28, 0x1bf, RZ ;  /* 0x000001bf1c087810 */ /* 0x000fe40007ffe0ff */
[----:B------:R-:W-:Y:S01]  /*856e0*/  IADD3 R0, R0, c[0x0][0x198], RZ ;  /* 0x0000660000007a10 */ /* 0x000fe20007ffe0ff */
[----:B------:R0:W-:Y:S01]  /*856f0*/  @P1 STG.E.U16 [R2.64], R29 ;  /* 0x0000001d02001986 */ /* 0x0001e2000c101506 */
[----:B------:R1:W-:Y:S01]  /*85700*/  @P5 STG.E.U16 [R20.64], R9 ;  /* 0x0000000914005986 */ /* 0x0003e2000c101506 */
[----:B------:R-:W-:Y:S02]  /*85710*/  ISETP.LT.AND P5, PT, R24, c[0x0][0x178], !P0 ;  /* 0x00005e0018007a0c */ /* 0x000fe400047a1270 */
[----:B------:R-:W-:Y:S02]  /*85720*/  ISETP.GE.AND P1, PT, R8, c[0x0][0x17c], PT ;  /* 0x00005f0008007a0c */ /* 0x000fe40003f26270 */
[----:B------:R-:W-:Y:S01]  /*85730*/  PRMT R12, R9, 0x7632, R12 ;  /* 0x00007632090c7816 */ /* 0x000fe2000000000c */
[----:B0-----:R-:W4:Y:S01]  /*85740*/  LDL.LU R29, [R1+0x674] ;  /* 0x00067400011d7983 */ /* 0x001f220000300800 */
[----:B------:R-:W-:-:S04]  /*85750*/  IMAD.WIDE R2, R0, 0x2, R6 ;  /* 0x0000000200027825 */ /* 0x000fc800078e0206 */
[C---:B-1----:R-:W-:Y:S01]  /*85760*/  IMAD.WIDE R8, R0.reuse, 0x2, R4 ;  /* 0x0000000200087825 */ /* 0x042fe200078e0204 */
[----:B------:R-:W-:Y:S01]  /*85770*/  IADD3 R0, R0, c[0x0][0x198], RZ ;  /* 0x0000660000007a10 */ /* 0x000fe20007ffe0ff */
[----:B------:R0:W-:Y:S03]  /*85780*/  @P2 STG.E.U16 [R2.64], R16 ;  /* 0x0000001002002986 */ /* 0x0001e6000c101506 */
[----:B------:R1:W-:Y:S02]  /*85790*/  @P6 STG.E.U16 [R8.64], R12 ;  /* 0x0000000c08006986 */ /* 0x0003e4000c101506 */
[C---:B0-----:R-:W-:Y:S01]  /*857a0*/  IMAD.WIDE R2, R0.reuse, 0x2, R6 ;  /* 0x0000000200027825 */ /* 0x041fe200078e0206 */
[----:B-1----:R-:W-:-:S04]  /*857b0*/  IADD3 R12, R0, c[0x0][0x198], RZ ;  /* 0x00006600000c7a10 */ /* 0x002fc80007ffe0ff */
[----:B---3--:R0:W-:Y:S02]  /*857c0*/  @P5 STG.E.U16 [R2.64], R23 ;  /* 0x0000001702005986 */ /* 0x0081e4000c101506 */
[----:B0-----:R-:W-:Y:S01]  /*857d0*/  IMAD.WIDE R2, R0, 0x2, R4 ;  /* 0x0000000200027825 */ /* 0x001fe200078e0204 */
[----:B------:R-:W-:Y:S02]  /*857e0*/  PRMT R0, R23, 0x7632, R0 ;  /* 0x0000763217007816 */ /* 0x000fe40000000000 */
[----:B------:R-:W3:Y:S01]  /*857f0*/  LDL.LU R23, [R1+0x5e8] ;  /* 0x0005e80001177983 */ /* 0x000ee20000300800 */
[C---:B------:R-:W-:Y:S02]  /*85800*/  ISETP.LT.AND P0, PT, R25.reuse, c[0x0][0x178], !P0 ;  /* 0x00005e0019007a0c */ /* 0x040fe40004701270 */
[----:B------:R-:W-:Y:S02]  /*85810*/  ISETP.LT.AND P6, PT, R24, c[0x0][0x178], !P3 ;  /* 0x00005e0018007a0c */ /* 0x000fe40005fc1270 */
[----:B------:R-:W-:Y:S01]  /*85820*/  IADD3 R8, R28, 0x1c1, RZ ;  /* 0x000001c11c087810 */ /* 0x000fe20007ffe0ff */
[----:B------:R-:W-:-:S03]  /*85830*/  ISETP.LT.AND P3, PT, R25, c[0x0][0x178], !P3 ;  /* 0x00005e0019007a0c */ /* 0x000fc60005f61270 */
[----:B------:R-:W-:Y:S01]  /*85840*/  ISETP.GE.AND P5, PT, R8, c[0x0][0x17c], PT ;  /* 0x00005f0008007a0c */ /* 0x000fe20003fa6270 */
[----:B------:R-:W-:Y:S01]  /*85850*/  IMAD.WIDE R8, R12, 0x2, R6 ;  /* 0x000000020c087825 */ /* 0x000fe200078e0206 */
[----:B------:R-:W-:-:S03]  /*85860*/  IADD3 R16, R28, 0x1c0, RZ ;  /* 0x000001c01c107810 */ /* 0x000fc60007ffe0ff */
[----:B------:R-:W-:Y:S01]  /*85870*/  @P0 STG.E.U16 [R2.64], R13 ;  /* 0x0000000d02000986 */ /* 0x000fe2000c101506 */
[----:B------:R-:W-:Y:S01]  /*85880*/  ISETP.LT.AND P0, PT, R24, c[0x0][0x178], !P4 ;  /* 0x00005e0018007a0c */ /* 0x000fe20006701270 */
[----:B------:R-:W-:Y:S02]  /*85890*/  ISETP.LT.AND P4, PT, R25, c[0x0][0x178], !P4 ;  /* 0x00005e0019007a0c */ /* 0x000fe40006781270 */
[----:B------:R0:W-:Y:S01]  /*858a0*/  @P6 STG.E.U16 [R8.64], R0 ;  /* 0x0000000008006986 */ /* 0x0001e2000c101506 */
[----:B------:R-:W-:Y:S01]  /*858b0*/  ISETP.GE.AND P2, PT, R16, c[0x0][0x17c], PT ;  /* 0x00005f0010007a0c */ /* 0x000fe20003f46270 */
[----:B------:R-:W-:Y:S01]  /*858c0*/  PRMT R16, R13, 0x7632, R16 ;  /* 0x000076320d107816 */ /* 0x000fe20000000010 */
[C---:B0-----:R-:W-:Y:S01]  /*858d0*/  IADD3 R0, R12.reuse, c[0x0][0x198], RZ ;  /* 0x000066000c007a10 */ /* 0x041fe20007ffe0ff */
[----:B------:R-:W-:-:S04]  /*858e0*/  IMAD.WIDE R2, R12, 0x2, R4 ;  /* 0x000000020c027825 */ /* 0x000fc800078e0204 */
[----:B------:R-:W-:-:S04]  /*858f0*/  IMAD.WIDE R8, R0, 0x2, R6 ;  /* 0x0000000200087825 */ /* 0x000fc800078e0206 */
[----:B------:R-:W-:Y:S01]  /*85900*/  IMAD.WIDE R12, R0, 0x2, R4 ;  /* 0x00000002000c7825 */ /* 0x000fe200078e0204 */
[----:B------:R-:W-:Y:S03]  /*85910*/  @P3 STG.E.U16 [R2.64], R16 ;  /* 0x0000001002003986 */ /* 0x000fe6000c101506 */
[----:B----4-:R0:W-:Y:S01]  /*85920*/  @P0 STG.E.U16 [R8.64], R29 ;  /* 0x0000001d08000986 */ /* 0x0101e2000c101506 */
[C---:B------:R-:W-:Y:S01]  /*85930*/  ISETP.LT.AND P0, PT, R24.reuse, c[0x0][0x178], !P1 ;  /* 0x00005e0018007a0c */ /* 0x040fe20004f01270 */
[C---:B------:R-:W-:Y:S01]  /*85940*/  ISETP.LT.AND P1, PT, R25.reuse, c[0x0][0x178], !P1 ;  /* 0x00005e0019007a0c */ /* 0x040fe20004f21270 */
[----:B------:R1:W-:Y:S01]  /*85950*/  @P4 STG.E.U16 [R12.64], R17 ;  /* 0x000000110c004986 */ /* 0x0003e2000c101506 */
[----:B------:R-:W-:Y:S02]  /*85960*/  ISETP.LT.AND P4, PT, R24, c[0x0][0x178], !P2 ;  /* 0x00005e0018007a0c */ /* 0x000fe40005781270 */
[C---:B------:R-:W-:Y:S01]  /*85970*/  IADD3 R20, R28.reuse, 0x1c2, RZ ;  /* 0x000001c21c147810 */ /* 0x040fe20007ffe0ff */
[----:B------:R-:W-:Y:S01]  /*85980*/  ISETP.LT.AND P2, PT, R25, c[0x0][0x178], !P2 ;  /* 0x00005e0019007a0c */ /* 0x000fe20005741270 */
[----:B------:R-:W-:-:S02]  /*85990*/  IADD3 R21, R28, 0x1c3, RZ ;  /* 0x000001c31c157810 */ /* 0x000fc40007ffe0ff */
[----:B0-----:R-:W-:Y:S02]  /*859a0*/  IADD3 R8, R0, c[0x0][0x198], RZ ;  /* 0x0000660000087a10 */ /* 0x001fe40007ffe0ff */
[----:B------:R-:W-:Y:S02]  /*859b0*/  ISETP.GE.AND P6, PT, R20, c[0x0][0x17c], PT ;  /* 0x00005f0014007a0c */ /* 0x000fe40003fc6270 */
[C---:B------:R-:W-:Y:S02]  /*859c0*/  IADD3 R0, R8.reuse, c[0x0][0x198], RZ ;  /* 0x0000660008007a10 */ /* 0x040fe40007ffe0ff */
[----:B------:R-:W-:Y:S01]  /*859d0*/  ISETP.GE.AND P3, PT, R21, c[0x0][0x17c], PT ;  /* 0x00005f0015007a0c */ /* 0x000fe20003f66270 */
[----:B------:R-:W-:Y:S02]  /*859e0*/  PRMT R20, R29, 0x7632, R20 ;  /* 0x000076321d147816 */ /* 0x000fe40000000014 */
[----:B------:R-:W-:Y:S01]  /*859f0*/  IMAD.WIDE R2, R8, 0x2, R6 ;  /* 0x0000000208027825 */ /* 0x000fe200078e0206 */
[----:B------:R-:W-:-:S03]  /*85a00*/  PRMT R21, R17, 0x7632, R21 ;  /* 0x0000763211157816 */ /* 0x000fc60000000015 */
[----:B------:R-:W-:-:S04]  /*85a10*/  IMAD.WIDE R8, R8, 0x2, R4 ;  /* 0x0000000208087825 */ /* 0x000fc800078e0204 */
[----:B-1----:R-:W-:Y:S01]  /*85a20*/  IMAD.WIDE R12, R0, 0x2, R6 ;  /* 0x00000002000c7825 */ /* 0x002fe200078e0206 */
[----:B------:R-:W-:-:S03]  /*85a30*/  IADD3 R22, R28, 0x1c4, RZ ;  /* 0x000001c41c167810 */ /* 0x000fc60007ffe0ff */
[----:B------:R-:W-:Y:S01]  /*85a40*/  IMAD.WIDE R16, R0, 0x2, R4 ;  /* 0x0000000200107825 */ /* 0x000fe200078e0204 */
[----:B------:R-:W-:Y:S03]  /*85a50*/  @P0 STG.E.U16 [R2.64], R20 ;  /* 0x0000001402000986 */ /* 0x000fe6000c101506 */
[----:B------:R-:W-:Y:S01]  /*85a60*/  @P1 STG.E.U16 [R8.64], R21 ;  /* 0x0000001508001986 */ /* 0x000fe2000c101506 */
[----:B------:R-:W4:Y:S01]  /*85a70*/  LDL.LU R29, [R1+0x38] ;  /* 0x00003800011d7983 */ /* 0x000f220000300800 */
[----:B------:R-:W-:Y:S02]  /*85a80*/  ISETP.GE.AND P0, PT, R22, c[0x0][0x17c], PT ;  /* 0x00005f0016007a0c */ /* 0x000fe40003f06270 */
[----:B------:R-:W4:Y:S01]  /*85a90*/  LDL.LU R22, [R1+0x5f8] ;  /* 0x0005f80001167983 */ /* 0x000f220000300800 */
[----:B------:R-:W-:Y:S01]  /*85aa0*/  ISETP.LT.AND P1, PT, R24, c[0x0][0x178], !P5 ;  /* 0x00005e0018007a0c */ /* 0x000fe20006f21270 */
[----:B---3--:R-:W-:Y:S01]  /*85ab0*/  @P4 STG.E.U16 [R12.64], R23 ;  /* 0x000000170c004986 */ /* 0x008fe2000c101506 */
[----:B--2---:R0:W-:Y:S02]  /*85ac0*/  @P2 STG.E.U16 [R16.64], R26 ;  /* 0x0000001a10002986 */ /* 0x0041e4000c101506 */
[----:B0-----:R-:W-:-:S02]  /*85ad0*/  PRMT R17, R23, 0x7632, R17 ;  /* 0x0000763217117816 */ /* 0x001fc40000000011 */
[----:B------:R-:W-:Y:S01]  /*85ae0*/  PRMT R16, R26, 0x7632, R16 ;  /* 0x000076321a107816 */ /* 0x000fe20000000010 */
[----:B------:R-:W2:Y:S01]  /*85af0*/  LDL.LU R23, [R1+0x608] ;  /* 0x0006080001177983 */ /* 0x000ea20000300800 */
[----:B------:R-:W3:Y:S02]  /*85b00*/  LDL.LU R24, [R1+0x58] ;  /* 0x0000580001187983 */ /* 0x000ee40000300800 */
[----:B------:R-:W2:Y:S01]  /*85b10*/  LDL.LU R26, [R1+0x1624] ;  /* 0x00162400011a7983 */ /* 0x000ea20000300800 */
[----:B------:R-:W-:Y:S02]  /*85b20*/  IADD3 R8, R0, c[0x0][0x198], RZ ;  /* 0x0000660000087a10 */ /* 0x000fe40007ffe0ff */
[----:B------:R-:W-:Y:S02]  /*85b30*/  ISETP.LT.AND P5, PT, R25, c[0x0][0x178], !P5 ;  /* 0x00005e0019007a0c */ /* 0x000fe40006fa1270 */
[----:B------:R-:W-:Y:S02]  /*85b40*/  IADD3 R12, R28, 0x1c5, RZ ;  /* 0x000001c51c0c7810 */ /* 0x000fe40007ffe0ff */
[C---:B------:R-:W-:Y:S01]  /*85b50*/  IADD3 R20, R8.reuse, c[0x0][0x198], RZ ;  /* 0x0000660008147a10 */ /* 0x040fe20007ffe0ff */
[----:B------:R-:W-:-:S04]  /*85b60*/  IMAD.WIDE R2, R8, 0x2, R6 ;  /* 0x0000000208027825 */ /* 0x000fc800078e0206 */
[----:B------:R-:W-:Y:S01]  /*85b70*/  IMAD.WIDE R8, R8, 0x2, R4 ;  /* 0x0000000208087825 */ /* 0x000fe200078e0204 */
[----:B------:R-:W-:-:S03]  /*85b80*/  ISETP.GE.AND P4, PT, R12, c[0x0][0x17c], PT ;  /* 0x00005f000c007a0c */ /* 0x000fc60003f86270 */
[C---:B------:R-:W-:Y:S01]  /*85b90*/  IMAD.WIDE R12, R20.reuse, 0x2, R6 ;  /* 0x00000002140c7825 */ /* 0x040fe200078e0206 */
[----:B------:R0:W-:Y:S04]  /*85ba0*/  @P1 STG.E.U16 [R2.64], R17 ;  /* 0x0000001102001986 */ /* 0x0001e8000c101506 */
[----:B------:R-:W-:Y:S01]  /*85bb0*/  @P5 STG.E.U16 [R8.64], R16 ;  /* 0x0000001008005986 */ /* 0x000fe2000c101506 */
[----:B0-----:R-:W-:Y:S01]  /*85bc0*/  IMAD.WIDE R2, R20, 0x2, R4 ;  /* 0x0000000214027825 */ /* 0x001fe200078e0204 */
[----:B------:R-:W-:-:S04]  /*85bd0*/  IADD3 R0, R28, 0x1c6, RZ ;  /* 0x000001c61c007810 */ /* 0x000fc80007ffe0ff */
[----:B------:R-:W-:Y:S01]  /*85be0*/  ISETP.GE.AND P1, PT, R0, c[0x0][0x17c], PT ;  /* 0x00005f0000007a0c */ /* 0x000fe20003f26270 */
[----:B------:R-:W-:Y:S01]  /*85bf0*/  IADD3 R0, R28, 0x1c7, RZ ;  /* 0x000001c71c007810 */ /* 0x000fe20007ffe0ff */
[----:B--2---:R-:W-:Y:S01]  /*85c00*/  ISETP.LT.AND P2, PT, R26, c[0x0][0x178], !P6 ;  /* 0x00005e001a007a0c */ /* 0x004fe20007741270 */
[----:B------:R-:W-:-:S12]  /*85c10*/  ISETP.LT.AND P6, PT, R25, c[0x0][0x178], !P6 ;  /* 0x00005e0019007a0c */ /* 0x000fd800077c1270 */
[----:B----4-:R0:W-:Y:S01]  /*85c20*/  @P2 STG.E.U16 [R12.64], R22 ;  /* 0x000000160c002986 */ /* 0x0101e2000c101506 */
[----:B------:R1:W-:Y:S01]  /*85c30*/  @P6 STG.E.U16 [R2.64], R29 ;  /* 0x0000001d02006986 */ /* 0x0003e2000c101506 */
[----:B0-----:R-:W-:Y:S02]  /*85c40*/  PRMT R13, R29, 0x7632, R13 ;  /* 0x000076321d0d7816 */ /* 0x001fe4000000000d */
[----:B-1----:R-:W2:Y:S01]  /*85c50*/  LDL.LU R29, [R1+0x618] ;  /* 0x00061800011d7983 */ /* 0x002ea20000300800 */
[----:B------:R-:W4:Y:S01]  /*85c60*/  LDL.LU R17, [R1+0xb8] ;  /* 0x0000b80001117983 */ /* 0x000f220000300800 */
[----:B------:R-:W-:Y:S01]  /*85c70*/  ISETP.LT.AND P5, PT, R26, c[0x0][0x178], !P3 ;  /* 0x00005e001a007a0c */ /* 0x000fe20005fa1270 */
[----:B------:R-:W-:Y:S01]  /*85c80*/  ISETP.LT.AND P3, PT, R25, c[0x0][0x178], !P3 ;  /* 0x00005e0019007a0c */ /* 0x000fe20005f61270 */
[----:B------:R-:W-:Y:S01]  /*85c90*/  ISETP.GE.AND P2, PT, R0, c[0x0][0x17c], PT ;  /* 0x00005f0000007a0c */ /* 0x000fe20003f46270 */
[----:B------:R-:W-:Y:S01]  /*85ca0*/  IADD3 R0, R20, c[0x0][0x198], RZ ;  /* 0x0000660014007a10 */ /* 0x000fe20007ffe0ff */
[----:B------:R-:W-:-:S02]  /*85cb0*/  ISETP.LT.AND P6, PT, R26, c[0x0][0x178], !P0 ;  /* 0x00005e001a007a0c */ /* 0x000fc400047c1270 */
[----:B------:R-:W-:Y:S01]  /*85cc0*/  PRMT R12, R22, 0x7632, R12 ;  /* 0x00007632160c7816 */ /* 0x000fe2000000000c */
[----:B------:R-:W-:Y:S01]  /*85cd0*/  ISETP.LT.AND P0, PT, R25, c[0x0][0x178], !P0 ;  /* 0x00005e0019007a0c */ /* 0x000fe20004701270 */
[----:B------:R-:W4:Y:S01]  /*85ce0*/  LDL.LU R22, [R1+0x628] ;  /* 0x0006280001167983 */ /* 0x000f220000300800 */
[----:B------:R-:W-:-:S04]  /*85cf0*/  IMAD.WIDE R8, R0, 0x2, R6 ;  /* 0x0000000200087825 */ /* 0x000fc800078e0206 */
[C---:B------:R-:W-:Y:S01]  /*85d00*/  IMAD.WIDE R2, R0.reuse, 0x2, R4 ;  /* 0x0000000200027825 */ /* 0x040fe200078e0204 */
[----:B------:R-:W-:Y:S01]  /*85d10*/  IADD3 R0, R0, c[0x0][0x198], RZ ;  /* 0x0000660000007a10 */ /* 0x000fe20007ffe0ff */
[----:B------:R-:W-:Y:S03]  /*85d20*/  @P5 STG.E.U16 [R8.64], R12 ;  /* 0x0000000c08005986 */ /* 0x000fe6000c101506 */
[----:B------:R0:W-:Y:S01]  /*85d30*/  @P3 STG.E.U16 [R2.64], R13 ;  /* 0x0000000d02003986 */ /* 0x0001e2000c101506 */
[----:B------:R-:W-:Y:S01]  /*85d40*/  ISETP.LT.AND P3, PT, R26, c[0x0][0x178], !P4 ;  /* 0x00005e001a007a0c */ /* 0x000fe20006761270 */
[----:B0-----:R-:W-:Y:S01]  /*85d50*/  IMAD.WIDE R2, R0, 0x2, R6 ;  /* 0x0000000200027825 */ /* 0x001fe200078e0206 */
[----:B------:R-:W-:-:S03]  /*85d60*/  IADD3 R12, R28, 0x1c9, RZ ;  /* 0x000001c91c0c7810 */ /* 0x000fc60007ffe0ff */
[----:B------:R-:W-:Y:S01]  /*85d70*/  IMAD.WIDE R8, R0, 0x2, R4 ;  /* 0x0000000200087825 */ /* 0x000fe200078e0204 */
[----:B------:R-:W-:Y:S01]  /*85d80*/  @P6 STG.E.U16 [R2.64], R23 ;  /* 0x0000001702006986 */ /* 0x000fe2000c101506 */
[----:B------:R-:W-:-:S03]  /*85d90*/  ISETP.GE.AND P6, PT, R12, c[0x0][0x17c], PT ;  /* 0x00005f000c007a0c */ /* 0x000fc60003fc6270 */
[----:B---3--:R0:W-:Y:S01]  /*85da0*/  @P0 STG.E.U16 [R8.64], R24 ;  /* 0x0000001808000986 */ /* 0x0081e2000c101506 */
[----:B------:R-:W-:Y:S02]  /*85db0*/  PRMT R12, R24, 0x7632, R12 ;  /* 0x00007632180c7816 */ /* 0x000fe4000000000c */
[----:B------:R-:W-:Y:S02]  /*85dc0*/  IADD3 R0, R0, c[0x0][0x198], RZ ;  /* 0x0000660000007a10 */ /* 0x000fe40007ffe0ff */
[----:B------:R-:W-:Y:S02]  /*85dd0*/  ISETP.LT.AND P4, PT, R25, c[0x0][0x178], !P4 ;  /* 0x00005e0019007a0c */ /* 0x000fe40006781270 */
[----:B------:R-:W-:Y:S01]  /*85de0*/  ISETP.LT.AND P0, PT, R26, c[0x0][0x178], !P1 ;  /* 0x00005e001a007a0c */ /* 0x000fe20004f01270 */
[----:B0-----:R-:W3:Y:S01]  /*85df0*/  LDL.LU R24, [R1+0xa8] ;  /* 0x0000a80001187983 */ /* 0x001ee20000300800 */
[----:B------:R-:W-:Y:S01]  /*85e00*/  PRMT R13, R23, 0x7632, R13 ;  /* 0x00007632170d7816 */ /* 0x000fe2000000000d */
[----:B------:R-:W-:-:S04]  /*85e10*/  IMAD.WIDE R2, R0, 0x2, R6 ;  /* 0x0000000200027825 */ /* 0x000fc800078e0206 */
[C---:B------:R-:W-:Y:S01]  /*85e20*/  IMAD.WIDE R8, R0.reuse, 0x2, R4 ;  /* 0x0000000200087825 */ /* 0x040fe200078e0204 */
[----:B------:R-:W-:Y:S01]  /*85e30*/  IADD3 R0, R0, c[0x0][0x198], RZ ;  /* 0x0000660000007a10 */ /* 0x000fe20007ffe0ff */
[----:B------:R-:W3:Y:S04]  /*85e40*/  LDL.LU R23, [R1+0x638] ;  /* 0x0006380001177983 */ /* 0x000ee80000300800 */
[----:B------:R0:W-:Y:S01]  /*85e50*/  @P3 STG.E.U16 [R2.64], R13 ;  /* 0x0000000d02003986 */ /* 0x0001e2000c101506 */
[----:B------:R1:W-:Y:S02]  /*85e60*/  @P4 STG.E.U16 [R8.64], R12 ;  /* 0x0000000c08004986 */ /* 0x0003e4000c101506 */
[C---:B0-----:R-:W-:Y:S01]  /*85e70*/  IMAD.WIDE R2, R0.reuse, 0x2, R6 ;  /* 0x0000000200027825 */ /* 0x041fe200078e0206 */
[----:B-1----:R-:W-:-:S04]  /*85e80*/  IADD3 R12, R0, c[0x0][0x198], RZ ;  /* 0x00006600000c7a10 */ /* 0x002fc80007ffe0ff */
[----:B--2---:R0:W-:Y:S02]  /*85e90*/  @P0 STG.E.U16 [R2.64], R29 ;  /* 0x0000001d02000986 */ /* 0x0041e4000c101506 */
[----:B0-----:R-:W-:Y:S01]  /*85ea0*/  IMAD.WIDE R2, R0, 0x2, R4 ;  /* 0x0000000200027825 */ /* 0x001fe200078e0204 */
[----:B------:R-:W-:Y:S02]  /*85eb0*/  PRMT R0, R29, 0x7632, R0 ;  /* 0x000076321d007816 */ /* 0x000fe40000000000 */
[----:B------:R-:W2:Y:S01]  /*85ec0*/  LDL.LU R29, [R1+0x98] ;  /* 0x00009800011d7983 */ /* 0x000ea20000300800 */
[----:B------:R-:W-:Y:S02]  /*85ed0*/  ISETP.LT.AND P1, PT, R25, c[0x0][0x178], !P1 ;  /* 0x00005e0019007a0c */ /* 0x000fe40004f21270 */
[----:B------:R-:W-:Y:S02]  /*85ee0*/  ISETP.LT.AND P4, PT, R26, c[0x0][0x178], !P2 ;  /* 0x00005e001a007a0c */ /* 0x000fe40005781270 */
[----:B------:R-:W-:-:S02]  /*85ef0*/  IADD3 R16, R28, 0x1c8, RZ ;  /* 0x000001c81c107810 */ /* 0x000fc40007ffe0ff */
[----:B------:R-:W-:Y:S02]  /*85f00*/  IADD3 R8, R28, 0x1cb, RZ ;  /* 0x000001cb1c087810 */ /* 0x000fe40007ffe0ff */
[----:B------:R-:W-:Y:S02]  /*85f10*/  ISETP.GE.AND P5, PT, R16, c[0x0][0x17c], PT ;  /* 0x00005f0010007a0c */ /* 0x000fe40003fa6270 */
[----:B------:R-:W-:Y:S01]  /*85f20*/  ISETP.GE.AND P0, PT, R8, c[0x0][0x17c], PT ;  /* 0x00005f0008007a0c */ /* 0x000fe20003f06270 */
[----:B------:R-:W-:Y:S01]  /*85f30*/  IMAD.WIDE R8, R12, 0x2, R6 ;  /* 0x000000020c087825 */ /* 0x000fe200078e0206 */
[----:B------:R-:W-:Y:S01]  /*85f40*/  ISETP.LT.AND P2, PT, R25, c[0x0][0x178], !P2 ;  /* 0x00005e0019007a0c */ /* 0x000fe20005741270 */
[----:B----4-:R-:W-:Y:S01]  /*85f50*/  @P1 STG.E.U16 [R2.64], R17 ;  /* 0x0000001102001986 */ /* 0x010fe2000c101506 */
[----:B------:R-:W-:Y:S02]  /*85f60*/  ISETP.LT.AND P1, PT, R26, c[0x0][0x178], !P5 ;  /* 0x00005e001a007a0c */ /* 0x000fe40006f21270 */
[----:B------:R0:W-:Y:S01]  /*85f70*/  @P4 STG.E.U16 [R8.64], R0 ;  /* 0x0000000008004986 */ /* 0x0001e2000c101506 */
[----:B------:R-:W-:-:S02]  /*85f80*/  PRMT R16, R17, 0x7632, R16 ;  /* 0x0000763211107816 */ /* 0x000fc40000000010 */
[----:B------:R-:W-:Y:S02]  /*85f90*/  ISETP.LT.AND P5, PT, R25, c[0x0][0x178], !P5 ;  /* 0x00005e0019007a0c */ /* 0x000fe40006fa1270 */
[C---:B0-----:R-:W-:Y:S01]  /*85fa0*/  IADD3 R0, R12.reuse, c[0x0][0x198], RZ ;  /* 0x000066000c007a10 */ /* 0x041fe20007ffe0ff */
[----:B------:R-:W-:-:S04]  /*85fb0*/  IMAD.WIDE R2, R12, 0x2, R4 ;  /* 0x000000020c027825 */ /* 0x000fc800078e0204 */
[----:B------:R-:W-:Y:S01]  /*85fc0*/  IMAD.WIDE R8, R0, 0x2, R6 ;  /* 0x0000000200087825 */ /* 0x000fe200078e0206 */
[----:B------:R-:W-:Y:S01]  /*85fd0*/  @P2 STG.E.U16 [R2.64], R16 ;  /* 0x0000001002002986 */ /* 0x000fe2000c101506 */
[----:B------:R-:W-:-:S03]  /*85fe0*/  IADD3 R13, R28, 0x1ca, RZ ;  /* 0x000001ca1c0d7810 */ /* 0x000fc60007ffe0ff */
[----:B------:R0:W-:Y:S01]  /*85ff0*/  @P1 STG.E.U16 [R8.64], R22 ;  /* 0x0000001608001986 */ /* 0x0001e2000c101506 */
[----:B------:R-:W-:Y:S02]  /*86000*/  ISETP.LT.AND P1, PT, R26, c[0x0][0x178], !P6 ;  /* 0x00005e001a007a0c */ /* 0x000fe40007721270 */
[----:B------:R-:W-:Y:S01]  /*86010*/  ISETP.GE.AND P3, PT, R13, c[0x0][0x17c], PT ;  /* 0x00005f000d007a0c */ /* 0x000fe20003f66270 */
[C---:B------:R-:W-:Y:S01]  /*86020*/  IMAD.WIDE R12, R0.reuse, 0x2, R4 ;  /* 0x00000002000c7825 */ /* 0x040fe200078e0204 */
[----:B0-----:R-:W-:-:S03]  /*86030*/  IADD3 R8, R0, c[0x0][0x198], RZ ;  /* 0x0000660000087a10 */ /* 0x001fc60007ffe0ff */
[----:B------:R-:W-:Y:S01]  /*86040*/  PRMT R0, R22, 0x7632, R0 ;  /* 0x0000763216007816 */ /* 0x000fe20000000000 */
[----:B------:R-:W-:Y:S01]  /*86050*/  IADD3 R22, R28, 0x1ce, RZ ;  /* 0x000001ce1c167810 */ /* 0x000fe20007ffe0ff */
[----:B------:R-:W-:Y:S01]  /*86060*/  IMAD.WIDE R2, R8, 0x2, R6 ;  /* 0x0000000208027825 */ /* 0x000fe200078e0206 */
[----:B---3--:R0:W-:Y:S01]  /*86070*/  @P5 STG.E.U16 [R12.64], R24 ;  /* 0x000000180c005986 */ /* 0x0081e2000c101506 */
[----:B------:R-:W-:-:S03]  /*86080*/  PRMT R21, R24, 0x7632, R21 ;  /* 0x0000763218157816 */ /* 0x000fc60000000015 */
[----:B------:R-:W-:Y:S01]  /*86090*/  @P1 STG.E.U16 [R2.64], R0 ;  /* 0x0000000002001986 */ /* 0x000fe2000c101506 */
[----:B------:R-:W-:Y:S02]  /*860a0*/  ISETP.GE.AND P1, PT, R22, c[0x0][0x17c], PT ;  /* 0x00005f0016007a0c */ /* 0x000fe40003f26270 */
[----:B------:R-:W-:Y:S02]  /*860b0*/  IADD3 R20, R28, 0x1cd, RZ ;  /* 0x000001cd1c147810 */ /* 0x000fe40007ffe0ff */
[C---:B------:R-:W-:Y:S01]  /*860c0*/  ISETP.LT.AND P6, PT, R25.reuse, c[0x0][0x178], !P6 ;  /* 0x00005e0019007a0c */ /* 0x040fe200077c1270 */
[----:B0-----:R-:W3:Y:S01]  /*860d0*/  LDL.LU R24, [R1+0x88] ;  /* 0x0000880001187983 */ /* 0x001ee20000300800 */
[----:B------:R-:W4:Y:S01]  /*860e0*/  LDL.LU R22, [R1+0x648] ;  /* 0x0006480001167983 */ /* 0x000f220000300800 */
[----:B------:R-:W-:Y:S01]  /*860f0*/  ISETP.LT.AND P5, PT, R26, c[0x0][0x178], !P3 ;  /* 0x00005e001a007a0c */ /* 0x000fe20005fa1270 */
[----:B------:R-:W-:Y:S01]  /*86100*/  ISETP.LT.AND P3, PT, R25, c[0x0][0x178], !P3 ;  /* 0x00005e0019007a0c */ /* 0x000fe20005f61270 */
[----:B------:R-:W-:Y:S01]  /*86110*/  ISETP.GE.AND P2, PT, R20, c[0x0][0x17c], PT ;  /* 0x00005f0014007a0c */ /* 0x000fe20003f46270 */
[----:B------:R-:W-:Y:S01]  /*86120*/  IADD3 R20, R8, c[0x0][0x198], RZ ;  /* 0x0000660008147a10 */ /* 0x000fe20007ffe0ff */
[----:B------:R-:W-:Y:S01]  /*86130*/  IADD3 R17, R28, 0x1cc, RZ ;  /* 0x000001cc1c117810 */ /* 0x000fe20007ffe0ff */
[----:B------:R-:W-:-:S04]  /*86140*/  IMAD.WIDE R8, R8, 0x2, R4 ;  /* 0x0000000208087825 */ /* 0x000fc800078e0204 */
[----:B------:R-:W-:Y:S01]  /*86150*/  IMAD.WIDE R12, R20, 0x2, R6 ;  /* 0x00000002140c7825 */ /* 0x000fe200078e0206 */
[----:B------:R-:W-:-:S03]  /*86160*/  ISETP.GE.AND P4, PT, R17, c[0x0][0x17c], PT ;  /* 0x00005f0011007a0c */ /* 0x000fc60003f86270 */
[----:B------:R-:W-:Y:S01]  /*86170*/  IMAD.WIDE R16, R20, 0x2, R4 ;  /* 0x0000000214107825 */ /* 0x000fe200078e0204 */
[----:B------:R-:W-:Y:S03]  /*86180*/  @P6 STG.E.U16 [R8.64], R21 ;  /* 0x0000001508006986 */ /* 0x000fe6000c101506 */
[----:B------:R-:W-:Y:S01]  /*86190*/  @P5 STG.E.U16 [R12.64], R23 ;  /* 0x000000170c005986 */ /* 0x000fe2000c101506 */
[----:B--2---:R0:W-:Y:S02]  /*861a0*/  @P3 STG.E.U16 [R16.64], R29 ;  /* 0x0000001d10003986 */ /* 0x0041e4000c101506 */
[----:B0-----:R-:W-:Y:S02]  /*861b0*/  PRMT R16, R23, 0x7632, R16 ;  /* 0x0000763217107816 */ /* 0x001fe40000000010 */
[----:B------:R-:W2:Y:S01]  /*861c0*/  LDL.LU R23, [R1+0x658] ;  /* 0x0006580001177983 */ /* 0x000ea20000300800 */
[----:B------:R-:W-:-:S02]  /*861d0*/  PRMT R0, R29, 0x7632, R0 ;  /* 0x000076321d007816 */ /* 0x000fc40000000000 */
[----:B------:R-:W2:Y:S01]  /*861e0*/  LDL.LU R29, [R1+0x78] ;  /* 0x00007800011d7983 */ /* 0x000ea20000300800 */
[----:B------:R-:W-:Y:S01]  /*861f0*/  ISETP.LT.AND P5, PT, R26, c[0x0][0x178], !P0 ;  /* 0x00005e001a007a0c */ /* 0x000fe200047a1270 */
[C---:B------:R-:W-:Y:S01]  /*86200*/  ISETP.LT.AND P0, PT, R25.reuse, c[0x0][0x178], !P0 ;  /* 0x00005e0019007a0c */ /* 0x040fe20004701270 */
[----:B------:R-:W-:Y:S02]  /*86210*/  IADD3 R8, R20, c[0x0][0x198], RZ ;  /* 0x0000660014087a10 */ /* 0x000fe40007ffe0ff */
[----:B------:R-:W-:Y:S01]  /*86220*/  ISETP.LT.AND P6, PT, R26, c[0x0][0x178], !P4 ;  /* 0x00005e001a007a0c */ /* 0x000fe200067c1270 */
[----:B------:R-:W-:Y:S01]  /*86230*/  ISETP.LT.AND P4, PT, R25, c[0x0][0x178], !P4 ;  /* 0x00005e0019007a0c */ /* 0x000fe20006781270 */
[----:B------:R-:W-:Y:S02]  /*86240*/  IADD3 R12, R28, 0x1cf, RZ ;  /* 0x000001cf1c0c7810 */ /* 0x000fe40007ffe0ff */
[C---:B------:R-:W-:Y:S01]  /*86250*/  IADD3 R20, R8.reuse, c[0x0][0x198], RZ ;  /* 0x0000660008147a10 */ /* 0x040fe20007ffe0ff */
[----:B------:R-:W-:-:S04]  /*86260*/  IMAD.WIDE R2, R8, 0x2, R6 ;  /* 0x0000000208027825 */ /* 0x000fc800078e0206 */
[----:B------:R-:W-:Y:S01]  /*86270*/  IMAD.WIDE R8, R8, 0x2, R4 ;  /* 0x0000000208087825 */ /* 0x000fe200078e0204 */
[----:B------:R-:W-:-:S03]  /*86280*/  ISETP.GE.AND P3, PT, R12, c[0x0][0x17c], PT ;  /* 0x00005f000c007a0c */ /* 0x000fc60003f66270 */
[C---:B------:R-:W-:Y:S01]  /*86290*/  IMAD.WIDE R12, R20.reuse, 0x2, R6 ;  /* 0x00000002140c7825 */ /* 0x040fe200078e0206 */
[----:B------:R0:W-:Y:S03]  /*862a0*/  @P5 STG.E.U16 [R2.64], R16 ;  /* 0x0000001002005986 */ /* 0x0001e6000c101506 */
[----:B------:R1:W-:Y:S02]  /*862b0*/  @P0 STG.E.U16 [R8.64], R0 ;  /* 0x0000000008000986 */ /* 0x0003e4000c101506 */
[----:B0-----:R-:W-:Y:S01]  /*862c0*/  IMAD.WIDE R2, R20, 0x2, R4 ;  /* 0x0000000214027825 */ /* 0x001fe200078e0204 */
[----:B-1----:R-:W-:-:S04]  /*862d0*/  IADD3 R0, R28, 0x1d1, RZ ;  /* 0x000001d11c007810 */ /* 0x002fc80007ffe0ff */
[----:B------:R-:W-:Y:S01]  /*862e0*/  ISETP.GE.AND P0, PT, R0, c[0x0][0x17c], PT ;  /* 0x00005f0000007a0c */ /* 0x000fe20003f06270 */
[----:B------:R-:W-:-:S05]  /*862f0*/  IADD3 R0, R20, c[0x0][0x198], RZ ;  /* 0x0000660014007a10 */ /* 0x000fca0007ffe0ff */
[----:B------:R-:W-:Y:S01]  /*86300*/  IMAD.WIDE R8, R0, 0x2, R6 ;  /* 0x0000000200087825 */ /* 0x000fe200078e0206 */
[----:B----4-:R0:W-:Y:S01]  /*86310*/  @P6 STG.E.U16 [R12.64], R22 ;  /* 0x000000160c006986 */ /* 0x0101e2000c101506 */
[C---:B------:R-:W-:Y:S02]  /*86320*/  ISETP.LT.AND P6, PT, R26.reuse, c[0x0][0x178], !P2 ;  /* 0x00005e001a007a0c */ /* 0x040fe400057c1270 */
[----:B---3--:R1:W-:Y:S01]  /*86330*/  @P4 STG.E.U16 [R2.64], R24 ;  /* 0x0000001802004986 */ /* 0x0083e2000c101506 */
[----:B------:R-:W-:Y:S02]  /*86340*/  ISETP.LT.AND P2, PT, R25, c[0x0][0x178], !P2 ;  /* 0x00005e0019007a0c */ /* 0x000fe40005741270 */
[----:B------:R-:W-:Y:S02]  /*86350*/  ISETP.LT.AND P4, PT, R26, c[0x0][0x178], !P1 ;  /* 0x00005e001a007a0c */ /* 0x000fe40004f81270 */
[----:B0-----:R-:W-:Y:S02]  /*86360*/  PRMT R13, R24, 0x7632, R13 ;  /* 0x00007632180d7816 */ /* 0x001fe4000000000d */
[----:B-1----:R-:W3:Y:S01]  /*86370*/  LDL.LU R24, [R1+0x668] ;  /* 0x0006680001187983 */ /* 0x002ee20000300800 */
[----:B------:R-:W-:-:S02]  /*86380*/  PRMT R12, R22, 0x7632, R12 ;  /* 0x00007632160c7816 */ /* 0x000fc4000000000c */
[----:B------:R-:W4:Y:S02]  /*86390*/  LDL.LU R22, [R1+0x68] ;  /* 0x0000680001167983 */ /* 0x000f240000300800 */
        /* <DEDUP_REMOVED lines=8> */
[----:B--2---:R0:W-:Y:S01]  /*86420*/  @P4 STG.E.U16 [R2.64], R23 ;  /* 0x0000001702004986 */ /* 0x0041e2000c101506 */
[----:B------:R-:W-:-:S03]  /*86430*/  PRMT R13, R23, 0x7632, R13 ;  /* 0x00007632170d7816 */ /* 0x000fc6000000000d */
[----:B0-----:R-:W2:Y:S01]  /*86440*/  LDL.LU R23, [R1+0x688] ;  /* 0x0006880001177983 */ /* 0x001ea20000300800 */
[----:B------:R-:W-:Y:S02]  /*86450*/  ISETP.GE.AND P4, PT, R12, c[0x0][0x17c], PT ;  /* 0x00005f000c007a0c */ /* 0x000fe40003f86270 */
[----:B------:R0:W-:Y:S01]  /*86460*/  @P1 STG.E.U16 [R8.64], R29 ;  /* 0x0000001d08001986 */ /* 0x0001e2000c101506 */
[----:B------:R-:W-:Y:S02]  /*86470*/  PRMT R12, R29, 0x7632, R12 ;  /* 0x000076321d0c7816 */ /* 0x000fe4000000000c */
[----:B0-----:R-:W2:Y:S01]  /*86480*/  LDL.LU R29, [R1+0x48] ;  /* 0x00004800011d7983 */ /* 0x001ea20000300800 */
[----:B------:R-:W-:Y:S02]  /*86490*/  IADD3 R17, R28, 0x1d0, RZ ;  /* 0x000001d01c117810 */ /* 0x000fe40007ffe0ff */
[----:B------:R-:W-:Y:S01]  /*864a0*/  ISETP.LT.AND P2, PT, R26, c[0x0][0x178], !P3 ;  /* 0x00005e001a007a0c */ /* 0x000fe20005f41270 */
[----:B------:R-:W-:Y:S01]  /*864b0*/  ISETP.LT.AND P3, PT, R25, c[0x0][0x178], !P3 ;  /* 0x00005e0019007a0c */ /* 0x000fe20005f61270 */
[----:B------:R-:W-:-:S02]  /*864c0*/  IADD3 R0, R0, c[0x0][0x198], RZ ;  /* 0x0000660000007a10 */ /* 0x000fc40007ffe0ff */
[----:B------:R-:W-:-:S04]  /*864d0*/  ISETP.GE.AND P5, PT, R17, c[0x0][0x17c], PT ;  /* 0x00005f0011007a0c */ /* 0x000fc80003fa6270 */
[----:B------:R-:W-:Y:S01]  /*864e0*/  ISETP.LT.AND P1, PT, R26, c[0x0][0x178], !P5 ;  /* 0x00005e001a007a0c */ /* 0x000fe20006f21270 */
[----:B------:R-:W-:-:S04]  /*864f0*/  IMAD.WIDE R2, R0, 0x2, R6 ;  /* 0x0000000200027825 */ /* 0x000fc800078e0206 */
[C---:B------:R-:W-:Y:S01]  /*86500*/  IMAD.WIDE R8, R0.reuse, 0x2, R4 ;  /* 0x0000000200087825 */ /* 0x040fe200078e0204 */
[----:B------:R-:W-:Y:S02]  /*86510*/  IADD3 R0, R0, c[0x0][0x198], RZ ;  /* 0x0000660000007a10 */ /* 0x000fe40007ffe0ff */
[----:B------:R-:W-:Y:S01]  /*86520*/  ISETP.LT.AND P5, PT, R25, c[0x0][0x178], !P5 ;  /* 0x00005e0019007a0c */ /* 0x000fe20006fa1270 */
[----:B------:R0:W-:Y:S01]  /*86530*/  @P2 STG.E.U16 [R2.64], R13 ;  /* 0x0000000d02002986 */ /* 0x0001e2000c101506 */
[----:B------:R1:W-:Y:S01]  /*86540*/  @P3 STG.E.U16 [R8.64], R12 ;  /* 0x0000000c08003986 */ /* 0x0003e2000c101506 */
[----:B------:R-:W-:Y:S02]  /*86550*/  ISETP.LT.AND P3, PT, R26, c[0x0][0x178], !P0 ;  /* 0x00005e001a007a0c */ /* 0x000fe40004761270 */
[----:B------:R-:W-:Y:S01]  /*86560*/  IADD3 R16, R28, 0x1d2, RZ ;  /* 0x000001d21c107810 */ /* 0x000fe20007ffe0ff */
[----:B0-----:R-:W-:Y:S01]  /*86570*/  IMAD.WIDE R2, R0, 0x2, R6 ;  /* 0x0000000200027825 */ /* 0x001fe200078e0206 */
[----:B-1----:R-:W-:-:S02]  /*86580*/  IADD3 R8, R28, 0x1d5, RZ ;  /* 0x000001d51c087810 */ /* 0x002fc40007ffe0ff */
[----:B------:R-:W-:Y:S02]  /*86590*/  IADD3 R12, R0, c[0x0][0x198], RZ ;  /* 0x00006600000c7a10 */ /* 0x000fe40007ffe0ff */
[----:B------:R-:W-:Y:S02]  /*865a0*/  ISETP.GE.AND P6, PT, R16, c[0x0][0x17c], PT ;  /* 0x00005f0010007a0c */ /* 0x000fe40003fc6270 */
[----:B------:R-:W-:Y:S01]  /*865b0*/  ISETP.LT.AND P0, PT, R25, c[0x0][0x178], !P0 ;  /* 0x00005e0019007a0c */ /* 0x000fe20004701270 */
[----:B---3--:R0:W-:Y:S01]  /*865c0*/  @P1 STG.E.U16 [R2.64], R24 ;  /* 0x0000001802001986 */ /* 0x0081e2000c101506 */
[----:B------:R-:W-:Y:S01]  /*865d0*/  ISETP.GE.AND P1, PT, R8, c[0x0][0x17c], PT ;  /* 0x00005f0008007a0c */ /* 0x000fe20003f26270 */
[----:B------:R-:W-:-:S04]  /*865e0*/  IMAD.WIDE R8, R12, 0x2, R6 ;  /* 0x000000020c087825 */ /* 0x000fc800078e0206 */
[----:B0-----:R-:W-:Y:S01]  /*865f0*/  IMAD.WIDE R2, R0, 0x2, R4 ;  /* 0x0000000200027825 */ /* 0x001fe200078e0204 */
[----:B------:R-:W-:Y:S02]  /*86600*/  PRMT R0, R24, 0x7632, R0 ;  /* 0x0000763218007816 */ /* 0x000fe40000000000 */
[----:B----4-:R-:W-:Y:S02]  /*86610*/  PRMT R16, R22, 0x7632, R16 ;  /* 0x0000763216107816 */ /* 0x010fe40000000010 */
[----:B------:R-:W-:Y:S01]  /*86620*/  IADD3 R13, R28, 0x1d4, RZ ;  /* 0x000001d41c0d7810 */ /* 0x000fe20007ffe0ff */
[----:B------:R-:W3:Y:S04]  /*86630*/  LDL.LU R24, [R1+0x28] ;  /* 0x0000280001187983 */ /* 0x000ee80000300800 */
[----:B------:R-:W-:Y:S01]  /*86640*/  @P5 STG.E.U16 [R2.64], R22 ;  /* 0x0000001602005986 */ /* 0x000fe2000c101506 */
[----:B------:R-:W-:Y:S01]  /*86650*/  ISETP.LT.AND P5, PT, R26, c[0x0][0x178], !P6 ;  /* 0x00005e001a007a0c */ /* 0x000fe200077a1270 */
[----:B------:R0:W-:Y:S01]  /*86660*/  @P3 STG.E.U16 [R8.64], R0 ;  /* 0x0000000008003986 */ /* 0x0001e2000c101506 */
[----:B------:R-:W-:-:S02]  /*86670*/  ISETP.LT.AND P6, PT, R25, c[0x0][0x178], !P6 ;  /* 0x00005e0019007a0c */ /* 0x000fc400077c1270 */
[C---:B0-----:R-:W-:Y:S01]  /*86680*/  IADD3 R0, R12.reuse, c[0x0][0x198], RZ ;  /* 0x000066000c007a10 */ /* 0x041fe20007ffe0ff */
[----:B------:R-:W-:-:S04]  /*86690*/  IMAD.WIDE R2, R12, 0x2, R4 ;  /* 0x000000020c027825 */ /* 0x000fc800078e0204 */
[C---:B------:R-:W-:Y:S01]  /*866a0*/  IMAD.WIDE R8, R0.reuse, 0x2, R6 ;  /* 0x0000000200087825 */ /* 0x040fe200078e0206 */
[----:B------:R-:W-:Y:S01]  /*866b0*/  @P0 STG.E.U16 [R2.64], R16 ;  /* 0x0000001002000986 */ /* 0x000fe2000c101506 */
[----:B------:R-:W-:Y:S02]  /*866c0*/  ISETP.GE.AND P2, PT, R13, c[0x0][0x17c], PT ;  /* 0x00005f000d007a0c */ /* 0x000fe40003f46270 */
[----:B------:R-:W-:Y:S01]  /*866d0*/  IMAD.WIDE R12, R0, 0x2, R4 ;  /* 0x00000002000c7825 */ /* 0x000fe200078e0204 */
[----:B--2---:R0:W-:Y:S01]  /*866e0*/  @P5 STG.E.U16 [R8.64], R23 ;  /* 0x0000001708005986 */ /* 0x0041e2000c101506 */
[----:B------:R-:W-:Y:S02]  /*866f0*/  ISETP.LT.AND P5, PT, R26, c[0x0][0x178], !P4 ;  /* 0x00005e001a007a0c */ /* 0x000fe400067a1270 */
[----:B0-----:R-:W-:Y:S01]  /*86700*/  IADD3 R8, R0, c[0x0][0x198], RZ ;  /* 0x0000660000087a10 */ /* 0x001fe20007ffe0ff */
[----:B------:R-:W-:Y:S01]  /*86710*/  PRMT R0, R23, 0x7632, R0 ;  /* 0x0000763217007816 */ /* 0x000fe20000000000 */
[----:B------:R0:W-:Y:S01]  /*86720*/  @P6 STG.E.U16 [R12.64], R29 ;  /* 0x0000001d0c006986 */ /* 0x0001e2000c101506 */
[----:B------:R-:W-:-:S03]  /*86730*/  PRMT R21, R29, 0x7632, R21 ;  /* 0x000076321d157816 */ /* 0x000fc60000000015 */
[----:B------:R-:W2:Y:S01]  /*86740*/  LDL.LU R23, [R1+0x6a8] ;  /* 0x0006a80001177983 */ /* 0x000ea20000300800 */
[----:B------:R-:W-:-:S05]  /*86750*/  IMAD.WIDE R2, R8, 0x2, R6 ;  /* 0x0000000208027825 */ /* 0x000fca00078e0206 */
[----:B------:R1:W-:Y:S04]  /*86760*/  @P5 STG.E.U16 [R2.64], R0 ;  /* 0x0000000002005986 */ /* 0x0003e8000c101506 */
[----:B0-----:R-:W4:Y:S04]  /*86770*/  LDL.LU R29, [R1+0x18] ;  /* 0x00001800011d7983 */ /* 0x001f280000300800 */
[----:B-1----:R-:W2:Y:S01]  /*86780*/  LDL.LU R3, [R1+0x698] ;  /* 0x0006980001037983 */ /* 0x002ea20000300800 */
[----:B------:R-:W-:Y:S02]  /*86790*/  IADD3 R20, R28, 0x1d7, RZ ;  /* 0x000001d71c147810 */ /* 0x000fe40007ffe0ff */
[----:B------:R-:W-:-:S02]  /*867a0*/  ISETP.LT.AND P4, PT, R25, c[0x0][0x178], !P4 ;  /* 0x00005e0019007a0c */ /* 0x000fc40006781270 */
        /* <DEDUP_REMOVED lines=9> */
[----:B------:R0:W-:Y:S01]  /*86840*/  @P4 STG.E.U16 [R8.64], R21 ;  /* 0x0000001508004986 */ /* 0x0001e2000c101506 */
[----:B------:R-:W-:Y:S02]  /*86850*/  ISETP.LT.AND P4, PT, R26, c[0x0][0x178], !P1 ;  /* 0x00005e001a007a0c */ /* 0x000fe40004f81270 */
[C---:B------:R-:W-:Y:S01]  /*86860*/  ISETP.LT.AND P1, PT, R25.reuse, c[0x0][0x178], !P1 ;  /* 0x00005e0019007a0c */ /* 0x040fe20004f21270 */
[----:B0-----:R-:W-:Y:S01]  /*86870*/  IADD3 R8, R20, c[0x0][0x198], RZ ;  /* 0x0000660014087a10 */ /* 0x001fe20007ffe0ff */
[----:B--2---:R-:W-:Y:S01]  /*86880*/  @P6 STG.E.U16 [R12.64], R3 ;  /* 0x000000030c006986 */ /* 0x004fe2000c101506 */
[----:B---3--:R0:W-:Y:S01]  /*86890*/  @P2 STG.E.U16 [R16.64], R24 ;  /* 0x0000001810002986 */ /* 0x0081e2000c101506 */
[----:B------:R-:W-:Y:S01]  /*868a0*/  ISETP.LT.AND P6, PT, R26, c[0x0][0x178], !P3 ;  /* 0x00005e001a007a0c */ /* 0x000fe20005fc1270 */
[----:B------:R-:W-:Y:S01]  /*868b0*/  ISETP.LT.AND P3, PT, R25, c[0x0][0x178], !P3 ;  /* 0x00005e0019007a0c */ /* 0x000fe20005f61270 */
[----:B------:R-:W-:-:S02]  /*868c0*/  PRMT R0, R3, 0x7632, R0 ;  /* 0x0000763203007816 */ /* 0x000fc40000000000 */
[----:B0-----:R-:W-:Y:S02]  /*868d0*/  PRMT R16, R24, 0x7632, R16 ;  /* 0x0000763218107816 */ /* 0x001fe40000000010 */
[----:B------:R-:W2:Y:S01]  /*868e0*/  LDL.LU R24, [R1+0x6d8] ;  /* 0x0006d80001187983 */ /* 0x000ea20000300800 */
[----:B------:R-:W-:Y:S02]  /*868f0*/  IADD3 R12, R28, 0x1d9, RZ ;  /* 0x000001d91c0c7810 */ /* 0x000fe40007ffe0ff */
[C---:B------:R-:W-:Y:S01]  /*86900*/  IADD3 R17, R8.reuse, c[0x0][0x198], RZ ;  /* 0x0000660008117a10 */ /* 0x040fe20007ffe0ff */
[----:B------:R-:W-:-:S04]  /*86910*/  IMAD.WIDE R2, R8, 0x2, R6 ;  /* 0x0000000208027825 */ /* 0x000fc800078e0206 */
[----:B------:R-:W-:Y:S01]  /*86920*/  IMAD.WIDE R8, R8, 0x2, R4 ;  /* 0x0000000208087825 */ /* 0x000fe200078e0204 */
[----:B------:R-:W-:-:S03]  /*86930*/  ISETP.GE.AND P2, PT, R12, c[0x0][0x17c], PT ;  /* 0x00005f000c007a0c */ /* 0x000fc60003f46270 */
[C---:B------:R-:W-:Y:S01]  /*86940*/  IMAD.WIDE R12, R17.reuse, 0x2, R6 ;  /* 0x00000002110c7825 */ /* 0x040fe200078e0206 */
[----:B------:R0:W-:Y:S03]  /*86950*/  @P4 STG.E.U16 [R2.64], R0 ;  /* 0x0000000002004986 */ /* 0x0001e6000c101506 */
[----:B------:R-:W-:Y:S02]  /*86960*/  @P1 STG.E.U16 [R8.64], R16 ;  /* 0x0000001008001986 */ /* 0x000fe4000c101506 */
[----:B------:R4:W-:Y:S02]  /*86970*/  @P6 STG.E.U16 [R12.64], R23 ;  /* 0x000000170c006986 */ /* 0x0009e4000c101506 */
[----:B0-----:R-:W-:Y:S01]  /*86980*/  IMAD.WIDE R2, R17, 0x2, R4 ;  /* 0x0000000211027825 */ /* 0x001fe200078e0204 */
[----:B----4-:R-:W-:-:S04]  /*86990*/  PRMT R13, R29, 0x7632, R13 ;  /* 0x000076321d0d7816 */ /* 0x010fc8000000000d */
[----:B------:R0:W-:Y:S04]  /*869a0*/  @P3 STG.E.U16 [R2.64], R29 ;  /* 0x0000001d02003986 */ /* 0x0001e8000c101506 */
[----:B0-----:R-:W3:Y:S01]  /*869b0*/  LDL.LU R29, [R1+0x6c8] ;  /* 0x0006c800011d7983 */ /* 0x001ee20000300800 */
[C---:B------:R-:W-:Y:S02]  /*869c0*/  IADD3 R22, R28.reuse, 0x1d8, RZ ;  /* 0x000001d81c167810 */ /* 0x040fe40007ffe0ff */
[----:B------:R-:W-:Y:S02]  /*869d0*/  IADD3 R0, R28, 0x1db, RZ ;  /* 0x000001db1c007810 */ /* 0x000fe40007ffe0ff */
[----:B------:R-:W-:Y:S01]  /*869e0*/  ISETP.LT.AND P6, PT, R26, c[0x0][0x178], !P0 ;  /* 0x00005e001a007a0c */ /* 0x000fe200047c1270 */
[----:B------:R-:W-:Y:S01]  /*869f0*/  ISETP.LT.AND P0, PT, R25, c[0x0][0x178], !P0 ;  /* 0x00005e0019007a0c */ /* 0x000fe20004701270 */
[----:B------:R-:W-:-:S02]  /*86a00*/  ISETP.GE.AND P5, PT, R22, c[0x0][0x17c], PT ;  /* 0x00005f0016007a0c */ /* 0x000fc40003fa6270 */
[----:B------:R-:W-:Y:S01]  /*86a10*/  ISETP.GE.AND P1, PT, R0, c[0x0][0x17c], PT ;  /* 0x00005f0000007a0c */ /* 0x000fe20003f26270 */
[----:B------:R-:W-:Y:S01]  /*86a20*/  IADD3 R0, R17, c[0x0][0x198], RZ ;  /* 0x0000660011007a10 */ /* 0x000fe20007ffe0ff */
[----:B------:R-:W-:Y:S01]  /*86a30*/  ISETP.LT.AND P3, PT, R26, c[0x0][0x178], !P5 ;  /* 0x00005e001a007a0c */ /* 0x000fe20006f61270 */
[----:B------:R-:W-:Y:S01]  /*86a40*/  ISETP.LT.AND P5, PT, R25, c[0x0][0x178], !P5 ;  /* 0x00005e0019007a0c */ /* 0x000fe20006fa1270 */
[----:B------:R-:W-:Y:S02]  /*86a50*/  PRMT R12, R23, 0x7632, R12 ;  /* 0x00007632170c7816 */ /* 0x000fe4000000000c */
[----:B------:R-:W-:-:S04]  /*86a60*/  IMAD.WIDE R2, R0, 0x2, R6 ;  /* 0x0000000200027825 */ /* 0x000fc800078e0206 */
[C---:B------:R-:W-:Y:S01]  /*86a70*/  IMAD.WIDE R8, R0.reuse, 0x2, R4 ;  /* 0x0000000200087825 */ /* 0x040fe200078e0204 */
[----:B------:R-:W-:Y:S01]  /*86a80*/  IADD3 R0, R0, c[0x0][0x198], RZ ;  /* 0x0000660000007a10 */ /* 0x000fe20007ffe0ff */
[----:B------:R0:W-:Y:S03]  /*86a90*/  @P6 STG.E.U16 [R2.64], R12 ;  /* 0x0000000c02006986 */ /* 0x0001e6000c101506 */
[----:B------:R1:W-:Y:S01]  /*86aa0*/  @P0 STG.E.U16 [R8.64], R13 ;  /* 0x0000000d08000986 */ /* 0x0003e2000c101506 */
[----:B------:R-:W-:Y:S02]  /*86ab0*/  IADD3 R20, R28, 0x1da, RZ ;  /* 0x000001da1c147810 */ /* 0x000fe40007ffe0ff */
[----:B------:R-:W-:Y:S01]  /*86ac0*/  ISETP.LT.AND P0, PT, R26, c[0x0][0x178], !P2 ;  /* 0x00005e001a007a0c */ /* 0x000fe20005701270 */
[----:B0-----:R-:W-:-:S04]  /*86ad0*/  IMAD.WIDE R2, R0, 0x2, R6 ;  /* 0x0000000200027825 */ /* 0x001fc800078e0206 */
[----:B-1----:R-:W-:Y:S01]  /*86ae0*/  IMAD.WIDE R8, R0, 0x2, R4 ;  /* 0x0000000200087825 */ /* 0x002fe200078e0204 */
[----:B------:R-:W-:Y:S02]  /*86af0*/  IADD3 R12, R28, 0x1dd, RZ ;  /* 0x000001dd1c0c7810 */ /* 0x000fe40007ffe0ff */
[----:B------:R-:W-:Y:S02]  /*86b00*/  PRMT R13, R27, 0x7632, R13 ;  /* 0x000076321b0d7816 */ /* 0x000fe4000000000d */
[----:B------:R-:W-:Y:S02]  /*86b10*/  ISETP.GE.AND P4, PT, R20, c[0x0][0x17c], PT ;  /* 0x00005f0014007a0c */ /* 0x000fe40003f86270 */
[----:B------:R-:W-:Y:S02]  /*86b20*/  IADD3 R0, R0, c[0x0][0x198], RZ ;  /* 0x0000660000007a10 */ /* 0x000fe40007ffe0ff */
[----:B------:R-:W-:Y:S01]  /*86b30*/  ISETP.LT.AND P2, PT, R25, c[0x0][0x178], !P2 ;  /* 0x00005e0019007a0c */ /* 0x000fe20005741270 */
[----:B--2---:R-:W-:Y:S01]  /*86b40*/  @P3 STG.E.U16 [R2.64], R24 ;  /* 0x0000001802003986 */ /* 0x004fe2000c101506 */
[----:B------:R-:W-:Y:S01]  /*86b50*/  ISETP.GE.AND P3, PT, R12, c[0x0][0x17c], PT ;  /* 0x00005f000c007a0c */ /* 0x000fe20003f66270 */
[----:B------:R0:W-:Y:S01]  /*86b60*/  @P5 STG.E.U16 [R8.64], R27 ;  /* 0x0000001b08005986 */ /* 0x0001e2000c101506 */
[----:B------:R-:W-:-:S02]  /*86b70*/  PRMT R12, R24, 0x7632, R12 ;  /* 0x00007632180c7816 */ /* 0x000fc4000000000c */
[----:B------:R-:W-:Y:S01]  /*86b80*/  ISETP.LT.AND P5, PT, R26, c[0x0][0x178], !P4 ;  /* 0x00005e001a007a0c */ /* 0x000fe200067a1270 */
[----:B0-----:R-:W2:Y:S01]  /*86b90*/  LDL.LU R27, [R1+0x1eec] ;  /* 0x001eec00011b7983 */ /* 0x001ea20000300800 */
[----:B------:R-:W4:Y:S02]  /*86ba0*/  LDL.LU R24, [R1+0x6b8] ;  /* 0x0006b80001187983 */ /* 0x000f240000300800 */
[----:B------:R-:W-:-:S04]  /*86bb0*/  IMAD.WIDE R2, R0, 0x2, R6 ;  /* 0x0000000200027825 */ /* 0x000fc800078e0206 */
[C---:B------:R-:W-:Y:S01]  /*86bc0*/  IMAD.WIDE R8, R0.reuse, 0x2, R4 ;  /* 0x0000000200087825 */ /* 0x040fe200078e0204 */
[----:B------:R-:W-:Y:S01]  /*86bd0*/  IADD3 R0, R0, c[0x0][0x198], RZ ;  /* 0x0000660000007a10 */ /* 0x000fe20007ffe0ff */
[----:B------:R0:W-:Y:S03]  /*86be0*/  @P0 STG.E.U16 [R2.64], R12 ;  /* 0x0000000c02000986 */ /* 0x0001e6000c101506 */
[----:B------:R-:W-:Y:S02]  /*86bf0*/  @P2 STG.E.U16 [R8.64], R13 ;  /* 0x0000000d08002986 */ /* 0x000fe4000c101506 */
[----:B0-----:R-:W-:Y:S01]  /*86c00*/  IMAD.WIDE R2, R0, 0x2, R6 ;  /* 0x0000000200027825 */ /* 0x001fe200078e0206 */
[----:B------:R-:W-:-:S04]  /*86c10*/  IADD3 R12, R28, 0x1de, RZ ;  /* 0x000001de1c0c7810 */ /* 0x000fc80007ffe0ff */
[----:B------:R-:W-:Y:S01]  /*86c20*/  ISETP.GE.AND P0, PT, R12, c[0x0][0x17c], PT ;  /* 0x00005f000c007a0c */ /* 0x000fe20003f06270 */
[----:B---3--:R0:W-:Y:S01]  /*86c30*/  @P5 STG.E.U16 [R2.64], R29 ;  /* 0x0000001d02005986 */ /* 0x0081e2000c101506 */
[C---:B------:R-:W-:Y:S01]  /*86c40*/  IADD3 R12, R0.reuse, c[0x0][0x198], RZ ;  /* 0x00006600000c7a10 */ /* 0x040fe20007ffe0ff */
        /* <DEDUP_REMOVED lines=11> */
[----:B------:R-:W-:Y:S01]  /*86d00*/  @P4 STG.E.U16 [R2.64], R10 ;  /* 0x0000000a02004986 */ /* 0x000fe2000c101506 */
[----:B------:R-:W-:Y:S02]  /*86d10*/  ISETP.LT.AND P4, PT, R26, c[0x0][0x178], !P6 ;  /* 0x00005e001a007a0c */ /* 0x000fe40007781270 */
[----:B------:R0:W-:Y:S01]  /*86d20*/  @P2 STG.E.U16 [R8.64], R0 ;  /* 0x0000000008002986 */ /* 0x0001e2000c101506 */
[----:B------:R-:W-:-:S02]  /*86d30*/  ISETP.LT.AND P6, PT, R25, c[0x0][0x178], !P6 ;  /* 0x00005e0019007a0c */ /* 0x000fc400077c1270 */
[----:B------:R-:W-:Y:S02]  /*86d40*/  PRMT R16, R10, 0x7632, R16 ;  /* 0x000076320a107816 */ /* 0x000fe40000000010 */
[C---:B0-----:R-:W-:Y:S01]  /*86d50*/  IADD3 R0, R12.reuse, c[0x0][0x198], RZ ;  /* 0x000066000c007a10 */ /* 0x041fe20007ffe0ff */
[----:B------:R-:W-:Y:S01]  /*86d60*/  IMAD.WIDE R2, R12, 0x2, R4 ;  /* 0x000000020c027825 */ /* 0x000fe200078e0204 */
[----:B------:R-:W-:-:S03]  /*86d70*/  IADD3 R10, R28, 0x1e0, RZ ;  /* 0x000001e01c0a7810 */ /* 0x000fc60007ffe0ff */
[----:B------:R-:W-:Y:S01]  /*86d80*/  IMAD.WIDE R8, R0, 0x2, R6 ;  /* 0x0000000200087825 */ /* 0x000fe200078e0206 */
[----:B------:R-:W-:Y:S01]  /*86d90*/  ISETP.GE.AND P2, PT, R10, c[0x0][0x17c], PT ;  /* 0x00005f000a007a0c */ /* 0x000fe20003f46270 */
[----:B------:R-:W-:Y:S02]  /*86da0*/  @P1 STG.E.U16 [R2.64], R16 ;  /* 0x0000001002001986 */ /* 0x000fe4000c101506 */
[----:B------:R-:W-:Y:S02]  /*86db0*/  IMAD.WIDE R12, R0, 0x2, R4 ;  /* 0x00000002000c7825 */ /* 0x000fe400078e0204 */
[----:B----4-:R0:W-:Y:S01]  /*86dc0*/  @P4 STG.E.U16 [R8.64], R24 ;  /* 0x0000001808004986 */ /* 0x0101e2000c101506 */
[----:B------:R-:W-:Y:S02]  /*86dd0*/  PRMT R10, R24, 0x7632, R10 ;  /* 0x00007632180a7816 */ /* 0x000fe4000000000a */
[----:B------:R-:W-:Y:S01]  /*86de0*/  ISETP.LT.AND P4, PT, R26, c[0x0][0x178], !P3 ;  /* 0x00005e001a007a0c */ /* 0x000fe20005f81270 */
[----:B------:R1:W-:Y:S01]  /*86df0*/  @P6 STG.E.U16 [R12.64], R14 ;  /* 0x0000000e0c006986 */ /* 0x0003e2000c101506 */
[----:B------:R-:W-:-:S02]  /*86e00*/  ISETP.LT.AND P3, PT, R25, c[0x0][0x178], !P3 ;  /* 0x00005e0019007a0c */ /* 0x000fc40005f61270 */
[----:B------:R-:W-:Y:S01]  /*86e10*/  ISETP.LT.AND P6, PT, R26, c[0x0][0x178], !P0 ;  /* 0x00005e001a007a0c */ /* 0x000fe200047c1270 */
[----:B0-----:R-:W4:Y:S01]  /*86e20*/  LDL.LU R24, [R1+0x5ec] ;  /* 0x0005ec0001187983 */ /* 0x001f220000300800 */
[----:B------:R-:W-:Y:S01]  /*86e30*/  IADD3 R8, R0, c[0x0][0x198], RZ ;  /* 0x0000660000087a10 */ /* 0x000fe20007ffe0ff */
[----:B------:R-:W4:Y:S03]  /*86e40*/  LDL.LU R22, [R1+0x5fc] ;  /* 0x0005fc0001167983 */ /* 0x000f260000300800 */
[C---:B------:R-:W-:Y:S01]  /*86e50*/  IADD3 R0, R8.reuse, c[0x0][0x198], RZ ;  /* 0x0000660008007a10 */ /* 0x040fe20007ffe0ff */
[----:B------:R-:W-:Y:S01]  /*86e60*/  IMAD.WIDE R2, R8, 0x2, R6 ;  /* 0x0000000208027825 */ /* 0x000fe200078e0206 */
[----:B-1----:R-:W-:-:S03]  /*86e70*/  PRMT R14, R14, 0x7632, R14 ;  /* 0x000076320e0e7816 */ /* 0x002fc6000000000e */
[----:B------:R-:W-:-:S04]  /*86e80*/  IMAD.WIDE R8, R8, 0x2, R4 ;  /* 0x0000000208087825 */ /* 0x000fc800078e0204 */
[----:B------:R-:W-:Y:S01]  /*86e90*/  IMAD.WIDE R12, R0, 0x2, R6 ;  /* 0x00000002000c7825 */ /* 0x000fe200078e0206 */
[----:B------:R-:W-:Y:S03]  /*86ea0*/  @P4 STG.E.U16 [R2.64], R10 ;  /* 0x0000000a02004986 */ /* 0x000fe6000c101506 */
[----:B------:R-:W-:Y:S01]  /*86eb0*/  @P3 STG.E.U16 [R8.64], R14 ;  /* 0x0000000e08003986 */ /* 0x000fe2000c101506 */
[----:B---3--:R0:W-:Y:S02]  /*86ec0*/  @P6 STG.E.U16 [R12.64], R29 ;  /* 0x0000001d0c006986 */ /* 0x0081e4000c101506 */
[----:B0-----:R-:W-:Y:S02]  /*86ed0*/  PRMT R12, R29, 0x7632, R12 ;  /* 0x000076321d0c7816 */ /* 0x001fe4000000000c */
[----:B------:R-:W3:Y:S01]  /*86ee0*/  LDL.LU R29, [R1+0x3c] ;  /* 0x00003c00011d7983 */ /* 0x000ee20000300800 */
[----:B------:R-:W-:-:S02]  /*86ef0*/  ISETP.LT.AND P0, PT, R25, c[0x0][0x178], !P0 ;  /* 0x00005e0019007a0c */ /* 0x000fc40004701270 */
[----:B------:R-:W-:Y:S02]  /*86f00*/  IADD3 R17, R28, 0x1e1, RZ ;  /* 0x000001e11c117810 */ /* 0x000fe40007ffe0ff */
[----:B------:R-:W-:Y:S02]  /*86f10*/  IADD3 R2, R0, c[0x0][0x198], RZ ;  /* 0x0000660000027a10 */ /* 0x000fe40007ffe0ff */
[----:B------:R-:W-:Y:S02]  /*86f20*/  ISETP.LT.AND P3, PT, R26, c[0x0][0x178], !P2 ;  /* 0x00005e001a007a0c */ /* 0x000fe40005761270 */
[----:B------:R-:W-:Y:S02]  /*86f30*/  IADD3 R20, R28, 0x1e2, RZ ;  /* 0x000001e21c147810 */ /* 0x000fe40007ffe0ff */
[----:B------:R-:W-:Y:S01]  /*86f40*/  ISETP.GE.AND P1, PT, R17, c[0x0][0x17c], PT ;  /* 0x00005f0011007a0c */ /* 0x000fe20003f26270 */
[----:B------:R-:W-:Y:S01]  /*86f50*/  IMAD.WIDE R16, R0, 0x2, R4 ;  /* 0x0000000200107825 */ /* 0x000fe200078e0204 */
[----:B------:R-:W3:Y:S04]  /*86f60*/  LDL.LU R23, [R1+0x60c] ;  /* 0x00060c0001177983 */ /* 0x000ee80000300800 */
[----:B------:R0:W-:Y:S01]  /*86f70*/  @P0 STG.E.U16 [R16.64], R18 ;  /* 0x0000001210000986 */ /* 0x0001e2000c101506 */
[----:B------:R-:W-:Y:S01]  /*86f80*/  ISETP.LT.AND P0, PT, R26, c[0x0][0x178], !P5 ;  /* 0x00005e001a007a0c */ /* 0x000fe20006f01270 */
[----:B------:R-:W-:-:S02]  /*86f90*/  ISETP.LT.AND P5, PT, R25, c[0x0][0x178], !P5 ;  /* 0x00005e0019007a0c */ /* 0x000fc40006fa1270 */
[C---:B------:R-:W-:Y:S01]  /*86fa0*/  IMAD.WIDE R8, R2.reuse, 0x2, R6 ;  /* 0x0000000202087825 */ /* 0x040fe200078e0206 */
[C---:B------:R-:W-:Y:S02]  /*86fb0*/  IADD3 R10, R2.reuse, c[0x0][0x198], RZ ;  /* 0x00006600020a7a10 */ /* 0x040fe40007ffe0ff */
[----:B------:R-:W-:Y:S01]  /*86fc0*/  ISETP.LT.AND P2, PT, R25, c[0x0][0x178], !P2 ;  /* 0x00005e0019007a0c */ /* 0x000fe20005741270 */
[----:B------:R-:W-:Y:S01]  /*86fd0*/  IMAD.WIDE R2, R2, 0x2, R4 ;  /* 0x0000000202027825 */ /* 0x000fe200078e0204 */
[----:B------:R-:W-:Y:S02]  /*86fe0*/  IADD3 R0, R28, 0x1e4, RZ ;  /* 0x000001e41c007810 */ /* 0x000fe40007ffe0ff */
[----:B0-----:R-:W-:-:S03]  /*86ff0*/  PRMT R18, R18, 0x7632, R18 ;  /* 0x0000763212127816 */ /* 0x001fc60000000012 */
[----:B------:R0:W-:Y:S02]  /*87000*/  @P0 STG.E.U16 [R8.64], R12 ;  /* 0x0000000c08000986 */ /* 0x0001e4000c101506 */
[----:B------:R1:W-:Y:S01]  /*87010*/  @P5 STG.E.U16 [R2.64], R18 ;  /* 0x0000001202005986 */ /* 0x0003e2000c101506 */
[----:B------:R-:W-:Y:S02]  /*87020*/  ISETP.GE.AND P4, PT, R20, c[0x0][0x17c], PT ;  /* 0x00005f0014007a0c */ /* 0x000fe40003f86270 */
[----:B------:R-:W-:Y:S01]  /*87030*/  ISETP.GE.AND P0, PT, R0, c[0x0][0x17c], PT ;  /* 0x00005f0000007a0c */ /* 0x000fe20003f06270 */
[----:B0-----:R-:W-:-:S04]  /*87040*/  IMAD.WIDE R8, R10, 0x2, R6 ;  /* 0x000000020a087825 */ /* 0x001fc800078e0206 */
[----:B-1----:R-:W-:Y:S01]  /*87050*/  IMAD.WIDE R2, R10, 0x2, R4 ;  /* 0x000000020a027825 */ /* 0x002fe200078e0204 */
[C---:B------:R-:W-:Y:S02]  /*87060*/  IADD3 R13, R28.reuse, 0x1e3, RZ ;  /* 0x000001e31c0d7810 */ /* 0x040fe40007ffe0ff */
[----:B------:R-:W-:Y:S02]  /*87070*/  IADD3 R12, R28, 0x1e5, RZ ;  /* 0x000001e51c0c7810 */ /* 0x000fe40007ffe0ff */
[----:B--2---:R-:W-:Y:S02]  /*87080*/  PRMT R14, R27, 0x7632, R14 ;  /* 0x000076321b0e7816 */ /* 0x004fe4000000000e */
[----:B------:R-:W-:Y:S02]  /*87090*/  ISETP.GE.AND P6, PT, R13, c[0x0][0x17c], PT ;  /* 0x00005f000d007a0c */ /* 0x000fe40003fc6270 */
[----:B------:R-:W-:Y:S01]  /*870a0*/  ISETP.GE.AND P5, PT, R12, c[0x0][0x17c], PT ;  /* 0x00005f000c007a0c */ /* 0x000fe20003fa6270 */
[----:B----4-:R0:W-:Y:S01]  /*870b0*/  @P3 STG.E.U16 [R8.64], R24 ;  /* 0x0000001808003986 */ /* 0x0101e2000c101506 */
[----:B------:R-:W-:-:S02]  /*870c0*/  ISETP.LT.AND P3, PT, R26, c[0x0][0x178], !P1 ;  /* 0x00005e001a007a0c */ /* 0x000fc40004f61270 */
[----:B------:R-:W-:Y:S01]  /*870d0*/  PRMT R0, R24, 0x7632, R0 ;  /* 0x0000763218007816 */ /* 0x000fe20000000000 */
[----:B------:R1:W-:Y:S01]  /*870e0*/  @P2 STG.E.U16 [R2.64], R27 ;  /* 0x0000001b02002986 */ /* 0x0003e2000c101506 */
[C---:B------:R-:W-:Y:S02]  /*870f0*/  ISETP.LT.AND P1, PT, R25.reuse, c[0x0][0x178], !P1 ;  /* 0x00005e0019007a0c */ /* 0x040fe40004f21270 */
[----:B------:R-:W-:Y:S01]  /*87100*/  ISETP.LT.AND P2, PT, R26, c[0x0][0x178], !P4 ;  /* 0x00005e001a007a0c */ /* 0x000fe20006741270 */
[----:B------:R-:W-:Y:S01]  /*87110*/  ISETP.LT.AND P4, PT, R25, c[0x0][0x178], !P4 ;  /* 0x00005e0019007a0c */ /* 0x000fe20006781270 */
[----:B0-----:R-:W-:Y:S01]  /*87120*/  IADD3 R8, R10, c[0x0][0x198], RZ ;  /* 0x000066000a087a10 */ /* 0x001fe20007ffe0ff */
[----:B------:R-:W2:Y:S03]  /*87130*/  LDL.LU R24, [R1+0x5c] ;  /* 0x00005c0001187983 */ /* 0x000ea60000300800 */
[C---:B------:R-:W-:Y:S01]  /*87140*/  IADD3 R10, R8.reuse, c[0x0][0x198], RZ ;  /* 0x00006600080a7a10 */ /* 0x040fe20007ffe0ff */
[----:B-1----:R-:W-:-:S04]  /*87150*/  IMAD.WIDE R2, R8, 0x2, R6 ;  /* 0x0000000208027825 */ /* 0x002fc800078e0206 */
[----:B------:R-:W-:-:S04]  /*87160*/  IMAD.WIDE R8, R8, 0x2, R4 ;  /* 0x0000000208087825 */ /* 0x000fc800078e0204 */
[C---:B------:R-:W-:Y:S01]  /*87170*/  IMAD.WIDE R12, R10.reuse, 0x2, R6 ;  /* 0x000000020a0c7825 */ /* 0x040fe200078e0206 */
[----:B------:R0:W-:Y:S03]  /*87180*/  @P3 STG.E.U16 [R2.64], R0 ;  /* 0x0000000002003986 */ /* 0x0001e6000c101506 */
[----:B------:R1:W-:Y:S02]  /*87190*/  @P1 STG.E.U16 [R8.64], R14 ;  /* 0x0000000e08001986 */ /* 0x0003e4000c101506 */
[----:B------:R4:W-:Y:S02]  /*871a0*/  @P2 STG.E.U16 [R12.64], R22 ;  /* 0x000000160c002986 */ /* 0x0009e4000c101506 */
[----:B0-----:R-:W-:Y:S01]  /*871b0*/  IMAD.WIDE R2, R10, 0x2, R4 ;  /* 0x000000020a027825 */ /* 0x001fe200078e0204 */
[----:B-1----:R-:W-:Y:S02]  /*871c0*/  PRMT R14, R22, 0x7632, R14 ;  /* 0x00007632160e7816 */ /* 0x002fe4000000000e */
[----:B----4-:R-:W4:Y:S01]  /*871d0*/  LDL.LU R22, [R1+0x61c] ;  /* 0x00061c0001167983 */ /* 0x010f220000300800 */
[----:B---3--:R-:W-:-:S03]  /*871e0*/  PRMT R0, R29, 0x7632, R0 ;  /* 0x000076321d007816 */ /* 0x008fc60000000000 */
[----:B------:R0:W-:Y:S04]  /*871f0*/  @P4 STG.E.U16 [R2.64], R29 ;  /* 0x0000001d02004986 */ /* 0x0001e8000c101506 */
[----:B0-----:R-:W3:Y:S01]  /*87200*/  LDL.LU R29, [R1+0xbc] ;  /* 0x0000bc00011d7983 */ /* 0x001ee20000300800 */
[----:B------:R-:W-:Y:S02]  /*87210*/  ISETP.LT.AND P1, PT, R26, c[0x0][0x178], !P6 ;  /* 0x00005e001a007a0c */ /* 0x000fe40007721270 */
[----:B------:R-:W-:Y:S01]  /*87220*/  IADD3 R13, R10, c[0x0][0x198], RZ ;  /* 0x000066000a0d7a10 */ /* 0x000fe20007ffe0ff */
[C---:B------:R-:W-:Y:S01]  /*87230*/  ISETP.LT.AND P6, PT, R25.reuse, c[0x0][0x178], !P6 ;  /* 0x00005e0019007a0c */ /* 0x040fe200077c1270 */
[----:B------:R-:W-:Y:S01]  /*87240*/  ISETP.LT.AND P2, PT, R26, c[0x0][0x178], !P0 ;  /* 0x00005e001a007a0c */ /* 0x000fe20004741270 */
[----:B------:R-:W-:Y:S01]  /*87250*/  ISETP.LT.AND P0, PT, R25, c[0x0][0x178], !P0 ;  /* 0x00005e0019007a0c */ /* 0x000fe20004701270 */
[C---:B------:R-:W-:Y:S01]  /*87260*/  IADD3 R10, R13.reuse, c[0x0][0x198], RZ ;  /* 0x000066000d0a7a10 */ /* 0x040fe20007ffe0ff */
[----:B------:R-:W-:-:S04]  /*87270*/  IMAD.WIDE R8, R13, 0x2, R6 ;  /* 0x000000020d087825 */ /* 0x000fc800078e0206 */
[----:B------:R-:W-:Y:S01]  /*87280*/  IMAD.WIDE R2, R13, 0x2, R4 ;  /* 0x000000020d027825 */ /* 0x000fe200078e0204 */
[----:B------:R-:W-:Y:S01]  /*87290*/  IADD3 R16, R28, 0x1e6, RZ ;  /* 0x000001e61c107810 */ /* 0x000fe20007ffe0ff */
[----:B------:R0:W-:Y:S03]  /*872a0*/  @P1 STG.E.U16 [R8.64], R14 ;  /* 0x0000000e08001986 */ /* 0x0001e6000c101506 */
[----:B------:R1:W-:Y:S01]  /*872b0*/  @P6 STG.E.U16 [R2.64], R0 ;  /* 0x0000000002006986 */ /* 0x0003e2000c101506 */
[----:B------:R-:W-:Y:S02]  /*872c0*/  ISETP.GE.AND P3, PT, R16, c[0x0][0x17c], PT ;  /* 0x00005f0010007a0c */ /* 0x000fe40003f66270 */
[----:B------:R-:W-:Y:S01]  /*872d0*/  IADD3 R12, R28, 0x1e8, RZ ;  /* 0x000001e81c0c7810 */ /* 0x000fe20007ffe0ff */
[----:B0-----:R-:W-:-:S04]  /*872e0*/  IMAD.WIDE R8, R10, 0x2, R6 ;  /* 0x000000020a087825 */ /* 0x001fc800078e0206 */
[----:B-1----:R-:W-:Y:S01]  /*872f0*/  IMAD.WIDE R2, R10, 0x2, R4 ;  /* 0x000000020a027825 */ /* 0x002fe200078e0204 */
[----:B------:R-:W-:Y:S01]  /*87300*/  PRMT R0, R23, 0x7632, R0 ;  /* 0x0000763217007816 */ /* 0x000fe20000000000 */
[----:B------:R0:W-:Y:S01]  /*87310*/  @P2 STG.E.U16 [R8.64], R23 ;  /* 0x0000001708002986 */ /* 0x0001e2000c101506 */
[----:B------:R-:W-:Y:S01]  /*87320*/  ISETP.LT.AND P2, PT, R26, c[0x0][0x178], !P5 ;  /* 0x00005e001a007a0c */ /* 0x000fe20006f41270 */
[----:B------:R-:W-:Y:S01]  /*87330*/  ISETP.LT.AND P5, PT, R25, c[0x0][0x178], !P5 ;  /* 0x00005e0019007a0c */ /* 0x000fe20006fa1270 */
[----:B------:R-:W-:Y:S01]  /*87340*/  ISETP.GE.AND P1, PT, R12, c[0x0][0x17c], PT ;  /* 0x00005f000c007a0c */ /* 0x000fe20003f26270 */
[----:B------:R-:W-:Y:S01]  /*87350*/  IADD3 R12, R28, 0x1e9, RZ ;  /* 0x000001e91c0c7810 */ /* 0x000fe20007ffe0ff */
[----:B0-----:R-:W3:Y:S01]  /*87360*/  LDL.LU R23, [R1+0x62c] ;  /* 0x00062c0001177983 */ /* 0x001ee20000300800 */
[----:B------:R-:W-:-:S04]  /*87370*/  IADD3 R8, R10, c[0x0][0x198], RZ ;  /* 0x000066000a087a10 */ /* 0x000fc80007ffe0ff */
[----:B------:R-:W-:Y:S02]  /*87380*/  IADD3 R10, R8, c[0x0][0x198], RZ ;  /* 0x00006600080a7a10 */ /* 0x000fe40007ffe0ff */
[----:B------:R-:W-:-:S03]  /*87390*/  ISETP.GE.AND P6, PT, R12, c[0x0][0x17c], PT ;  /* 0x00005f000c007a0c */ /* 0x000fc60003fc6270 */
[----:B------:R-:W-:Y:S01]  /*873a0*/  IMAD.WIDE R12, R10, 0x2, R6 ;  /* 0x000000020a0c7825 */ /* 0x000fe200078e0206 */
[----:B--2---:R-:W-:Y:S01]  /*873b0*/  PRMT R14, R24, 0x7632, R14 ;  /* 0x00007632180e7816 */ /* 0x004fe2000000000e */
[----:B------:R0:W-:Y:S01]  /*873c0*/  @P0 STG.E.U16 [R2.64], R24 ;  /* 0x0000001802000986 */ /* 0x0001e2000c101506 */
[----:B------:R-:W-:Y:S01]  /*873d0*/  ISETP.LT.AND P0, PT, R26, c[0x0][0x178], !P3 ;  /* 0x00005e001a007a0c */ /* 0x000fe20005f01270 */
[----:B------:R-:W-:Y:S02]  /*873e0*/  ISETP.LT.AND P3, PT, R25, c[0x0][0x178], !P3 ;  /* 0x00005e0019007a0c */ /* 0x000fe40005f61270 */
[----:B0-----:R-:W2:Y:S01]  /*873f0*/  LDL.LU R24, [R1+0xac] ;  /* 0x0000ac0001187983 */ /* 0x001ea20000300800 */
[----:B------:R-:W-:-:S04]  /*87400*/  IMAD.WIDE R2, R8, 0x2, R6 ;  /* 0x0000000208027825 */ /* 0x000fc800078e0206 */
[--C-:B------:R-:W-:Y:S01]  /*87410*/  IMAD.WIDE R8, R8, 0x2, R4.reuse ;  /* 0x0000000208087825 */ /* 0x100fe200078e0204 */
[----:B------:R0:W-:Y:S04]  /*87420*/  @P2 STG.E.U16 [R2.64], R0 ;  /* 0x0000000002002986 */ /* 0x0001e8000c101506 */
[----:B------:R-:W-:Y:S01]  /*87430*/  @P5 STG.E.U16 [R8.64], R14 ;  /* 0x0000000e08005986 */ /* 0x000fe2000c101506 */
[----:B----4-:R1:W-:Y:S01]  /*87440*/  @P0 STG.E.U16 [R12.64], R22 ;  /* 0x000000160c000986 */ /* 0x0103e2000c101506 */
[----:B0-----:R-:W-:Y:S01]  /*87450*/  IMAD.WIDE R2, R10, 0x2, R4 ;  /* 0x000000020a027825 */ /* 0x001fe200078e0204 */
[----:B------:R-:W-:Y:S02]  /*87460*/  PRMT R0, R22, 0x7632, R0 ;  /* 0x0000763216007816 */ /* 0x000fe40000000000 */
[----:B-1----:R-:W4:Y:S01]  /*87470*/  LDL.LU R22, [R1+0x63c] ;  /* 0x00063c0001167983 */ /* 0x002f220000300800 */
[----:B---3--:R-:W-:-:S03]  /*87480*/  PRMT R12, R29, 0x7632, R12 ;  /* 0x000076321d0c7816 */ /* 0x008fc6000000000c */
[----:B------:R0:W-:Y:S04]  /*87490*/  @P3 STG.E.U16 [R2.64], R29 ;  /* 0x0000001d02003986 */ /* 0x0001e8000c101506 */
[----:B0-----:R-:W3:Y:S01]  /*874a0*/  LDL.LU R29, [R1+0x9c] ;  /* 0x00009c00011d7983 */ /* 0x001ee20000300800 */
[----:B------:R-:W-:-:S04]  /*874b0*/  IADD3 R16, R28, 0x1e7, RZ ;  /* 0x000001e71c107810 */ /* 0x000fc80007ffe0ff */
[----:B------:R-:W-:Y:S02]  /*874c0*/  ISETP.GE.AND P4, PT, R16, c[0x0][0x17c], PT ;  /* 0x00005f0010007a0c */ /* 0x000fe40003f86270 */
[----:B------:R-:W-:Y:S02]  /*874d0*/  IADD3 R14, R10, c[0x0][0x198], RZ ;  /* 0x000066000a0e7a10 */ /* 0x000fe40007ffe0ff */
[C---:B------:R-:W-:Y:S01]  /*874e0*/  ISETP.LT.AND P0, PT, R26.reuse, c[0x0][0x178], !P4 ;  /* 0x00005e001a007a0c */ /* 0x040fe20006701270 */
[C---:B------:R-:W-:Y:S01]  /*874f0*/  ISETP.LT.AND P4, PT, R25.reuse, c[0x0][0x178], !P4 ;  /* 0x00005e0019007a0c */ /* 0x040fe20006781270 */
[----:B------:R-:W-:Y:S01]  /*87500*/  ISETP.LT.AND P3, PT, R26, c[0x0][0x178], !P1 ;  /* 0x00005e001a007a0c */ /* 0x000fe20004f61270 */
[C---:B------:R-:W-:Y:S01]  /*87510*/  IMAD.WIDE R8, R14.reuse, 0x2, R6 ;  /* 0x000000020e087825 */ /* 0x040fe200078e0206 */
[C---:B------:R-:W-:Y:S02]  /*87520*/  IADD3 R10, R14.reuse, c[0x0][0x198], RZ ;  /* 0x000066000e0a7a10 */ /* 0x040fe40007ffe0ff */
[----:B------:R-:W-:Y:S01]  /*87530*/  ISETP.LT.AND P1, PT, R25, c[0x0][0x178], !P1 ;  /* 0x00005e0019007a0c */ /* 0x000fe20004f21270 */
[----:B------:R-:W-:Y:S01]  /*87540*/  IMAD.WIDE R2, R14, 0x2, R4 ;  /* 0x000000020e027825 */ /* 0x000fe200078e0204 */
[----:B------:R-:W-:-:S05]  /*87550*/  IADD3 R16, R28, 0x1ea, RZ ;  /* 0x000001ea1c107810 */ /* 0x000fca0007ffe0ff */
[----:B------:R0:W-:Y:S01]  /*87560*/  @P0 STG.E.U16 [R8.64], R0 ;  /* 0x0000000008000986 */ /* 0x0001e2000c101506 */
[----:B------:R1:W-:Y:S01]  /*87570*/  @P4 STG.E.U16 [R2.64], R12 ;  /* 0x0000000c02004986 */ /* 0x0003e2000c101506 */
[----:B------:R-:W-:Y:S01]  /*87580*/  ISETP.GE.AND P2, PT, R16, c[0x0][0x17c], PT ;  /* 0x00005f0010007a0c */ /* 0x000fe20003f46270 */
[----:B0-----:R-:W-:-:S04]  /*87590*/  IMAD.WIDE R8, R10, 0x2, R6 ;  /* 0x000000020a087825 */ /* 0x001fc800078e0206 */
[----:B-1----:R-:W-:Y:S01]  /*875a0*/  IMAD.WIDE R2, R10, 0x2, R4 ;  /* 0x000000020a027825 */ /* 0x002fe200078e0204 */
[----:B------:R-:W-:Y:S01]  /*875b0*/  PRMT R0, R23, 0x7632, R0 ;  /* 0x0000763217007816 */ /* 0x000fe20000000000 */
[----:B------:R0:W-:Y:S01]  /*875c0*/  @P3 STG.E.U16 [R8.64], R23 ;  /* 0x0000001708003986 */ /* 0x0001e2000c101506 */
[----:B------:R-:W-:Y:S01]  /*875d0*/  ISETP.LT.AND P3, PT, R26, c[0x0][0x178], !P6 ;  /* 0x00005e001a007a0c */ /* 0x000fe20007761270 */
[----:B------:R-:W-:Y:S01]  /*875e0*/  ISETP.LT.AND P6, PT, R25, c[0x0][0x178], !P6 ;  /* 0x00005e0019007a0c */ /* 0x000fe200077c1270 */
[C---:B------:R-:W-:Y:S02]  /*875f0*/  IADD3 R13, R28.reuse, 0x1ec, RZ ;  /* 0x000001ec1c0d7810 */ /* 0x040fe40007ffe0ff */
[----:B------:R-:W-:Y:S01]  /*87600*/  IADD3 R12, R28, 0x1ed, RZ ;  /* 0x000001ed1c0c7810 */ /* 0x000fe20007ffe0ff */
[----:B0-----:R-:W3:Y:S01]  /*87610*/  LDL.LU R23, [R1+0x64c] ;  /* 0x00064c0001177983 */ /* 0x001ee20000300800 */
[----:B------:R-:W-:-:S04]  /*87620*/  IADD3 R8, R10, c[0x0][0x198], RZ ;  /* 0x000066000a087a10 */ /* 0x000fc80007ffe0ff */
[----:B------:R-:W-:Y:S02]  /*87630*/  IADD3 R10, R8, c[0x0][0x198], RZ ;  /* 0x00006600080a7a10 */ /* 0x000fe40007ffe0ff */
[----:B------:R-:W-:Y:S02]  /*87640*/  ISETP.GE.AND P0, PT, R13, c[0x0][0x17c], PT ;  /* 0x00005f000d007a0c */ /* 0x000fe40003f06270 */
[----:B------:R-:W-:Y:S01]  /*87650*/  ISETP.GE.AND P4, PT, R12, c[0x0][0x17c], PT ;  /* 0x00005f000c007a0c */ /* 0x000fe20003f86270 */
        /* <DEDUP_REMOVED lines=53> */
[----:B------:R-:W-:Y:S02]  /*879b0*/  @P4 STG.E.U16 [R8.64], R14 ;  /* 0x0000000e08004986 */ /* 0x000fe4000c101506 */
[----:B----4-:R1:W-:Y:S02]  /*879c0*/  @P0 STG.E.U16 [R12.64], R22 ;  /* 0x000000160c000986 */ /* 0x0103e4000c101506 */
[----:B0-----:R-:W-:Y:S01]  /*879d0*/  IMAD.WIDE R2, R10, 0x2, R4 ;  /* 0x000000020a027825 */ /* 0x001fe200078e0204 */
[----:B------:R-:W-:-:S02]  /*879e0*/  PRMT R0, R22, 0x7632, R0 ;  /* 0x0000763216007816 */ /* 0x000fc40000000000 */
        /* <DEDUP_REMOVED lines=14> */
[----:B------:R-:W-:-:S02]  /*87ad0*/  IADD3 R16, R28, 0x1f2, RZ ;  /* 0x000001f21c107810 */ /* 0x000fc40007ffe0ff */
[----:B------:R-:W-:-:S03]  /*87ae0*/  IADD3 R13, R28, 0x1f4, RZ ;  /* 0x000001f41c0d7810 */ /* 0x000fc60007ffe0ff */
[----:B------:R0:W-:Y:S01]  /*87af0*/  @P0 STG.E.U16 [R8.64], R0 ;  /* 0x0000000008000986 */ /* 0x0001e2000c101506 */
[----:B------:R1:W-:Y:S01]  /*87b00*/  @P6 STG.E.U16 [R2.64], R12 ;  /* 0x0000000c02006986 */ /* 0x0003e2000c101506 */
[----:B------:R-:W-:Y:S02]  /*87b10*/  ISETP.GE.AND P2, PT, R16, c[0x0][0x17c], PT ;  /* 0x00005f0010007a0c */ /* 0x000fe40003f46270 */
[----:B------:R-:W-:Y:S01]  /*87b20*/  ISETP.GE.AND P0, PT, R13, c[0x0][0x17c], PT ;  /* 0x00005f000d007a0c */ /* 0x000fe20003f06270 */
[----:B0-----:R-:W-:-:S04]  /*87b30*/  IMAD.WIDE R8, R10, 0x2, R6 ;  /* 0x000000020a087825 */ /* 0x001fc800078e0206 */
[----:B-1----:R-:W-:Y:S01]  /*87b40*/  IMAD.WIDE R2, R10, 0x2, R4 ;  /* 0x000000020a027825 */ /* 0x002fe200078e0204 */
[----:B------:R0:W-:Y:S01]  /*87b50*/  @P3 STG.E.U16 [R8.64], R23 ;  /* 0x0000001708003986 */ /* 0x0001e2000c101506 */
[----:B------:R-:W-:Y:S02]  /*87b60*/  ISETP.LT.AND P3, PT, R26, c[0x0][0x178], !P5 ;  /* 0x00005e001a007a0c */ /* 0x000fe40006f61270 */
[----:B------:R-:W-:Y:S02]  /*87b70*/  PRMT R0, R23, 0x7632, R0 ;  /* 0x0000763217007816 */ /* 0x000fe40000000000 */
[----:B------:R-:W-:Y:S01]  /*87b80*/  IADD3 R13, R10, c[0x0][0x198], RZ ;  /* 0x000066000a0d7a10 */ /* 0x000fe20007ffe0ff */
[----:B------:R-:W-:Y:S01]  /*87b90*/  ISETP.LT.AND P5, PT, R25, c[0x0][0x178], !P5 ;  /* 0x00005e0019007a0c */ /* 0x000fe20006fa1270 */
[----:B------:R-:W-:Y:S02]  /*87ba0*/  IADD3 R12, R28, 0x1f5, RZ ;  /* 0x000001f51c0c7810 */ /* 0x000fe40007ffe0ff */
[C---:B------:R-:W-:Y:S01]  /*87bb0*/  IADD3 R10, R13.reuse, c[0x0][0x198], RZ ;  /* 0x000066000d0a7a10 */ /* 0x040fe20007ffe0ff */
[----:B0-----:R-:W3:Y:S01]  /*87bc0*/  LDL.LU R23, [R1+0x69c] ;  /* 0x00069c0001177983 */ /* 0x001ee20000300800 */
[----:B------:R-:W-:Y:S01]  /*87bd0*/  IMAD.WIDE R8, R13, 0x2, R4 ;  /* 0x000000020d087825 */ /* 0x000fe200078e0204 */
[----:B------:R-:W-:-:S02]  /*87be0*/  ISETP.GE.AND P6, PT, R12, c[0x0][0x17c], PT ;  /* 0x00005f000c007a0c */ /* 0x000fc40003fc6270 */
[----:B--2---:R-:W-:Y:S01]  /*87bf0*/  PRMT R14, R24, 0x7632, R14 ;  /* 0x00007632180e7816 */ /* 0x004fe2000000000e */
[----:B------:R0:W-:Y:S01]  /*87c00*/  @P1 STG.E.U16 [R2.64], R24 ;  /* 0x0000001802001986 */ /* 0x0001e2000c101506 */
[----:B------:R-:W-:Y:S01]  /*87c10*/  ISETP.LT.AND P1, PT, R26, c[0x0][0x178], !P2 ;  /* 0x00005e001a007a0c */ /* 0x000fe20005721270 */
[----:B------:R-:W-:Y:S02]  /*87c20*/  ISETP.LT.AND P2, PT, R25, c[0x0][0x178], !P2 ;  /* 0x00005e0019007a0c */ /* 0x000fe40005741270 */
[----:B0-----:R-:W2:Y:S01]  /*87c30*/  LDL.LU R24, [R1+0x2c] ;  /* 0x00002c0001187983 */ /* 0x001ea20000300800 */
[----:B------:R-:W-:-:S04]  /*87c40*/  IMAD.WIDE R2, R13, 0x2, R6 ;  /* 0x000000020d027825 */ /* 0x000fc800078e0206 */
[C---:B------:R-:W-:Y:S01]  /*87c50*/  IMAD.WIDE R12, R10.reuse, 0x2, R6 ;  /* 0x000000020a0c7825 */ /* 0x040fe200078e0206 */
[----:B------:R0:W-:Y:S03]  /*87c60*/  @P3 STG.E.U16 [R2.64], R0 ;  /* 0x0000000002003986 */ /* 0x0001e6000c101506 */
[----:B------:R-:W-:Y:S02]  /*87c70*/  @P5 STG.E.U16 [R8.64], R14 ;  /* 0x0000000e08005986 */ /* 0x000fe4000c101506 */
[----:B----4-:R3:W-:Y:S02]  /*87c80*/  @P1 STG.E.U16 [R12.64], R22 ;  /* 0x000000160c001986 */ /* 0x0107e4000c101506 */
[----:B0-----:R-:W-:Y:S01]  /*87c90*/  IMAD.WIDE R2, R10, 0x2, R4 ;  /* 0x000000020a027825 */ /* 0x001fe200078e0204 */
[----:B---3--:R-:W-:-:S04]  /*87ca0*/  PRMT R12, R29, 0x7632, R12 ;  /* 0x000076321d0c7816 */ /* 0x008fc8000000000c */
[----:B------:R0:W-:Y:S04]  /*87cb0*/  @P2 STG.E.U16 [R2.64], R29 ;  /* 0x0000001d02002986 */ /* 0x0001e8000c101506 */
[----:B0-----:R-:W3:Y:S01]  /*87cc0*/  LDL.LU R29, [R1+0x6ac] ;  /* 0x0006ac00011d7983 */ /* 0x001ee20000300800 */
[----:B------:R-:W-:-:S04]  /*87cd0*/  IADD3 R16, R28, 0x1f3, RZ ;  /* 0x000001f31c107810 */ /* 0x000fc80007ffe0ff */
[----:B------:R-:W-:Y:S02]  /*87ce0*/  ISETP.GE.AND P4, PT, R16, c[0x0][0x17c], PT ;  /* 0x00005f0010007a0c */ /* 0x000fe40003f86270 */
[----:B------:R-:W-:Y:S02]  /*87cf0*/  IADD3 R17, R10, c[0x0][0x198], RZ ;  /* 0x000066000a117a10 */ /* 0x000fe40007ffe0ff */
[----:B------:R-:W-:Y:S01]  /*87d00*/  ISETP.LT.AND P1, PT, R26, c[0x0][0x178], !P4 ;  /* 0x00005e001a007a0c */ /* 0x000fe20006721270 */
[C---:B------:R-:W-:Y:S01]  /*87d10*/  ISETP.LT.AND P4, PT, R25.reuse, c[0x0][0x178], !P4 ;  /* 0x00005e0019007a0c */ /* 0x040fe20006781270 */
[----:B------:R-:W-:Y:S02]  /*87d20*/  PRMT R0, R22, 0x7632, R0 ;  /* 0x0000763216007816 */ /* 0x000fe40000000000 */
[----:B------:R-:W-:Y:S01]  /*87d30*/  ISETP.LT.AND P2, PT, R26, c[0x0][0x178], !P0 ;  /* 0x00005e001a007a0c */ /* 0x000fe20004741270 */
[----:B------:R-:W4:Y:S01]  /*87d40*/  LDL.LU R22, [R1+0x1c] ;  /* 0x00001c0001167983 */ /* 0x000f220000300800 */
[----:B------:R-:W-:Y:S01]  /*87d50*/  ISETP.LT.AND P0, PT, R25, c[0x0][0x178], !P0 ;  /* 0x00005e0019007a0c */ /* 0x000fe20004701270 */
[C---:B------:R-:W-:Y:S01]  /*87d60*/  IMAD.WIDE R8, R17.reuse, 0x2, R6 ;  /* 0x0000000211087825 */ /* 0x040fe200078e0206 */
[----:B------:R-:W-:-:S03]  /*87d70*/  IADD3 R10, R17, c[0x0][0x198], RZ ;  /* 0x00006600110a7a10 */ /* 0x000fc60007ffe0ff */
[----:B------:R-:W-:Y:S01]  /*87d80*/  IMAD.WIDE R2, R17, 0x2, R4 ;  /* 0x0000000211027825 */ /* 0x000fe200078e0204 */
[----:B------:R-:W-:Y:S01]  /*87d90*/  IADD3 R16, R28, 0x1f6, RZ ;  /* 0x000001f61c107810 */ /* 0x000fe20007ffe0ff */
[----:B------:R0:W-:Y:S03]  /*87da0*/  @P1 STG.E.U16 [R8.64], R0 ;  /* 0x0000000008001986 */ /* 0x0001e6000c101506 */
[----:B------:R1:W-:Y:S01]  /*87db0*/  @P4 STG.E.U16 [R2.64], R12 ;  /* 0x0000000c02004986 */ /* 0x0003e2000c101506 */
[----:B------:R-:W-:Y:S02]  /*87dc0*/  ISETP.LT.AND P4, PT, R26, c[0x0][0x178], !P6 ;  /* 0x00005e001a007a0c */ /* 0x000fe40007781270 */
[----:B------:R-:W-:Y:S02]  /*87dd0*/  IADD3 R13, R10, c[0x0][0x198], RZ ;  /* 0x000066000a0d7a10 */ /* 0x000fe40007ffe0ff */
[----:B------:R-:W-:Y:S01]  /*87de0*/  ISETP.GE.AND P3, PT, R16, c[0x0][0x17c], PT ;  /* 0x00005f0010007a0c */ /* 0x000fe20003f66270 */
[----:B------:R-:W-:-:S02]  /*87df0*/  ISETP.LT.AND P6, PT, R25, c[0x0][0x178], !P6 ;  /* 0x00005e0019007a0c */ /* 0x000fc400077c1270 */
[----:B0-----:R-:W-:-:S04]  /*87e00*/  IMAD.WIDE R8, R10, 0x2, R6 ;  /* 0x000000020a087825 */ /* 0x001fc800078e0206 */
[----:B-1----:R-:W-:Y:S01]  /*87e10*/  IMAD.WIDE R2, R10, 0x2, R4 ;  /* 0x000000020a027825 */ /* 0x002fe200078e0204 */
[----:B------:R0:W-:Y:S01]  /*87e20*/  @P2 STG.E.U16 [R8.64], R23 ;  /* 0x0000001708002986 */ /* 0x0001e2000c101506 */
[----:B------:R-:W-:Y:S02]  /*87e30*/  IADD3 R17, R13, c[0x0][0x198], RZ ;  /* 0x000066000d117a10 */ /* 0x000fe40007ffe0ff */
[----:B------:R-:W-:Y:S02]  /*87e40*/  IADD3 R10, R28, 0x1fb, RZ ;  /* 0x000001fb1c0a7810 */ /* 0x000fe40007ffe0ff */
[----:B0-----:R-:W-:Y:S01]  /*87e50*/  PRMT R9, R23, 0x7632, R9 ;  /* 0x0000763217097816 */ /* 0x001fe20000000009 */
[----:B--2---:R0:W-:Y:S01]  /*87e60*/  @P0 STG.E.U16 [R2.64], R24 ;  /* 0x0000001802000986 */ /* 0x0041e2000c101506 */
[----:B------:R-:W-:Y:S02]  /*87e70*/  PRMT R0, R24, 0x7632, R0 ;  /* 0x0000763218007816 */ /* 0x000fe40000000000 */
[----:B------:R-:W-:Y:S01]  /*87e80*/  ISETP.LT.AND P0, PT, R26, c[0x0][0x178], !P3 ;  /* 0x00005e001a007a0c */ /* 0x000fe20005f01270 */
[----:B0-----:R-:W2:Y:S01]  /*87e90*/  LDL.LU R24, [R1+0x6dc] ;  /* 0x0006dc0001187983 */ /* 0x001ea20000300800 */
[----:B------:R-:W-:-:S04]  /*87ea0*/  IMAD.WIDE R2, R13, 0x2, R6 ;  /* 0x000000020d027825 */ /* 0x000fc800078e0206 */
[----:B------:R-:W2:Y:S01]  /*87eb0*/  LDL.LU R23, [R1+0xc] ;  /* 0x00000c0001177983 */ /* 0x000ea20000300800 */
[----:B------:R0:W-:Y:S02]  /*87ec0*/  @P4 STG.E.U16 [R2.64], R9 ;  /* 0x0000000902004986 */ /* 0x0001e4000c101506 */
[----:B0-----:R-:W-:-:S04]  /*87ed0*/  IMAD.WIDE R2, R13, 0x2, R4 ;  /* 0x000000020d027825 */ /* 0x001fc800078e0204 */
[----:B------:R-:W-:Y:S01]  /*87ee0*/  IMAD.WIDE R8, R17, 0x2, R6 ;  /* 0x0000000211087825 */ /* 0x000fe200078e0206 */
[----:B------:R-:W-:Y:S01]  /*87ef0*/  @P6 STG.E.U16 [R2.64], R0 ;  /* 0x0000000002006986 */ /* 0x000fe2000c101506 */
[----:B------:R-:W-:-:S03]  /*87f00*/  ISETP.GE.AND P6, PT, R10, c[0x0][0x17c], PT ;  /* 0x00005f000a007a0c */ /* 0x000fc60003fc6270 */
[----:B---3--:R0:W-:Y:S01]  /*87f10*/  @P0 STG.E.U16 [R8.64], R29 ;  /* 0x0000001d08000986 */ /* 0x0081e2000c101506 */
[----:B------:R-:W-:-:S03]  /*87f20*/  PRMT R10, R29, 0x7632, R10 ;  /* 0x000076321d0a7816 */ /* 0x000fc6000000000a */
[----:B0-----:R-:W3:Y:S01]  /*87f30*/  LDL.LU R29, [R1+0x6cc] ;  /* 0x0006cc00011d7983 */ /* 0x001ee20000300800 */
[----:B------:R-:W-:Y:S02]  /*87f40*/  ISETP.LT.AND P3, PT, R25, c[0x0][0x178], !P3 ;  /* 0x00005e0019007a0c */ /* 0x000fe40005f61270 */
[C---:B------:R-:W-:Y:S02]  /*87f50*/  IADD3 R12, R28.reuse, 0x1fa, RZ ;  /* 0x000001fa1c0c7810 */ /* 0x040fe40007ffe0ff */
[C---:B------:R-:W-:Y:S02]  /*87f60*/  IADD3 R18, R28.reuse, 0x1f7, RZ ;  /* 0x000001f71c127810 */ /* 0x040fe40007ffe0ff */
[----:B------:R-:W-:Y:S02]  /*87f70*/  IADD3 R16, R28, 0x1f8, RZ ;  /* 0x000001f81c107810 */ /* 0x000fe40007ffe0ff */
[----:B------:R-:W-:Y:S02]  /*87f80*/  ISETP.GE.AND P4, PT, R12, c[0x0][0x17c], PT ;  /* 0x00005f000c007a0c */ /* 0x000fe40003f86270 */
[----:B------:R-:W-:Y:S01]  /*87f90*/  ISETP.GE.AND P5, PT, R18, c[0x0][0x17c], PT ;  /* 0x00005f0012007a0c */ /* 0x000fe20003fa6270 */
[----:B------:R-:W-:Y:S01]  /*87fa0*/  IMAD.WIDE R12, R17, 0x2, R4 ;  /* 0x00000002110c7825 */ /* 0x000fe200078e0204 */
[----:B------:R-:W-:-:S02]  /*87fb0*/  ISETP.GE.AND P1, PT, R16, c[0x0][0x17c], PT ;  /* 0x00005f0010007a0c */ /* 0x000fc40003f26270 */
[----:B------:R-:W-:Y:S02]  /*87fc0*/  IADD3 R17, R17, c[0x0][0x198], RZ ;  /* 0x0000660011117a10 */ /* 0x000fe40007ffe0ff */
[C---:B------:R-:W-:Y:S01]  /*87fd0*/  ISETP.LT.AND P0, PT, R26.reuse, c[0x0][0x178], !P5 ;  /* 0x00005e001a007a0c */ /* 0x040fe20006f01270 */
[----:B------:R-:W-:Y:S01]  /*87fe0*/  ISETP.LT.AND P5, PT, R25, c[0x0][0x178], !P5 ;  /* 0x00005e0019007a0c */ /* 0x000fe20006fa1270 */
[----:B----4-:R0:W-:Y:S01]  /*87ff0*/  @P3 STG.E.U16 [R12.64], R22 ;  /* 0x000000160c003986 */ /* 0x0101e2000c101506 */
[----:B------:R-:W-:Y:S02]  /*88000*/  ISETP.LT.AND P3, PT, R26, c[0x0][0x178], !P1 ;  /* 0x00005e001a007a0c */ /* 0x000fe40004f61270 */
[----:B------:R-:W-:Y:S02]  /*88010*/  IADD3 R14, R28, 0x1f9, RZ ;  /* 0x000001f91c0e7810 */ /* 0x000fe40007ffe0ff */
[----:B------:R-:W-:Y:S01]  /*88020*/  IADD3 R21, R17, c[0x0][0x198], RZ ;  /* 0x0000660011157a10 */ /* 0x000fe20007ffe0ff */
[----:B------:R-:W-:-:S02]  /*88030*/  ISETP.LT.AND P1, PT, R25, c[0x0][0x178], !P1 ;  /* 0x00005e0019007a0c */ /* 0x000fc40004f21270 */
[----:B------:R-:W-:Y:S01]  /*88040*/  IMAD.WIDE R2, R17, 0x2, R6 ;  /* 0x0000000211027825 */ /* 0x000fe200078e0206 */
[----:B------:R-:W-:-:S03]  /*88050*/  ISETP.GE.AND P2, PT, R14, c[0x0][0x17c], PT ;  /* 0x00005f000e007a0c */ /* 0x000fc60003f46270 */
[----:B------:R-:W-:Y:S02]  /*88060*/  PRMT R14, R22, 0x7632, R14 ;  /* 0x00007632160e7816 */ /* 0x000fe4000000000e */
[----:B------:R-:W-:Y:S01]  /*88070*/  IMAD.WIDE R8, R17, 0x2, R4 ;  /* 0x0000000211087825 */ /* 0x000fe200078e0204 */
[----:B------:R-:W-:-:S03]  /*88080*/  IADD3 R0, R28, 0x1fc, RZ ;  /* 0x000001fc1c007810 */ /* 0x000fc60007ffe0ff */
[C---:B0-----:R-:W-:Y:S01]  /*88090*/  IMAD.WIDE R12, R21.reuse, 0x2, R6 ;  /* 0x00000002150c7825 */ /* 0x041fe200078e0206 */
[----:B------:R0:W-:Y:S03]  /*880a0*/  @P0 STG.E.U16 [R2.64], R10 ;  /* 0x0000000a02000986 */ /* 0x0001e6000c101506 */
[----:B------:R1:W-:Y:S02]  /*880b0*/  @P5 STG.E.U16 [R8.64], R14 ;  /* 0x0000000e08005986 */ /* 0x0003e4000c101506 */
[C---:B------:R-:W-:Y:S01]  /*880c0*/  IMAD.WIDE R16, R21.reuse, 0x2, R4 ;  /* 0x0000000215107825 */ /* 0x040fe200078e0204 */
[----:B------:R-:W-:Y:S02]  /*880d0*/  ISETP.GE.AND P0, PT, R0, c[0x0][0x17c], PT ;  /* 0x00005f0000007a0c */ /* 0x000fe40003f06270 */
[----:B------:R-:W-:Y:S02]  /*880e0*/  IADD3 R21, R21, c[0x0][0x198], RZ ;  /* 0x0000660015157a10 */ /* 0x000fe40007ffe0ff */
[----:B------:R-:W-:-:S03]  /*880f0*/  ISETP.LT.AND P5, PT, R26, c[0x0][0x178], !P4 ;  /* 0x00005e001a007a0c */ /* 0x000fc600067a1270 */
[----:B0-----:R-:W-:-:S04]  /*88100*/  IMAD.WIDE R2, R21, 0x2, R6 ;  /* 0x0000000215027825 */ /* 0x001fc800078e0206 */
[----:B-1----:R-:W-:Y:S01]  /*88110*/  IMAD.WIDE R8, R21, 0x2, R4 ;  /* 0x0000000215087825 */ /* 0x002fe200078e0204 */
[----:B------:R-:W-:Y:S01]  /*88120*/  IADD3 R10, R28, 0x1fe, RZ ;  /* 0x000001fe1c0a7810 */ /* 0x000fe20007ffe0ff */
[----:B--2---:R0:W-:Y:S01]  /*88130*/  @P3 STG.E.U16 [R12.64], R24 ;  /* 0x000000180c003986 */ /* 0x0041e2000c101506 */
[----:B------:R-:W-:Y:S01]  /*88140*/  ISETP.LT.AND P3, PT, R26, c[0x0][0x178], !P2 ;  /* 0x00005e001a007a0c */ /* 0x000fe20005761270 */
[----:B------:R-:W-:Y:S01]  /*88150*/  ISETP.LT.AND P2, PT, R25, c[0x0][0x178], !P2 ;  /* 0x00005e0019007a0c */ /* 0x000fe20005741270 */
[----:B------:R-:W-:Y:S02]  /*88160*/  PRMT R0, R24, 0x7632, R0 ;  /* 0x0000763218007816 */ /* 0x000fe40000000000 */
[----:B------:R-:W-:Y:S01]  /*88170*/  PRMT R18, R23, 0x7632, R18 ;  /* 0x0000763217127816 */ /* 0x000fe20000000012 */
[----:B------:R1:W-:Y:S04]  /*88180*/  @P1 STG.E.U16 [R16.64], R23 ;  /* 0x0000001710001986 */ /* 0x0003e8000c101506 */
[----:B0-----:R-:W2:Y:S01]  /*88190*/  LDL.LU R24, [R1+0x6bc] ;  /* 0x0006bc0001187983 */ /* 0x001ea20000300800 */
[----:B-1----:R-:W-:-:S03]  /*881a0*/  IADD3 R23, R21, c[0x0][0x198], RZ ;  /* 0x0000660015177a10 */ /* 0x002fc60007ffe0ff */
[----:B------:R-:W-:Y:S02]  /*881b0*/  @P3 STG.E.U16 [R2.64], R0 ;  /* 0x0000000002003986 */ /* 0x000fe4000c101506 */
[----:B------:R-:W-:Y:S01]  /*881c0*/  IMAD.WIDE R12, R23, 0x2, R6 ;  /* 0x00000002170c7825 */ /* 0x000fe200078e0206 */
[----:B------:R-:W-:Y:S01]  /*881d0*/  ISETP.GE.AND P3, PT, R10, c[0x0][0x17c], PT ;  /* 0x00005f000a007a0c */ /* 0x000fe20003f66270 */
[----:B------:R-:W-:Y:S04]  /*881e0*/  @P2 STG.E.U16 [R8.64], R18 ;  /* 0x0000001208002986 */ /* 0x000fe8000c101506 */
[----:B---3--:R0:W-:Y:S01]  /*881f0*/  @P5 STG.E.U16 [R12.64], R29 ;  /* 0x0000001d0c005986 */ /* 0x0081e2000c101506 */
[----:B------:R-:W-:-:S03]  /*88200*/  PRMT R10, R29, 0x7632, R10 ;  /* 0x000076321d0a7816 */ /* 0x000fc6000000000a */
[----:B0-----:R-:W3:Y:S01]  /*88210*/  LDL.LU R29, [R1+0x67c] ;  /* 0x00067c00011d7983 */ /* 0x001ee20000300800 */
[C---:B------:R-:W-:Y:S02]  /*88220*/  ISETP.LT.AND P4, PT, R25.reuse, c[0x0][0x178], !P4 ;  /* 0x00005e0019007a0c */ /* 0x040fe40006781270 */
[C---:B------:R-:W-:Y:S01]  /*88230*/  ISETP.LT.AND P2, PT, R26.reuse, c[0x0][0x178], !P6 ;  /* 0x00005e001a007a0c */ /* 0x040fe20007741270 */
[----:B------:R-:W-:Y:S01]  /*88240*/  ISETP.LT.AND P6, PT, R25, c[0x0][0x178], !P6 ;  /* 0x00005e0019007a0c */ /* 0x000fe200077c1270 */
[C---:B------:R-:W-:Y:S02]  /*88250*/  IADD3 R17, R23.reuse, c[0x0][0x198], RZ ;  /* 0x0000660017117a10 */ /* 0x040fe40007ffe0ff */
[----:B------:R-:W-:Y:S01]  /*88260*/  ISETP.LT.AND P5, PT, R26, c[0x0][0x178], !P0 ;  /* 0x00005e001a007a0c */ /* 0x000fe200047a1270 */
[----:B------:R-:W-:Y:S01]  /*88270*/  IMAD.WIDE R2, R23, 0x2, R4 ;  /* 0x0000000217027825 */ /* 0x000fe200078e0204 */
[C---:B------:R-:W-:Y:S02]  /*88280*/  IADD3 R21, R17.reuse, c[0x0][0x198], RZ ;  /* 0x0000660011157a10 */ /* 0x040fe40007ffe0ff */
[C---:B------:R-:W-:Y:S01]  /*88290*/  IADD3 R14, R28.reuse, 0x1fd, RZ ;  /* 0x000001fd1c0e7810 */ /* 0x040fe20007ffe0ff */
[----:B------:R-:W-:Y:S01]  /*882a0*/  IMAD.WIDE R8, R17, 0x2, R6 ;  /* 0x0000000211087825 */ /* 0x000fe200078e0206 */
[----:B------:R-:W-:-:S02]  /*882b0*/  IADD3 R28, R28, 0x1ff, RZ ;  /* 0x000001ff1c1c7810 */ /* 0x000fc40007ffe0ff */
[----:B------:R-:W-:Y:S01]  /*882c0*/  PRMT R0, R11, 0x7632, R0 ;  /* 0x000076320b007816 */ /* 0x000fe20000000000 */
[----:B------:R-:W-:-:S04]  /*882d0*/  IMAD.WIDE R12, R17, 0x2, R4 ;  /* 0x00000002110c7825 */ /* 0x000fc800078e0204 */
[----:B------:R-:W-:Y:S01]  /*882e0*/  IMAD.WIDE R16, R21, 0x2, R6 ;  /* 0x0000000215107825 */ /* 0x000fe200078e0206 */
[----:B------:R-:W-:Y:S01]  /*882f0*/  ISETP.GE.AND P1, PT, R14, c[0x0][0x17c], PT ;  /* 0x00005f000e007a0c */ /* 0x000fe20003f26270 */
[----:B------:R0:W-:Y:S01]  /*88300*/  @P4 STG.E.U16 [R2.64], R11 ;  /* 0x0000000b02004986 */ /* 0x0001e2000c101506 */
[----:B------:R-:W-:Y:S01]  /*88310*/  ISETP.GE.AND P4, PT, R28, c[0x0][0x17c], PT ;  /* 0x00005f001c007a0c */ /* 0x000fe20003f86270 */
[----:B------:R1:W-:Y:S02]  /*88320*/  @P2 STG.E.U16 [R8.64], R10 ;  /* 0x0000000a08002986 */ /* 0x0003e4000c101506 */
[----:B------:R4:W-:Y:S01]  /*88330*/  @P6 STG.E.U16 [R12.64], R0 ;  /* 0x000000000c006986 */ /* 0x0009e2000c101506 */
[----:B------:R-:W-:Y:S02]  /*88340*/  ISETP.LT.AND P0, PT, R25, c[0x0][0x178], !P0 ;  /* 0x00005e0019007a0c */ /* 0x000fe40004701270 */
[----:B------:R-:W-:Y:S02]  /*88350*/  IADD3 R23, R21, c[0x0][0x198], RZ ;  /* 0x0000660015177a10 */ /* 0x000fe40007ffe0ff */
[----:B------:R-:W-:-:S02]  /*88360*/  ISETP.LT.AND P2, PT, R26, c[0x0][0x178], !P4 ;  /* 0x00005e001a007a0c */ /* 0x000fc40006741270 */
[----:B------:R-:W-:Y:S01]  /*88370*/  ISETP.LT.AND P6, PT, R26, c[0x0][0x178], !P3 ;  /* 0x00005e001a007a0c */ /* 0x000fe20005fc1270 */
[C---:B------:R-:W-:Y:S01]  /*88380*/  ISETP.LT.AND P4, PT, R25.reuse, c[0x0][0x178], !P4 ;  /* 0x00005e0019007a0c */ /* 0x040fe20006781270 */
[----:B------:R-:W-:Y:S01]  /*88390*/  ISETP.LT.AND P3, PT, R25, c[0x0][0x178], !P3 ;  /* 0x00005e0019007a0c */ /* 0x000fe20005f61270 */
[----:B0-----:R-:W-:-:S04]  /*883a0*/  IMAD.WIDE R2, R21, 0x2, R4 ;  /* 0x0000000215027825 */ /* 0x001fc800078e0204 */
[----:B-1----:R-:W-:Y:S01]  /*883b0*/  IMAD.WIDE R8, R23, 0x2, R6 ;  /* 0x0000000217087825 */ /* 0x002fe200078e0206 */
[----:B------:R-:W-:-:S03]  /*883c0*/  PRMT R14, R15, 0x7632, R14 ;  /* 0x000076320f0e7816 */ /* 0x000fc6000000000e */
[----:B------:R-:W-:Y:S01]  /*883d0*/  IMAD.WIDE R10, R23, 0x2, R4 ;  /* 0x00000002170a7825 */ /* 0x000fe200078e0204 */
[----:B--2---:R0:W-:Y:S01]  /*883e0*/  @P5 STG.E.U16 [R16.64], R24 ;  /* 0x0000001810005986 */ /* 0x0041e2000c101506 */
[----:B------:R-:W-:Y:S02]  /*883f0*/  ISETP.LT.AND P5, PT, R26, c[0x0][0x178], !P1 ;  /* 0x00005e001a007a0c */ /* 0x000fe40004fa1270 */
[----:B------:R-:W-:Y:S01]  /*88400*/  ISETP.LT.AND P1, PT, R25, c[0x0][0x178], !P1 ;  /* 0x00005e0019007a0c */ /* 0x000fe20004f21270 */
[----:B------:R-:W-:Y:S02]  /*88410*/  IADD3 R25, R23, c[0x0][0x198], RZ ;  /* 0x0000660017197a10 */ /* 0x000fe40007ffe0ff */
[----:B----4-:R-:W-:Y:S02]  /*88420*/  PRMT R0, R24, 0x7632, R0 ;  /* 0x0000763218007816 */ /* 0x010fe40000000000 */
[C---:B------:R-:W-:Y:S01]  /*88430*/  IADD3 R21, R25.reuse, c[0x0][0x198], RZ ;  /* 0x0000660019157a10 */ /* 0x040fe20007ffe0ff */
[C---:B------:R-:W-:Y:S01]  /*88440*/  IMAD.WIDE R12, R25.reuse, 0x2, R6 ;  /* 0x00000002190c7825 */ /* 0x040fe200078e0206 */
[----:B------:R3:W-:Y:S03]  /*88450*/  @P0 STG.E.U16 [R2.64], R15 ;  /* 0x0000000f02000986 */ /* 0x0007e6000c101506 */
[----:B0-----:R-:W-:-:S04]  /*88460*/  IMAD.WIDE R16, R25, 0x2, R4 ;  /* 0x0000000219107825 */ /* 0x001fc800078e0204 */
[C---:B------:R-:W-:Y:S01]  /*88470*/  IMAD.WIDE R6, R21.reuse, 0x2, R6 ;  /* 0x0000000215067825 */ /* 0x040fe200078e0206 */
[----:B------:R0:W-:Y:S03]  /*88480*/  @P5 STG.E.U16 [R8.64], R0 ;  /* 0x0000000008005986 */ /* 0x0001e6000c101506 */
[----:B------:R0:W-:Y:S02]  /*88490*/  @P1 STG.E.U16 [R10.64], R14 ;  /* 0x0000000e0a001986 */ /* 0x0001e4000c101506 */
[----:B------:R-:W-:Y:S01]  /*884a0*/  IMAD.WIDE R4, R21, 0x2, R4 ;  /* 0x0000000215047825 */ /* 0x000fe200078e0204 */
[----:B---3--:R-:W-:Y:S01]  /*884b0*/  PRMT R3, R29, 0x7632, R3 ;  /* 0x000076321d037816 */ /* 0x008fe20000000003 */
[----:B------:R0:W-:Y:S02]  /*884c0*/  @P6 STG.E.U16 [R12.64], R29 ;  /* 0x0000001d0c006986 */ /* 0x0001e4000c101506 */
[----:B------:R0:W-:Y:S02]  /*884d0*/  @P3 STG.E.U16 [R16.64], R19 ;  /* 0x0000001310003986 */ /* 0x0001e4000c101506 */
[----:B------:R0:W-:Y:S01]  /*884e0*/  @P2 STG.E.U16 [R6.64], R3 ;  /* 0x0000000306002986 */ /* 0x0001e2000c101506 */
[----:B------:R-:W-:Y:S05]  /*884f0*/  @!P4 EXIT ;  /* 0x000000000000c94d */ /* 0x000fea0003800000 */
[----:B------:R-:W-:-:S05]  /*88500*/  PRMT R2, R19, 0x7632, R2 ;  /* 0x0000763213027816 */ /* 0x000fca0000000002 */
[----:B------:R-:W-:Y:S01]  /*88510*/  STG.E.U16 [R4.64], R2 ;  /* 0x0000000204007986 */ /* 0x000fe2000c101506 */
[----:B------:R-:W-:Y:S05]  /*88520*/  EXIT ;  /* 0x000000000000794d */ /* 0x000fea0003800000 */
.L_x_4:
[----:B------:R-:W-:-:S00]  /*88530*/  BRA `(.L_x_4) ;  /* 0xfffffff000007947 */ /* 0x000fc0000383ffff */
[----:B------:R-:W-:-:S00]  /*88540*/  NOP ;  /* 0x0000000000007918 */ /* 0x000fc00000000000 */
        /* <DEDUP_REMOVED lines=11> */
.L_x_5:


//--------------------- .nv.shared.matmul_kernel  --------------------------
	.section	.nv.shared.matmul_kernel,"aw",@nobits
	.sectionflags	@""
	.align	16
